def matmul_kernel(
    a_ptr,
    b_ptr,
    c_ptr,
    M,
    N,
    K,
    stride_am,
    stride_ak,
    stride_bk,
    stride_bn,
    stride_cm,
    stride_cn,
    BLOCK_M: tl.constexpr,
    BLOCK_N: tl.constexpr,
    BLOCK_K: tl.constexpr,
    GROUP_M: tl.constexpr,
):
    pid = tl.program_id(axis=0)
    num_pid_m = tl.cdiv(M, BLOCK_M)
    num_pid_n = tl.cdiv(N, BLOCK_N)
    num_pid_in_group = GROUP_M * num_pid_n
    group_id = pid // num_pid_in_group
    first_pid_m = group_id * GROUP_M
    group_size_m = min(num_pid_m - first_pid_m, GROUP_M)
    pid_m = first_pid_m + ((pid % num_pid_in_group) % group_size_m)
    pid_n = (pid % num_pid_in_group) // group_size_m

    offs_am = (pid_m * BLOCK_M + tl.arange(0, BLOCK_M)) % M
    offs_bn = (pid_n * BLOCK_N + tl.arange(0, BLOCK_N)) % N
    offs_k = tl.arange(0, BLOCK_K)
    a_ptrs = a_ptr + offs_am[:, None] * stride_am + offs_k[None, :] * stride_ak
    b_ptrs = b_ptr + offs_k[:, None] * stride_bk + offs_bn[None, :] * stride_bn

    acc = tl.zeros((BLOCK_M, BLOCK_N), dtype=tl.float32)
    for kk in range(0, tl.cdiv(K, BLOCK_K)):
        a = tl.load(a_ptrs, mask=offs_k[None, :] < K - kk * BLOCK_K, other=0.0)
        b = tl.load(b_ptrs, mask=offs_k[:, None] < K - kk * BLOCK_K, other=0.0)
        acc = tl.dot(a, b, acc)
        a_ptrs += BLOCK_K * stride_ak
        b_ptrs += BLOCK_K * stride_bk

    c = acc.to(c_ptr.dtype.element_ty)
    offs_cm = pid_m * BLOCK_M + tl.arange(0, BLOCK_M)
    offs_cn = pid_n * BLOCK_N + tl.arange(0, BLOCK_N)
    c_ptrs = c_ptr + offs_cm[:, None] * stride_cm + offs_cn[None, :] * stride_cn
    mask = (offs_cm[:, None] < M) & (offs_cn[None, :] < N)
    tl.store(c_ptrs, c, mask=mask)

# config = {"BLOCK_K": 32, "BLOCK_M": 64, "BLOCK_N": 256, "GROUP_M": 8, "arch": "sm_80", "dtype": "bf16", "num_ctas": 1, "num_stages": 3, "num_warps": 1}
# arch = sm_80


// ===== COMPILED SASS (sm_80) =====

	.target	sm_80

	.elftype	@"ET_EXEC"


//--------------------- .note.nv.tkinfo           --------------------------
	.section	.note.nv.tkinfo,"",@"SHT_NOTE"
	.sectionflags	@"SHF_NOTE_NV_TKINFO"
	.tkinfo
        /*0018*/ 	.word	0x00000002
        /*0030*/ 	.string	""
        /*0030*/ 	.string	"ptxas"
        /*0030*/ 	.string	"Cuda compilation tools, release 13.0, V13.0.88"
        /*0030*/ 	.string	"Build cuda_13.0.r13.0/compiler.36424714_0"
        /*0030*/ 	.string	"-v  -suppress-debug-info  -lineinfo  -arch sm_80 "



//--------------------- .note.nv.cuinfo           --------------------------
	.section	.note.nv.cuinfo,"",@"SHT_NOTE"
	.sectionflags	@"SHF_NOTE_NV_CUINFO"
        /*0018*/ 	.short	0x0002
        /*001a*/ 	.short	0x0050
        /*001c*/ 	.short	0x0082
	.zero		2


//--------------------- .nv.info                  --------------------------
	.section	.nv.info,"",@"SHT_CUDA_INFO"
	.align	4


	//----- nvinfo : EIATTR_REGCOUNT
	.align		4
        /*0000*/ 	.byte	0x04, 0x2f
        /*0002*/ 	.short	(.L_1 - .L_0)
	.align		4
.L_0:
        /*0004*/ 	.word	index@(matmul_kernel)
        /*0008*/ 	.word	0x00000040


	//----- nvinfo : EIATTR_FRAME_SIZE
	.align		4
.L_1:
        /*000c*/ 	.byte	0x04, 0x11
        /*000e*/ 	.short	(.L_3 - .L_2)
	.align		4
.L_2:
        /*0010*/ 	.word	index@(matmul_kernel)
        /*0014*/ 	.word	0x00002510


	//----- nvinfo : EIATTR_MIN_STACK_SIZE
	.align		4
.L_3:
        /*0018*/ 	.byte	0x04, 0x12
        /*001a*/ 	.short	(.L_5 - .L_4)
	.align		4
.L_4:
        /*001c*/ 	.word	index@(matmul_kernel)
        /*0020*/ 	.word	0x00002510
.L_5:


//--------------------- .nv.info.matmul_kernel    --------------------------
	.section	.nv.info.matmul_kernel,"",@"SHT_CUDA_INFO"
	.sectionflags	@""
	.align	4


	//----- nvinfo : EIATTR_CUDA_API_VERSION
	.align		4
        /*0000*/ 	.byte	0x04, 0x37
        /*0002*/ 	.short	(.L_7 - .L_6)
.L_6:
        /*0004*/ 	.word	0x00000082


	//----- nvinfo : EIATTR_SW2861232_WAR
	.align		4
.L_7:
        /*0008*/ 	.byte	0x01, 0x35
	.zero		2


	//----- nvinfo : EIATTR_PARAM_CBANK
	.align		4
        /*000c*/ 	.byte	0x04, 0x0a
        /*000e*/ 	.short	(.L_9 - .L_8)
	.align		4
.L_8:
        /*0010*/ 	.word	index@(.nv.constant0.matmul_kernel)
        /*0014*/ 	.short	0x0160
        /*0016*/ 	.short	0x0050


	//----- nvinfo : EIATTR_CBANK_PARAM_SIZE
	.align		4
.L_9:
        /*0018*/ 	.byte	0x03, 0x19
        /*001a*/ 	.short	0x0050


	//----- nvinfo : EIATTR_KPARAM_INFO
	.align		4
        /*001c*/ 	.byte	0x04, 0x17
        /*001e*/ 	.short	(.L_11 - .L_10)
.L_10:
        /*0020*/ 	.word	0x00000000
        /*0024*/ 	.short	0x000d
        /*0026*/ 	.short	0x0048
        /*0028*/ 	.byte	0x00, 0xf4, 0x21, 0x00


	//----- nvinfo : EIATTR_KPARAM_INFO
	.align		4
.L_11:
        /*002c*/ 	.byte	0x04, 0x17
        /*002e*/ 	.short	(.L_13 - .L_12)
.L_12:
        /*0030*/ 	.word	0x00000000
        /*0034*/ 	.short	0x000c
        /*0036*/ 	.short	0x0040
        /*0038*/ 	.byte	0x00, 0xf4, 0x21, 0x00


	//----- nvinfo : EIATTR_KPARAM_INFO
	.align		4
.L_13:
        /*003c*/ 	.byte	0x04, 0x17
        /*003e*/ 	.short	(.L_15 - .L_14)
.L_14:
        /*0040*/ 	.word	0x00000000
        /*0044*/ 	.short	0x000b
        /*0046*/ 	.short	0x0038
        /*0048*/ 	.byte	0x00, 0xf0, 0x11, 0x00


	//----- nvinfo : EIATTR_KPARAM_INFO
	.align		4
.L_15:
        /*004c*/ 	.byte	0x04, 0x17
        /*004e*/ 	.short	(.L_17 - .L_16)
.L_16:
        /*0050*/ 	.word	0x00000000
        /*0054*/ 	.short	0x000a
        /*0056*/ 	.short	0x0034
        /*0058*/ 	.byte	0x00, 0xf0, 0x11, 0x00


	//----- nvinfo : EIATTR_KPARAM_INFO
	.align		4
.L_17:
        /*005c*/ 	.byte	0x04, 0x17
        /*005e*/ 	.short	(.L_19 - .L_18)
.L_18:
        /*0060*/ 	.word	0x00000000
        /*0064*/ 	.short	0x0009
        /*0066*/ 	.short	0x0030
        /*0068*/ 	.byte	0x00, 0xf0, 0x11, 0x00


	//----- nvinfo : EIATTR_KPARAM_INFO
	.align		4
.L_19:
        /*006c*/ 	.byte	0x04, 0x17
        /*006e*/ 	.short	(.L_21 - .L_20)
.L_20:
        /*0070*/ 	.word	0x00000000
        /*0074*/ 	.short	0x0008
        /*0076*/ 	.short	0x002c
        /*0078*/ 	.byte	0x00, 0xf0, 0x11, 0x00


	//----- nvinfo : EIATTR_KPARAM_INFO
	.align		4
.L_21:
        /*007c*/ 	.byte	0x04, 0x17
        /*007e*/ 	.short	(.L_23 - .L_22)
.L_22:
        /*0080*/ 	.word	0x00000000
        /*0084*/ 	.short	0x0007
        /*0086*/ 	.short	0x0028
        /*0088*/ 	.byte	0x00, 0xf0, 0x11, 0x00


	//----- nvinfo : EIATTR_KPARAM_INFO
	.align		4
.L_23:
        /*008c*/ 	.byte	0x04, 0x17
        /*008e*/ 	.short	(.L_25 - .L_24)
.L_24:
        /*0090*/ 	.word	0x00000000
        /*0094*/ 	.short	0x0006
        /*0096*/ 	.short	0x0024
        /*0098*/ 	.byte	0x00, 0xf0, 0x11, 0x00


	//----- nvinfo : EIATTR_KPARAM_INFO
	.align		4
.L_25:
        /*009c*/ 	.byte	0x04, 0x17
        /*009e*/ 	.short	(.L_27 - .L_26)
.L_26:
        /*00a0*/ 	.word	0x00000000
        /*00a4*/ 	.short	0x0005
        /*00a6*/ 	.short	0x0020
        /*00a8*/ 	.byte	0x00, 0xf0, 0x11, 0x00


	//----- nvinfo : EIATTR_KPARAM_INFO
	.align		4
.L_27:
        /*00ac*/ 	.byte	0x04, 0x17
        /*00ae*/ 	.short	(.L_29 - .L_28)
.L_28:
        /*00b0*/ 	.word	0x00000000
        /*00b4*/ 	.short	0x0004
        /*00b6*/ 	.short	0x001c
        /*00b8*/ 	.byte	0x00, 0xf0, 0x11, 0x00


	//----- nvinfo : EIATTR_KPARAM_INFO
	.align		4
.L_29:
        /*00bc*/ 	.byte	0x04, 0x17
        /*00be*/ 	.short	(.L_31 - .L_30)
.L_30:
        /*00c0*/ 	.word	0x00000000
        /*00c4*/ 	.short	0x0003
        /*00c6*/ 	.short	0x0018
        /*00c8*/ 	.byte	0x00, 0xf0, 0x11, 0x00


	//----- nvinfo : EIATTR_KPARAM_INFO
	.align		4
.L_31:
        /*00cc*/ 	.byte	0x04, 0x17
        /*00ce*/ 	.short	(.L_33 - .L_32)
.L_32:
        /*00d0*/ 	.word	0x00000000
        /*00d4*/ 	.short	0x0002
        /*00d6*/ 	.short	0x0010
        /*00d8*/ 	.byte	0x00, 0xf4, 0x21, 0x00


	//----- nvinfo : EIATTR_KPARAM_INFO
	.align		4
.L_33:
        /*00dc*/ 	.byte	0x04, 0x17
        /*00de*/ 	.short	(.L_35 - .L_34)
.L_34:
        /*00e0*/ 	.word	0x00000000
        /*00e4*/ 	.short	0x0001
        /*00e6*/ 	.short	0x0008
        /*00e8*/ 	.byte	0x00, 0xf4, 0x21, 0x00


	//----- nvinfo : EIATTR_KPARAM_INFO
	.align		4
.L_35:
        /*00ec*/ 	.byte	0x04, 0x17
        /*00ee*/ 	.short	(.L_37 - .L_36)
.L_36:
        /*00f0*/ 	.word	0x00000000
        /*00f4*/ 	.short	0x0000
        /*00f6*/ 	.short	0x0000
        /*00f8*/ 	.byte	0x00, 0xf4, 0x21, 0x00


	//----- nvinfo : EIATTR_MAXREG_COUNT
	.align		4
.L_37:
        /*00fc*/ 	.byte	0x03, 0x1b
        /*00fe*/ 	.short	0x00ff


	//----- nvinfo : EIATTR_NUM_BARRIERS
	.align		4
        /*0100*/ 	.byte	0x02, 0x4c
        /*0102*/ 	.byte	0x01
	.zero		1


	//----- nvinfo : EIATTR_ANNOTATIONS
	.align		4
        /*0104*/ 	.byte	0x04, 0x55
        /*0106*/ 	.short	(.L_39 - .L_38)


	//   ....[0]....
.L_38:
        /*0108*/ 	.word	0x00000001
        /*010c*/ 	.byte	0x00, 0x05, 0x00, 0x00, 0x01, 0x00, 0x00, 0x00, 0x40, 0x05, 0x00, 0x00, 0x01, 0x00, 0x00, 0x00
        /* <DEDUP_REMOVED lines=1261> */
        /*4fec*/ 	.byte	0x00, 0x73, 0x01, 0x00, 0x01, 0x00, 0x00, 0x00, 0x10, 0x73, 0x01, 0x00


	//----- nvinfo : EIATTR_MERCURY_ISA_VERSION
	.align		4
.L_39:
        /*4ff8*/ 	.byte	0x03, 0x5f
        /*4ffa*/ 	.short	0x0000


	//----- nvinfo : EIATTR_COOP_GROUP_MASK_REGIDS
	.align		4
        /*4ffc*/ 	.byte	0x04, 0x29
        /*4ffe*/ 	.short	(.L_41 - .L_40)


	//   ....[0]....
.L_40:
        /*5000*/ 	.word	0xffffffff


	//   ....[1]....
        /*5004*/ 	.word	0xffffffff


	//   ....[2]....
        /*5008*/ 	.word	0xffffffff


	//   ....[3]....
        /*500c*/ 	.word	0xffffffff


	//   ....[4]....
        /*5010*/ 	.word	0xffffffff


	//   ....[5]....
        /*5014*/ 	.word	0xffffffff


	//   ....[6]....
        /*5018*/ 	.word	0xffffffff


	//   ....[7]....
        /*501c*/ 	.word	0xffffffff


	//   ....[8]....
        /*5020*/ 	.word	0xffffffff


	//   ....[9]....
        /*5024*/ 	.word	0xffffffff


	//   ....[10]....
        /*5028*/ 	.word	0xffffffff


	//   ....[11]....
        /*502c*/ 	.word	0xffffffff


	//   ....[12]....
        /*5030*/ 	.word	0xffffffff


	//   ....[13]....
        /*5034*/ 	.word	0xffffffff


	//   ....[14]....
        /*5038*/ 	.word	0xffffffff


	//   ....[15]....
        /*503c*/ 	.word	0xffffffff


	//   ....[16]....
        /*5040*/ 	.word	0xffffffff


	//   ....[17]....
        /*5044*/ 	.word	0xffffffff


	//   ....[18]....
        /*5048*/ 	.word	0xffffffff


	//   ....[19]....
        /*504c*/ 	.word	0xffffffff


	//   ....[20]....
        /*5050*/ 	.word	0xffffffff


	//   ....[21]....
        /*5054*/ 	.word	0xffffffff


	//   ....[22]....
        /*5058*/ 	.word	0xffffffff


	//   ....[23]....
        /*505c*/ 	.word	0xffffffff


	//   ....[24]....
        /*5060*/ 	.word	0xffffffff


	//   ....[25]....
        /*5064*/ 	.word	0xffffffff


	//   ....[26]....
        /*5068*/ 	.word	0xffffffff


	//   ....[27]....
        /*506c*/ 	.word	0xffffffff


	//   ....[28]....
        /*5070*/ 	.word	0xffffffff


	//   ....[29]....
        /*5074*/ 	.word	0xffffffff


	//   ....[30]....
        /*5078*/ 	.word	0xffffffff


	//----- nvinfo : EIATTR_COOP_GROUP_INSTR_OFFSETS
	.align		4
.L_41:
        /*507c*/ 	.byte	0x04, 0x28
        /*507e*/ 	.short	(.L_43 - .L_42)


	//   ....[0]....
.L_42:
        /*5080*/ 	.word	0x00045f80


	//   ....[1]....
        /*5084*/ 	.word	0x000460a0


	//   ....[2]....
        /*5088*/ 	.word	0x000461d0


	//   ....[3]....
        /*508c*/ 	.word	0x000462c0


	//   ....[4]....
        /*5090*/ 	.word	0x00046320


	//   ....[5]....
        /*5094*/ 	.word	0x000463f0


	//   ....[6]....
        /*5098*/ 	.word	0x000464b0


	//   ....[7]....
        /*509c*/ 	.word	0x00046710


	//   ....[8]....
        /*50a0*/ 	.word	0x00046890


	//   ....[9]....
        /*50a4*/ 	.word	0x00046900


	//   ....[10]....
        /*50a8*/ 	.word	0x00046990


	//   ....[11]....
        /*50ac*/ 	.word	0x00046a20


	//   ....[12]....
        /*50b0*/ 	.word	0x00046e10


	//   ....[13]....
        /*50b4*/ 	.word	0x00046ea0


	//   ....[14]....
        /*50b8*/ 	.word	0x00046ef0


	//   ....[15]....
        /*50bc*/ 	.word	0x00046fa0


	//   ....[16]....
        /*50c0*/ 	.word	0x00047030


	//   ....[17]....
        /*50c4*/ 	.word	0x000470c0


	//   ....[18]....
        /*50c8*/ 	.word	0x000474b0


	//   ....[19]....
        /*50cc*/ 	.word	0x00047560


	//   ....[20]....
        /*50d0*/ 	.word	0x000475b0


	//   ....[21]....
        /*50d4*/ 	.word	0x00047640


	//   ....[22]....
        /*50d8*/ 	.word	0x000476d0


	//   ....[23]....
        /*50dc*/ 	.word	0x00047760


	//   ....[24]....
        /*50e0*/ 	.word	0x000477f0


	//   ....[25]....
        /*50e4*/ 	.word	0x00047bc0


	//   ....[26]....
        /*50e8*/ 	.word	0x00047c10


	//   ....[27]....
        /*50ec*/ 	.word	0x00047c60


	//   ....[28]....
        /*50f0*/ 	.word	0x00047cb0


	//   ....[29]....
        /*50f4*/ 	.word	0x00047d20


	//   ....[30]....
        /*50f8*/ 	.word	0x00047f00


	//----- nvinfo : EIATTR_EXIT_INSTR_OFFSETS
	.align		4
.L_43:
        /*50fc*/ 	.byte	0x04, 0x1c
        /*50fe*/ 	.short	(.L_45 - .L_44)


	//   ....[0]....
.L_44:
        /*5100*/ 	.word	0x00052c20


	//   ....[1]....
        /*5104*/ 	.word	0x00052c50


	//----- nvinfo : EIATTR_REQNTID
	.align		4
.L_45:
        /*5108*/ 	.byte	0x04, 0x10
        /*510a*/ 	.short	(.L_47 - .L_46)
.L_46:
        /*510c*/ 	.word	0x00000020
        /*5110*/ 	.word	0x00000001
        /*5114*/ 	.word	0x00000001
.L_47:


//--------------------- .nv.callgraph             --------------------------
	.section	.nv.callgraph,"",@"SHT_CUDA_CALLGRAPH"
	.align	4
	.sectionentsize	8
	.align		4
        /*0000*/ 	.word	0x00000000
	.align		4
        /*0004*/ 	.word	0xffffffff
	.align		4
        /*0008*/ 	.word	0x00000000
	.align		4
        /*000c*/ 	.word	0xfffffffe
	.align		4
        /*0010*/ 	.word	0x00000000
	.align		4
        /*0014*/ 	.word	0xfffffffd
	.align		4
        /*0018*/ 	.word	0x00000000
	.align		4
        /*001c*/ 	.word	0xfffffffc


//--------------------- .nv.rel.action            --------------------------
	.section	.nv.rel.action,"",@"SHT_CUDA_RELOCINFO"
	.align	8
	.sectionentsize	8
        /*0000*/ 	.byte	0x73, 0x00, 0x00, 0x00, 0x00, 0x00, 0x00, 0x00, 0x00, 0x00, 0x00, 0x11, 0x25, 0x00, 0x05, 0x36


//--------------------- .nv.constant0.matmul_kernel --------------------------
	.section	.nv.constant0.matmul_kernel,"a",@progbits
	.sectionflags	@""
	.align	4
.nv.constant0.matmul_kernel:
	.zero		432


//--------------------- .text.matmul_kernel       --------------------------
	.section	.text.matmul_kernel,"ax",@progbits
	.sectioninfo	@"SHI_REGISTERS=64"
	.align	128
        .global         matmul_kernel
        .type           matmul_kernel,@function
        .size           matmul_kernel,(.L_x_5 - matmul_kernel)
        .other          matmul_kernel,@"STO_CUDA_ENTRY STV_DEFAULT"
matmul_kernel:
.text.matmul_kernel:
[----:B------:R-:W-:Y:S02]  /*0000*/  IMAD.MOV.U32 R1, RZ, RZ, c[0x0][0x28] ;  /* 0x00000a00ff017624 */ /* 0x000fe400078e00ff */
[----:B------:R-:W-:Y:S01]  /*0010*/  IMAD.MOV.U32 R0, RZ, RZ, c[0x0][0x17c] ;  /* 0x00005f00ff007624 */ /* 0x000fe200078e00ff */
[----:B------:R-:W0:Y:S01]  /*0020*/  S2R R5, SR_CTAID.X ;  /* 0x0000000000057919 */ /* 0x000e220000002500 */
[----:B------:R-:W-:Y:S01]  /*0030*/  IMAD.MOV.U32 R13, RZ, RZ, 0x1f ;  /* 0x0000001fff0d7424 */ /* 0x000fe200078e00ff */
[----:B------:R-:W-:Y:S01]  /*0040*/  IADD3 R1, R1, -0x2510, RZ ;  /* 0xffffdaf001017810 */ /* 0x000fe20007ffe0ff */
[----:B------:R-:W-:Y:S01]  /*0050*/  ULDC.64 UR6, c[0x0][0x118] ;  /* 0x0000460000067ab9 */ /* 0x000fe20000000a00 */
[----:B------:R-:W-:Y:S01]  /*0060*/  IADD3 R0, R0, 0xff, RZ ;  /* 0x000000ff00007810 */ /* 0x000fe20007ffe0ff */
[----:B------:R-:W1:Y:S03]  /*0070*/  S2R R12, SR_TID.X ;  /* 0x00000000000c7919 */ /* 0x000e660000002100 */
[----:B------:R-:W-:-:S04]  /*0080*/  SHF.R.S32.HI R3, RZ, 0x1f, R0 ;  /* 0x0000001fff037819 */ /* 0x000fc80000011400 */
[----:B------:R-:W-:-:S04]  /*0090*/  LEA.HI R3, R3, R0, RZ, 0x8 ;  /* 0x0000000003037211 */ /* 0x000fc800078f40ff */
[----:B------:R-:W-:-:S05]  /*00a0*/  SHF.R.S32.HI R3, RZ, 0x8, R3 ;  /* 0x00000008ff037819 */ /* 0x000fca0000011403 */
[----:B------:R-:W-:Y:S01]  /*00b0*/  IMAD.SHL.U32 R4, R3, 0x8, RZ ;  /* 0x0000000803047824 */ /* 0x000fe200078e00ff */
[----:B0-----:R-:W-:-:S04]  /*00c0*/  IABS R8, R5 ;  /* 0x0000000500087213 */ /* 0x001fc80000000000 */
[-C--:B------:R-:W-:Y:S02]  /*00d0*/  IABS R7, R4.reuse ;  /* 0x0000000400077213 */ /* 0x080fe40000000000 */
[----:B------:R-:W-:Y:S02]  /*00e0*/  IABS R10, R4 ;  /* 0x00000004000a7213 */ /* 0x000fe40000000000 */
[----:B------:R-:W0:Y:S08]  /*00f0*/  I2F.RP R0, R7 ;  /* 0x0000000700007306 */ /* 0x000e300000209400 */
[----:B0-----:R-:W0:Y:S02]  /*0100*/  MUFU.RCP R0, R0 ;  /* 0x0000000000007308 */ /* 0x001e240000001000 */
[----:B0-----:R-:W-:Y:S01]  /*0110*/  IADD3 R2, R0, 0xffffffe, RZ ;  /* 0x0ffffffe00027810 */ /* 0x001fe20007ffe0ff */
[----:B------:R-:W-:-:S05]  /*0120*/  IMAD.MOV R0, RZ, RZ, -R10 ;  /* 0x000000ffff007224 */ /* 0x000fca00078e0a0a */
[----:B------:R0:W2:Y:S02]  /*0130*/  F2I.FTZ.U32.TRUNC.NTZ R3, R2 ;  /* 0x0000000200037305 */ /* 0x0000a4000021f000 */
[----:B0-----:R-:W-:Y:S02]  /*0140*/  IMAD.MOV.U32 R2, RZ, RZ, RZ ;  /* 0x000000ffff027224 */ /* 0x001fe400078e00ff */
[----:B--2---:R-:W-:-:S04]  /*0150*/  IMAD.MOV R6, RZ, RZ, -R3 ;  /* 0x000000ffff067224 */ /* 0x004fc800078e0a03 */
[----:B------:R-:W-:Y:S02]  /*0160*/  IMAD R9, R6, R7, RZ ;  /* 0x0000000706097224 */ /* 0x000fe400078e02ff */
[----:B------:R-:W-:Y:S02]  /*0170*/  IMAD.MOV.U32 R6, RZ, RZ, R8 ;  /* 0x000000ffff067224 */ /* 0x000fe400078e0008 */
[----:B------:R-:W-:-:S06]  /*0180*/  IMAD.HI.U32 R3, R3, R9, R2 ;  /* 0x0000000903037227 */ /* 0x000fcc00078e0002 */
[----:B------:R-:W-:-:S04]  /*0190*/  IMAD.HI.U32 R3, R3, R6, RZ ;  /* 0x0000000603037227 */ /* 0x000fc800078e00ff */
[----:B------:R-:W-:-:S05]  /*01a0*/  IMAD R0, R3, R0, R6 ;  /* 0x0000000003007224 */ /* 0x000fca00078e0206 */
[----:B------:R-:W-:-:S13]  /*01b0*/  ISETP.GT.U32.AND P1, PT, R7, R0, PT ;  /* 0x000000000700720c */ /* 0x000fda0003f24070 */
[----:B------:R-:W-:Y:S01]  /*01c0*/  @!P1 IMAD.IADD R0, R0, 0x1, -R7 ;  /* 0x0000000100009824 */ /* 0x000fe200078e0a07 */
[----:B------:R-:W-:Y:S02]  /*01d0*/  @!P1 IADD3 R3, R3, 0x1, RZ ;  /* 0x0000000103039810 */ /* 0x000fe40007ffe0ff */
[----:B------:R-:W-:Y:S02]  /*01e0*/  ISETP.NE.AND P1, PT, R4, RZ, PT ;  /* 0x000000ff0400720c */ /* 0x000fe40003f25270 */
[----:B------:R-:W-:Y:S02]  /*01f0*/  ISETP.GE.U32.AND P0, PT, R0, R7, PT ;  /* 0x000000070000720c */ /* 0x000fe40003f06070 */
[----:B------:R-:W-:-:S04]  /*0200*/  LOP3.LUT R0, R5, R4, RZ, 0x3c, !PT ;  /* 0x0000000405007212 */ /* 0x000fc800078e3cff */
[----:B------:R-:W-:Y:S01]  /*0210*/  ISETP.GE.AND P2, PT, R0, RZ, PT ;  /* 0x000000ff0000720c */ /* 0x000fe20003f46270 */
[----:B------:R-:W-:-:S05]  /*0220*/  IMAD.MOV.U32 R0, RZ, RZ, c[0x0][0x178] ;  /* 0x00005e00ff007624 */ /* 0x000fca00078e00ff */
[----:B------:R-:W-:Y:S02]  /*0230*/  IADD3 R0, R0, 0x3f, RZ ;  /* 0x0000003f00007810 */ /* 0x000fe40007ffe0ff */
[----:B------:R-:W-:-:S05]  /*0240*/  @P0 IADD3 R3, R3, 0x1, RZ ;  /* 0x0000000103030810 */ /* 0x000fca0007ffe0ff */
[----:B------:R-:W-:Y:S01]  /*0250*/  IMAD.MOV.U32 R2, RZ, RZ, R3 ;  /* 0x000000ffff027224 */ /* 0x000fe200078e0003 */
[----:B------:R-:W-:-:S03]  /*0260*/  SHF.R.S32.HI R3, RZ, 0x1f, R0 ;  /* 0x0000001fff037819 */ /* 0x000fc60000011400 */
[----:B------:R-:W-:Y:S01]  /*0270*/  @!P2 IMAD.MOV R2, RZ, RZ, -R2 ;  /* 0x000000ffff02a224 */ /* 0x000fe200078e0a02 */
[----:B------:R-:W-:Y:S02]  /*0280*/  @!P1 LOP3.LUT R2, RZ, R4, RZ, 0x33, !PT ;  /* 0x00000004ff029212 */ /* 0x000fe400078e33ff */
[----:B------:R-:W-:-:S03]  /*0290*/  LEA.HI R3, R3, R0, RZ, 0x6 ;  /* 0x0000000003037211 */ /* 0x000fc600078f30ff */
[----:B------:R-:W-:Y:S02]  /*02a0*/  IMAD.SHL.U32 R6, R2, 0x8, RZ ;  /* 0x0000000802067824 */ /* 0x000fe400078e00ff */
[----:B------:R-:W-:-:S03]  /*02b0*/  IMAD.MOV R2, RZ, RZ, -R2 ;  /* 0x000000ffff027224 */ /* 0x000fc600078e0a02 */
[----:B------:R-:W-:Y:S01]  /*02c0*/  LEA.HI.SX32 R3, R3, -R6, 0x1a ;  /* 0x8000000603037211 */ /* 0x000fe200078fd2ff */
[----:B------:R-:W-:-:S03]  /*02d0*/  IMAD R4, R4, R2, R5 ;  /* 0x0000000204047224 */ /* 0x000fc600078e0205 */
[----:B------:R-:W-:Y:S02]  /*02e0*/  IMNMX R11, R3, 0x8, PT ;  /* 0x00000008030b7817 */ /* 0x000fe40003800200 */
[----:B------:R-:W-:Y:S02]  /*02f0*/  IABS R9, R4 ;  /* 0x0000000400097213 */ /* 0x000fe40000000000 */
[----:B------:R-:W-:-:S04]  /*0300*/  IABS R7, R11 ;  /* 0x0000000b00077213 */ /* 0x000fc80000000000 */
[----:B------:R-:W0:Y:S08]  /*0310*/  I2F.RP R0, R7 ;  /* 0x0000000700007306 */ /* 0x000e300000209400 */
[----:B0-----:R-:W0:Y:S02]  /*0320*/  MUFU.RCP R0, R0 ;  /* 0x0000000000007308 */ /* 0x001e240000001000 */
[----:B0-----:R-:W-:-:S06]  /*0330*/  IADD3 R3, R0, 0xffffffe, RZ ;  /* 0x0ffffffe00037810 */ /* 0x001fcc0007ffe0ff */
[----:B------:R-:W0:Y:S02]  /*0340*/  F2I.FTZ.U32.TRUNC.NTZ R3, R3 ;  /* 0x0000000300037305 */ /* 0x000e24000021f000 */
[----:B0-----:R-:W-:-:S04]  /*0350*/  IMAD.MOV R8, RZ, RZ, -R3 ;  /* 0x000000ffff087224 */ /* 0x001fc800078e0a03 */
[----:B------:R-:W-:Y:S01]  /*0360*/  IMAD.MOV.U32 R2, RZ, RZ, R8 ;  /* 0x000000ffff027224 */ /* 0x000fe200078e0008 */
[----:B------:R-:W-:-:S03]  /*0370*/  IABS R8, R11 ;  /* 0x0000000b00087213 */ /* 0x000fc60000000000 */
[----:B------:R-:W-:Y:S02]  /*0380*/  IMAD R5, R2, R7, RZ ;  /* 0x0000000702057224 */ /* 0x000fe400078e02ff */
[----:B------:R-:W-:Y:S02]  /*0390*/  IMAD.MOV.U32 R2, RZ, RZ, RZ ;  /* 0x000000ffff027224 */ /* 0x000fe400078e00ff */
[----:B------:R-:W-:Y:S02]  /*03a0*/  IMAD.MOV R0, RZ, RZ, -R8 ;  /* 0x000000ffff007224 */ /* 0x000fe400078e0a08 */
        /* <DEDUP_REMOVED lines=9> */
[----:B------:R-:W-:Y:S02]  /*0440*/  ISETP.GE.AND P2, PT, R0, RZ, PT ;  /* 0x000000ff0000720c */ /* 0x000fe40003f46270 */
[----:B------:R-:W-:-:S05]  /*0450*/  IADD3 R0, R13, c[0x0][0x180], RZ ;  /* 0x000060000d007a10 */ /* 0x000fca0007ffe0ff */
[----:B------:R-:W-:Y:S02]  /*0460*/  @P0 IADD3 R2, R2, 0x1, RZ ;  /* 0x0000000102020810 */ /* 0x000fe40007ffe0ff */
[----:B------:R-:W-:-:S04]  /*0470*/  ISETP.GT.AND P0, PT, R0, 0x1f, PT ;  /* 0x0000001f0000780c */ /* 0x000fc80003f04270 */
[----:B------:R-:W-:Y:S01]  /*0480*/  @!P2 IMAD.MOV R2, RZ, RZ, -R2 ;  /* 0x000000ffff02a224 */ /* 0x000fe200078e0a02 */
[----:B------:R-:W-:-:S05]  /*0490*/  @!P1 LOP3.LUT R2, RZ, R11, RZ, 0x33, !PT ;  /* 0x0000000bff029212 */ /* 0x000fca00078e33ff */
[----:B------:R-:W-:Y:S02]  /*04a0*/  IMAD.SHL.U32 R61, R2, 0x100, RZ ;  /* 0x00000100023d7824 */ /* 0x000fe400078e00ff */
[----:B------:R-:W-:-:S03]  /*04b0*/  IMAD.MOV R60, RZ, RZ, -R2 ;  /* 0x000000ffff3c7224 */ /* 0x000fc600078e0a02 */
[----:B------:R-:W-:Y:S01]  /*04c0*/  IADD3 R0, R61, 0x1, RZ ;  /* 0x000000013d007810 */ /* 0x000fe20007ffe0ff */
[----:B------:R-:W-:Y:S01]  /*04d0*/  IMAD R60, R11, R60, R4 ;  /* 0x0000003c0b3c7224 */ /* 0x000fe200078e0204 */
[C---:B------:R-:W-:Y:S02]  /*04e0*/  IADD3 R3, R61.reuse, 0x2, RZ ;  /* 0x000000023d037810 */ /* 0x040fe40007ffe0ff */
[C---:B------:R-:W-:Y:S01]  /*04f0*/  IADD3 R2, R61.reuse, 0x3, RZ ;  /* 0x000000033d027810 */ /* 0x040fe20007ffe0ff */
[----:B------:R0:W-:Y:S01]  /*0500*/  STL [R1+0x13f4], R0 ;  /* 0x0013f40001007387 */ /* 0x0001e20000100800 */
[C---:B------:R-:W-:Y:S01]  /*0510*/  IADD3 R5, R61.reuse, 0xd5, RZ ;  /* 0x000000d53d057810 */ /* 0x040fe20007ffe0ff */
[----:B------:R-:W-:Y:S01]  /*0520*/  IMAD.IADD R60, R6, 0x1, R60 ;  /* 0x00000001063c7824 */ /* 0x000fe200078e023c */
[----:B------:R-:W-:Y:S01]  /*0530*/  IADD3 R6, R61, 0xe3, RZ ;  /* 0x000000e33d067810 */ /* 0x000fe20007ffe0ff */
[----:B------:R2:W-:Y:S01]  /*0540*/  STL [R1+0x13f8], R3 ;  /* 0x0013f80301007387 */ /* 0x0005e20000100800 */
[----:B-1----:R-:W-:-:S03]  /*0550*/  LOP3.LUT R4, R12, 0x1f, RZ, 0xc0, !PT ;  /* 0x0000001f0c047812 */ /* 0x002fc600078ec0ff */
[----:B------:R1:W-:Y:S01]  /*0560*/  STL [R1+0x13fc], R2 ;  /* 0x0013fc0201007387 */ /* 0x0003e20000100800 */
[C---:B0-----:R-:W-:Y:S01]  /*0570*/  IADD3 R0, R61.reuse, 0x4, RZ ;  /* 0x000000043d007810 */ /* 0x041fe20007ffe0ff */
[----:B------:R-:W-:Y:S01]  /*0580*/  IMAD R60, R60, 0x40, R4 ;  /* 0x000000403c3c7824 */ /* 0x000fe200078e0204 */
[C---:B------:R-:W-:Y:S02]  /*0590*/  IADD3 R4, R61.reuse, 0xee, RZ ;  /* 0x000000ee3d047810 */ /* 0x040fe40007ffe0ff */
[C---:B--2---:R-:W-:Y:S01]  /*05a0*/  IADD3 R3, R61.reuse, 0x5, RZ ;  /* 0x000000053d037810 */ /* 0x044fe20007ffe0ff */
[----:B------:R0:W-:Y:S01]  /*05b0*/  STL [R1+0x1400], R0 ;  /* 0x0014000001007387 */ /* 0x0001e20000100800 */
[----:B-1----:R-:W-:-:S03]  /*05c0*/  IADD3 R2, R61, 0x6, RZ ;  /* 0x000000063d027810 */ /* 0x002fc60007ffe0ff */
[----:B------:R1:W-:Y:S04]  /*05d0*/  STL [R1+0x1404], R3 ;  /* 0x0014040301007387 */ /* 0x0003e80000100800 */
[----:B------:R2:W-:Y:S01]  /*05e0*/  STL [R1+0x1408], R2 ;  /* 0x0014080201007387 */ /* 0x0005e20000100800 */
[C---:B0-----:R-:W-:Y:S02]  /*05f0*/  IADD3 R0, R61.reuse, 0x7, RZ ;  /* 0x000000073d007810 */ /* 0x041fe40007ffe0ff */
[----:B-1----:R-:W-:-:S03]  /*0600*/  IADD3 R3, R61, 0x8, RZ ;  /* 0x000000083d037810 */ /* 0x002fc60007ffe0ff */
[----:B------:R0:W-:Y:S01]  /*0610*/  STL [R1+0x140c], R0 ;  /* 0x00140c0001007387 */ /* 0x0001e20000100800 */
[----:B--2---:R-:W-:-:S03]  /*0620*/  IADD3 R2, R61, 0x9, RZ ;  /* 0x000000093d027810 */ /* 0x004fc60007ffe0ff */
        /* <DEDUP_REMOVED lines=409> */
[----:B------:R-:W-:Y:S01]  /*1fc0*/  STL [R1+0x1750], R3 ;  /* 0x0017500301007387 */ /* 0x000fe20000100800 */
[C---:B0-----:R-:W-:Y:S02]  /*1fd0*/  IADD3 R0, R61.reuse, 0xd6, RZ ;  /* 0x000000d63d007810 */ /* 0x041fe40007ffe0ff */
[----:B-1----:R-:W-:-:S03]  /*1fe0*/  IADD3 R5, R61, 0xda, RZ ;  /* 0x000000da3d057810 */ /* 0x002fc60007ffe0ff */
[----:B------:R0:W-:Y:S04]  /*1ff0*/  STL [R1+0x1758], R0 ;  /* 0x0017580001007387 */ /* 0x0001e80000100800 */
[----:B------:R1:W-:Y:S01]  /*2000*/  STL [R1+0x175c], R2 ;  /* 0x00175c0201007387 */ /* 0x0003e20000100800 */
[C---:B0-----:R-:W-:Y:S02]  /*2010*/  IADD3 R0, R61.reuse, 0xd8, RZ ;  /* 0x000000d83d007810 */ /* 0x041fe40007ffe0ff */
[----:B-1----:R-:W-:-:S03]  /*2020*/  IADD3 R2, R61, 0xd9, RZ ;  /* 0x000000d93d027810 */ /* 0x002fc60007ffe0ff */
[----:B------:R0:W-:Y:S04]  /*2030*/  STL [R1+0x1760], R0 ;  /* 0x0017600001007387 */ /* 0x0001e80000100800 */
        /* <DEDUP_REMOVED lines=37> */
[----:B------:R-:W-:Y:S01]  /*2290*/  STL [R1+0x17b8], R0 ;  /* 0x0017b80001007387 */ /* 0x000fe20000100800 */
[----:B--2---:R-:W-:-:S05]  /*22a0*/  IADD3 R5, R61, 0xed, RZ ;  /* 0x000000ed3d057810 */ /* 0x004fca0007ffe0ff */
        /* <DEDUP_REMOVED lines=33> */
[----:B0-----:R-:W-:Y:S02]  /*24c0*/  IADD3 R5, R61, 0xff, RZ ;  /* 0x000000ff3d057810 */ /* 0x001fe40007ffe0ff */
[----:B-1----:R-:W-:-:S03]  /*24d0*/  IADD3 R4, R60, 0x20, RZ ;  /* 0x000000203c047810 */ /* 0x002fc60007ffe0ff */
[----:B------:R2:W-:Y:S04]  /*24e0*/  STL [R1+0x1774], R5 ;  /* 0x0017740501007387 */ /* 0x0005e80000100800 */
[----:B------:R2:W-:Y:S01]  /*24f0*/  STL [R1+0x960], R4 ;  /* 0x0009600401007387 */ /* 0x0005e20000100800 */
[----:B------:R-:W-:Y:S05]  /*2500*/  @P0 BRA `(.L_x_0) ;  /* 0x00000e7000000947 */ /* 0x000fea0003800000 */
[----:B------:R-:W-:Y:S01]  /*2510*/  IMAD.SHL.U32 R0, R12, 0x40, RZ ;  /* 0x000000400c007824 */ /* 0x000fe200078e00ff */
[----:B------:R-:W-:Y:S01]  /*2520*/  CS2R R56, SRZ ;  /* 0x0000000000387805 */ /* 0x000fe2000001ff00 */
[----:B------:R-:W-:Y:S01]  /*2530*/  CS2R R58, SRZ ;  /* 0x00000000003a7805 */ /* 0x000fe2000001ff00 */
[----:B------:R-:W-:Y:S01]  /*2540*/  CS2R R52, SRZ ;  /* 0x0000000000347805 */ /* 0x000fe2000001ff00 */
[----:B------:R-:W-:Y:S01]  /*2550*/  CS2R R54, SRZ ;  /* 0x0000000000367805 */ /* 0x000fe2000001ff00 */
[----:B------:R0:W-:Y:S01]  /*2560*/  STL [R1+0x13f0], R0 ;  /* 0x0013f00001007387 */ /* 0x0001e20000100800 */
[----:B------:R-:W-:Y:S01]  /*2570*/  CS2R R48, SRZ ;  /* 0x0000000000307805 */ /* 0x000fe2000001ff00 */
[----:B------:R-:W-:Y:S01]  /*2580*/  CS2R R50, SRZ ;  /* 0x0000000000327805 */ /* 0x000fe2000001ff00 */
[----:B------:R-:W-:Y:S01]  /*2590*/  CS2R R44, SRZ ;  /* 0x00000000002c7805 */ /* 0x000fe2000001ff00 */
[----:B------:R0:W-:Y:S01]  /*25a0*/  STL [R1], RZ ;  /* 0x000000ff01007387 */ /* 0x0001e20000100800 */
[----:B------:R-:W-:Y:S01]  /*25b0*/  CS2R R46, SRZ ;  /* 0x00000000002e7805 */ /* 0x000fe2000001ff00 */
[----:B------:R-:W-:Y:S01]  /*25c0*/  CS2R R40, SRZ ;  /* 0x0000000000287805 */ /* 0x000fe2000001ff00 */
[----:B------:R-:W-:Y:S01]  /*25d0*/  CS2R R42, SRZ ;  /* 0x00000000002a7805 */ /* 0x000fe2000001ff00 */
[----:B------:R0:W-:Y:S01]  /*25e0*/  STL [R1+0x4], RZ ;  /* 0x000004ff01007387 */ /* 0x0001e20000100800 */
[----:B------:R-:W-:Y:S01]  /*25f0*/  CS2R R36, SRZ ;  /* 0x0000000000247805 */ /* 0x000fe2000001ff00 */
[----:B------:R-:W-:Y:S01]  /*2600*/  CS2R R38, SRZ ;  /* 0x0000000000267805 */ /* 0x000fe2000001ff00 */
[----:B------:R-:W-:Y:S01]  /*2610*/  CS2R R32, SRZ ;  /* 0x0000000000207805 */ /* 0x000fe2000001ff00 */
[----:B------:R0:W-:Y:S01]  /*2620*/  STL [R1+0x8], RZ ;  /* 0x000008ff01007387 */ /* 0x0001e20000100800 */
[----:B------:R-:W-:Y:S01]  /*2630*/  CS2R R34, SRZ ;  /* 0x0000000000227805 */ /* 0x000fe2000001ff00 */
[----:B--2---:R-:W-:Y:S01]  /*2640*/  CS2R R4, SRZ ;  /* 0x0000000000047805 */ /* 0x004fe2000001ff00 */
[----:B------:R-:W-:Y:S01]  /*2650*/  CS2R R6, SRZ ;  /* 0x0000000000067805 */ /* 0x000fe2000001ff00 */
[----:B------:R0:W-:Y:S01]  /*2660*/  STL [R1+0xc], RZ ;  /* 0x00000cff01007387 */ /* 0x0001e20000100800 */
        /* <DEDUP_REMOVED lines=15> */
[----:B------:R0:W-:Y:S04]  /*2760*/  STL [R1+0x1c], RZ ;  /* 0x00001cff01007387 */ /* 0x0001e80000100800 */
        /* <DEDUP_REMOVED lines=191> */
[----:B------:R0:W-:Y:S01]  /*3360*/  STL [R1+0x9dc], RZ ;  /* 0x0009dcff01007387 */ /* 0x0001e20000100800 */
[----:B------:R-:W-:Y:S05]  /*3370*/  BRA `(.L_x_1) ;  /* 0x00042aa000007947 */ /* 0x000fea0003800000 */
.L_x_0:
[----:B------:R-:W3:Y:S04]  /*3380*/  LDL R32, [R1+0x1794] ;  /* 0x0017940001207983 */ /* 0x000ee80000100800 */
[----:B------:R-:W4:Y:S04]  /*3390*/  LDL R39, [R1+0x1774] ;  /* 0x0017740001277983 */ /* 0x000f280000100800 */
[----:B--2---:R-:W2:Y:S04]  /*33a0*/  LDL R34, [R1+0x179c] ;  /* 0x00179c0001227983 */ /* 0x004ea80000100800 */
[----:B------:R-:W2:Y:S04]  /*33b0*/  LDL R9, [R1+0x17b4] ;  /* 0x0017b40001097983 */ /* 0x000ea80000100800 */
[----:B------:R-:W2:Y:S04]  /*33c0*/  LDL R35, [R1+0x17a0] ;  /* 0x0017a00001237983 */ /* 0x000ea80000100800 */
[----:B------:R-:W2:Y:S04]  /*33d0*/  LDL R6, [R1+0x17ac] ;  /* 0x0017ac0001067983 */ /* 0x000ea80000100800 */
[----:B------:R-:W2:Y:S04]  /*33e0*/  LDL R11, [R1+0x17c4] ;  /* 0x0017c400010b7983 */ /* 0x000ea80000100800 */
[----:B------:R-:W2:Y:S04]  /*33f0*/  LDL R8, [R1+0x17dc] ;  /* 0x0017dc0001087983 */ /* 0x000ea80000100800 */
[----:B------:R-:W2:Y:S01]  /*3400*/  LDL R10, [R1+0x17d0] ;  /* 0x0017d000010a7983 */ /* 0x000ea20000100800 */
[----:B------:R-:W-:Y:S01]  /*3410*/  IABS R59, c[0x0][0x17c] ;  /* 0x00005f00003b7a13 */ /* 0x000fe20000000000 */
[----:B------:R-:W-:-:S02]  /*3420*/  IMAD.MOV.U32 R19, RZ, RZ, R2 ;  /* 0x000000ffff137224 */ /* 0x000fc400078e0002 */
[----:B------:R-:W2:Y:S01]  /*3430*/  LDL R18, [R1+0x1738] ;  /* 0x0017380001127983 */ /* 0x000ea20000100800 */
[----:B------:R-:W0:Y:S01]  /*3440*/  I2F.RP R2, R59 ;  /* 0x0000003b00027306 */ /* 0x000e220000209400 */
[----:B------:R-:W-:Y:S01]  /*3450*/  IMAD.MOV.U32 R22, RZ, RZ, R0 ;  /* 0x000000ffff167224 */ /* 0x000fe200078e0000 */
[----:B------:R-:W-:Y:S01]  /*3460*/  IABS R0, c[0x0][0x178] ;  /* 0x00005e0000007a13 */ /* 0x000fe20000000000 */
[----:B------:R-:W2:Y:S04]  /*3470*/  LDL R26, [R1+0x171c] ;  /* 0x00171c00011a7983 */ /* 0x000ea80000100800 */
[----:B------:R-:W-:Y:S01]  /*3480*/  IMAD.MOV.U32 R40, RZ, RZ, R0 ;  /* 0x000000ffff287224 */ /* 0x000fe200078e0000 */
[----:B------:R-:W2:Y:S03]  /*3490*/  LDL R15, [R1+0x17d8] ;  /* 0x0017d800010f7983 */ /* 0x000ea60000100800 */
[----:B------:R-:W1:Y:S01]  /*34a0*/  I2F.RP R0, R40 ;  /* 0x0000002800007306 */ /* 0x000e620000209400 */
[----:B------:R-:W2:Y:S04]  /*34b0*/  LDL R13, [R1+0x17ec] ;  /* 0x0017ec00010d7983 */ /* 0x000ea80000100800 */
[----:B------:R-:W2:Y:S03]  /*34c0*/  LDL R23, [R1+0x173c] ;  /* 0x00173c0001177983 */ /* 0x000ea60000100800 */
[----:B0-----:R-:W0:Y:S01]  /*34d0*/  MUFU.RCP R2, R2 ;  /* 0x0000000200027308 */ /* 0x001e220000001000 */
[----:B------:R-:W-:Y:S01]  /*34e0*/  IMAD.MOV.U32 R20, RZ, RZ, R3 ;  /* 0x000000ffff147224 */ /* 0x000fe200078e0003 */
[----:B------:R-:W2:Y:S04]  /*34f0*/  LDL R28, [R1+0x1724] ;  /* 0x00172400011c7983 */ /* 0x000ea80000100800 */
[----:B------:R-:W2:Y:S02]  /*3500*/  LDL R30, [R1+0x175c] ;  /* 0x00175c00011e7983 */ /* 0x000ea40000100800 */
[----:B-1----:R-:W1:Y:S02]  /*3510*/  MUFU.RCP R0, R0 ;  /* 0x0000000000007308 */ /* 0x002e640000001000 */
[----:B------:R-:W2:Y:S04]  /*3520*/  LDL R27, [R1+0x1718] ;  /* 0x00171800011b7983 */ /* 0x000ea80000100800 */
[----:B------:R-:W2:Y:S01]  /*3530*/  LDL R29, [R1+0x1744] ;  /* 0x00174400011d7983 */ /* 0x000ea20000100800 */
[----:B0-----:R-:W-:-:S03]  /*3540*/  IADD3 R2, R2, 0xffffffe, RZ ;  /* 0x0ffffffe02027810 */ /* 0x001fc60007ffe0ff */
[----:B------:R-:W2:Y:S01]  /*3550*/  LDL R33, [R1+0x17e0] ;  /* 0x0017e00001217983 */ /* 0x000ea20000100800 */
[----:B------:R0:W0:Y:S03]  /*3560*/  F2I.FTZ.U32.TRUNC.NTZ R3, R2 ;  /* 0x0000000200037305 */ /* 0x000026000021f000 */
[----:B------:R-:W2:Y:S01]  /*3570*/  LDL R21, [R1+0x1760] ;  /* 0x0017600001157983 */ /* 0x000ea20000100800 */
[----:B-1----:R-:W-:-:S03]  /*3580*/  IADD3 R0, R0, 0xffffffe, RZ ;  /* 0x0ffffffe00007810 */ /* 0x002fc60007ffe0ff */
[----:B------:R-:W2:Y:S01]  /*3590*/  LDL R25, [R1+0x172c] ;  /* 0x00172c0001197983 */ /* 0x000ea20000100800 */
[----:B------:R4:W1:Y:S01]  /*35a0*/  F2I.FTZ.U32.TRUNC.NTZ R5, R0 ;  /* 0x0000000000057305 */ /* 0x000862000021f000 */
[----:B0-----:R-:W-:Y:S02]  /*35b0*/  IMAD.MOV.U32 R2, RZ, RZ, RZ ;  /* 0x000000ffff027224 */ /* 0x001fe400078e00ff */
[----:B------:R-:W2:Y:S04]  /*35c0*/  LDL R24, [R1+0x17a8] ;  /* 0x0017a80001187983 */ /* 0x000ea80000100800 */
[----:B------:R-:W2:Y:S01]  /*35d0*/  LDL R14, [R1+0x176c] ;  /* 0x00176c00010e7983 */ /* 0x000ea20000100800 */
[----:B------:R-:W-:-:S03]  /*35e0*/  IMAD.MOV R4, RZ, RZ, -R3 ;  /* 0x000000ffff047224 */ /* 0x000fc600078e0a03 */
[----:B------:R-:W2:Y:S01]  /*35f0*/  LDL R7, [R1+0x1780] ;  /* 0x0017800001077983 */ /* 0x000ea20000100800 */
[----:B------:R-:W-:-:S03]  /*3600*/  IMAD R4, R4, R59, RZ ;  /* 0x0000003b04047224 */ /* 0x000fc600078e02ff */
[----:B------:R-:W2:Y:S01]  /*3610*/  LDL R16, [R1+0x1790] ;  /* 0x0017900001107983 */ /* 0x000ea20000100800 */
[----:B------:R-:W-:-:S03]  /*3620*/  IMAD.HI.U32 R3, R3, R4, R2 ;  /* 0x0000000403037227 */ /* 0x000fc600078e0002 */
[----:B------:R-:W2:Y:S04]  /*3630*/  LDL R12, [R1+0x17d4] ;  /* 0x0017d400010c7983 */ /* 0x000ea80000100800 */
[----:B------:R-:W2:Y:S04]  /*3640*/  LDL R31, [R1+0x1784] ;  /* 0x00178400011f7983 */ /* 0x000ea80000100800 */
[----:B------:R-:W2:Y:S04]  /*3650*/  LDL R17, [R1+0x1770] ;  /* 0x0017700001117983 */ /* 0x000ea80000100800 */
[----:B------:R-:W-:Y:S04]  /*3660*/  STL [R1+0x19b4], R61 ;  /* 0x0019b43d01007387 */ /* 0x000fe80000100800 */
[----:B------:R-:W-:Y:S01]  /*3670*/  STL [R1+0x19ac], R60 ;  /* 0x0019ac3c01007387 */ /* 0x000fe20000100800 */
[----:B---3--:R-:W-:Y:S01]  /*3680*/  IMAD.MOV.U32 R38, RZ, RZ, R32 ;  /* 0x000000ffff267224 */ /* 0x008fe200078e0020 */
[----:B----4-:R-:W-:-:S03]  /*3690*/  IABS R0, R39 ;  /* 0x0000002700007213 */ /* 0x010fc60000000000 */
[----:B------:R-:W-:Y:S02]  /*36a0*/  IMAD.MOV.U32 R36, RZ, RZ, R38 ;  /* 0x000000ffff247224 */ /* 0x000fe400078e0026 */
[----:B--2---:R-:W-:Y:S02]  /*36b0*/  IMAD.MOV.U32 R39, RZ, RZ, R34 ;  /* 0x000000ffff277224 */ /* 0x004fe400078e0022 */
[----:B------:R-:W-:Y:S02]  /*36c0*/  IMAD.MOV.U32 R34, RZ, RZ, R9 ;  /* 0x000000ffff227224 */ /* 0x000fe400078e0009 */
[----:B------:R-:W-:Y:S02]  /*36d0*/  IMAD.MOV.U32 R32, RZ, RZ, R35 ;  /* 0x000000ffff207224 */ /* 0x000fe400078e0023 */
[----:B------:R-:W-:Y:S02]  /*36e0*/  IMAD.MOV.U32 R37, RZ, RZ, R39 ;  /* 0x000000ffff257224 */ /* 0x000fe400078e0027 */
[----:B------:R-:W-:-:S02]  /*36f0*/  IMAD.MOV.U32 R35, RZ, RZ, R6 ;  /* 0x000000ffff237224 */ /* 0x000fc400078e0006 */
[----:B------:R-:W-:Y:S02]  /*3700*/  IMAD.MOV.U32 R38, RZ, RZ, R32 ;  /* 0x000000ffff267224 */ /* 0x000fe400078e0020 */
[----:B------:R-:W-:Y:S02]  /*3710*/  IMAD.MOV.U32 R6, RZ, RZ, R11 ;  /* 0x000000ffff067224 */ /* 0x000fe400078e000b */
[----:B------:R-:W-:Y:S01]  /*3720*/  IMAD.MOV.U32 R39, RZ, RZ, R34 ;  /* 0x000000ffff277224 */ /* 0x000fe200078e0022 */
[----:B------:R-:W-:Y:S01]  /*3730*/  IABS R2, R36 ;  /* 0x0000002400027213 */ /* 0x000fe20000000000 */
[----:B------:R-:W-:Y:S01]  /*3740*/  IMAD.MOV.U32 R34, RZ, RZ, R8 ;  /* 0x000000ffff227224 */ /* 0x000fe200078e0008 */
[----:B------:R-:W2:Y:S01]  /*3750*/  LDL R11, [R1+0x1734] ;  /* 0x00173400010b7983 */ /* 0x000ea20000100800 */
[----:B------:R-:W-:Y:S02]  /*3760*/  IMAD.MOV.U32 R32, RZ, RZ, R6 ;  /* 0x000000ffff207224 */ /* 0x000fe400078e0006 */
[----:B------:R-:W-:-:S02]  /*3770*/  IMAD.MOV.U32 R8, RZ, RZ, R10 ;  /* 0x000000ffff087224 */ /* 0x000fc400078e000a */
[----:B------:R-:W-:Y:S01]  /*3780*/  IMAD.MOV.U32 R36, RZ, RZ, R37 ;  /* 0x000000ffff247224 */ /* 0x000fe200078e0025 */
[----:B------:R-:W3:Y:S01]  /*3790*/  LDL R10, [R1+0x1788] ;  /* 0x00178800010a7983 */ /* 0x000ee20000100800 */
[----:B------:R-:W-:Y:S02]  /*37a0*/  IMAD.MOV.U32 R37, RZ, RZ, R38 ;  /* 0x000000ffff257224 */ /* 0x000fe400078e0026 */
[----:B------:R-:W-:Y:S02]  /*37b0*/  IMAD.MOV.U32 R38, RZ, RZ, R39 ;  /* 0x000000ffff267224 */ /* 0x000fe400078e0027 */
[----:B------:R-:W-:Y:S02]  /*37c0*/  IMAD.MOV.U32 R39, RZ, RZ, R32 ;  /* 0x000000ffff277224 */ /* 0x000fe400078e0020 */
[----:B------:R-:W-:Y:S02]  /*37d0*/  IMAD.MOV.U32 R32, RZ, RZ, R8 ;  /* 0x000000ffff207224 */ /* 0x000fe400078e0008 */
[----:B------:R-:W4:Y:S01]  /*37e0*/  LDL R8, [R1+0x1798] ;  /* 0x0017980001087983 */ /* 0x000f220000100800 */
[----:B-1----:R-:W-:-:S02]  /*37f0*/  IMAD.MOV R9, RZ, RZ, -R5 ;  /* 0x000000ffff097224 */ /* 0x002fc400078e0a05 */
[----:B------:R-:W-:Y:S02]  /*3800*/  IMAD.MOV.U32 R4, RZ, RZ, RZ ;  /* 0x000000ffff047224 */ /* 0x000fe400078e00ff */
[----:B------:R-:W-:Y:S02]  /*3810*/  IMAD R9, R9, R40, RZ ;  /* 0x0000002809097224 */ /* 0x000fe400078e02ff */
[----:B------:R-:W-:-:S04]  /*3820*/  IMAD.HI.U32 R6, R3, R0, RZ ;  /* 0x0000000003067227 */ /* 0x000fc800078e00ff */
[----:B------:R-:W-:-:S04]  /*3830*/  IMAD.HI.U32 R4, R5, R9, R4 ;  /* 0x0000000905047227 */ /* 0x000fc800078e0004 */
[----:B------:R-:W-:Y:S01]  /*3840*/  IMAD.MOV R6, RZ, RZ, -R6 ;  /* 0x000000ffff067224 */ /* 0x000fe200078e0a06 */
[----:B------:R-:W-:Y:S01]  /*3850*/  STL [R1+0x2ac], R4 ;  /* 0x0002ac0401007387 */ /* 0x000fe20000100800 */
[----:B------:R-:W-:Y:S02]  /*3860*/  IMAD.MOV.U32 R43, RZ, RZ, R36 ;  /* 0x000000ffff2b7224 */ /* 0x000fe400078e0024 */
[----:B------:R-:W-:Y:S02]  /*3870*/  IMAD.MOV.U32 R36, RZ, RZ, R37 ;  /* 0x000000ffff247224 */ /* 0x000fe400078e0025 */
[----:B------:R-:W-:Y:S02]  /*3880*/  IMAD.MOV.U32 R37, RZ, RZ, R38 ;  /* 0x000000ffff257224 */ /* 0x000fe400078e0026 */
[----:B------:R-:W-:Y:S01]  /*3890*/  IMAD R0, R59, R6, R0 ;  /* 0x000000063b007224 */ /* 0x000fe200078e0200 */
[----:B------:R-:W-:Y:S01]  /*38a0*/  IABS R6, R43 ;  /* 0x0000002b00067213 */ /* 0x000fe20000000000 */
[----:B------:R-:W-:-:S02]  /*38b0*/  IMAD.MOV.U32 R38, RZ, RZ, R39 ;  /* 0x000000ffff267224 */ /* 0x000fc400078e0027 */
[----:B------:R-:W-:Y:S02]  /*38c0*/  IMAD.MOV.U32 R39, RZ, RZ, R32 ;  /* 0x000000ffff277224 */ /* 0x000fe400078e0020 */
[----:B------:R-:W-:Y:S02]  /*38d0*/  IMAD.MOV.U32 R43, RZ, RZ, R36 ;  /* 0x000000ffff2b7224 */ /* 0x000fe400078e0024 */
[----:B------:R-:W-:Y:S02]  /*38e0*/  IMAD.MOV.U32 R36, RZ, RZ, R37 ;  /* 0x000000ffff247224 */ /* 0x000fe400078e0025 */
[----:B------:R-:W-:Y:S02]  /*38f0*/  IMAD.MOV.U32 R37, RZ, RZ, R38 ;  /* 0x000000ffff257224 */ /* 0x000fe400078e0026 */
[----:B------:R-:W-:Y:S01]  /*3900*/  IMAD.MOV.U32 R38, RZ, RZ, R39 ;  /* 0x000000ffff267224 */ /* 0x000fe200078e0027 */
[----:B------:R-:W-:-:S05]  /*3910*/  IABS R7, R7 ;  /* 0x0000000700077213 */ /* 0x000fca0000000000 */
[----:B------:R-:W-:-:S04]  /*3920*/  IMAD.HI.U32 R9, R3, R7, RZ ;  /* 0x0000000703097227 */ /* 0x000fc800078e00ff */
[----:B------:R-:W-:Y:S02]  /*3930*/  IMAD.MOV R9, RZ, RZ, -R9 ;  /* 0x000000ffff097224 */ /* 0x000fe400078e0a09 */
[----:B------:R-:W-:Y:S02]  /*3940*/  IMAD.MOV.U32 R32, RZ, RZ, R12 ;  /* 0x000000ffff207224 */ /* 0x000fe400078e000c */
[----:B------:R-:W-:Y:S01]  /*3950*/  IMAD R7, R59, R9, R7 ;  /* 0x000000093b077224 */ /* 0x000fe200078e0207 */
[----:B------:R0:W-:Y:S01]  /*3960*/  STL [R1+0xdc], R0 ;  /* 0x0000dc0001007387 */ /* 0x0001e20000100800 */
[----:B------:R-:W-:Y:S02]  /*3970*/  IMAD.MOV.U32 R39, RZ, RZ, R32 ;  /* 0x000000ffff277224 */ /* 0x000fe400078e0020 */
[----:B------:R-:W-:Y:S02]  /*3980*/  IMAD.MOV.U32 R12, RZ, RZ, R17 ;  /* 0x000000ffff0c7224 */ /* 0x000fe400078e0011 */
[----:B------:R-:W-:-:S02]  /*3990*/  IMAD.MOV.U32 R17, RZ, RZ, R22 ;  /* 0x000000ffff117224 */ /* 0x000fc400078e0016 */
[----:B------:R-:W-:Y:S01]  /*39a0*/  IMAD.MOV.U32 R32, RZ, RZ, R33 ;  /* 0x000000ffff207224 */ /* 0x000fe200078e0021 */
[----:B------:R-:W2:Y:S01]  /*39b0*/  LDL R22, [R1+0x17bc] ;  /* 0x0017bc0001167983 */ /* 0x000ea20000100800 */
[----:B0-----:R-:W-:-:S03]  /*39c0*/  IABS R0, R43 ;  /* 0x0000002b00007213 */ /* 0x001fc60000000000 */
[----:B------:R-:W2:Y:S01]  /*39d0*/  LDL R33, [R1+0x17e8] ;  /* 0x0017e80001217983 */ /* 0x000ea20000100800 */
[----:B------:R-:W-:-:S03]  /*39e0*/  IMAD.MOV.U32 R43, RZ, RZ, R36 ;  /* 0x000000ffff2b7224 */ /* 0x000fc600078e0024 */
[----:B------:R-:W-:Y:S01]  /*39f0*/  STL [R1+0xd8], R7 ;  /* 0x0000d80701007387 */ /* 0x000fe20000100800 */
[----:B----4-:R-:W-:-:S05]  /*3a00*/  IABS R8, R8 ;  /* 0x0000000800087213 */ /* 0x010fca0000000000 */
[----:B------:R-:W-:Y:S02]  /*3a10*/  IMAD.MOV.U32 R4, RZ, RZ, R8 ;  /* 0x000000ffff047224 */ /* 0x000fe400078e0008 */
[----:B------:R-:W-:-:S04]  /*3a20*/  IMAD.HI.U32 R8, R3, R2, RZ ;  /* 0x0000000203087227 */ /* 0x000fc800078e00ff */
[----:B------:R-:W-:Y:S02]  /*3a30*/  IMAD.MOV R8, RZ, RZ, -R8 ;  /* 0x000000ffff087224 */ /* 0x000fe400078e0a08 */
[----:B------:R-:W-:-:S04]  /*3a40*/  IMAD.HI.U32 R5, R3, R4, RZ ;  /* 0x0000000403057227 */ /* 0x000fc800078e00ff */
[----:B------:R-:W-:Y:S02]  /*3a50*/  IMAD R2, R59, R8, R2 ;  /* 0x000000083b027224 */ /* 0x000fe400078e0202 */
[----:B------:R-:W-:-:S03]  /*3a60*/  IMAD.MOV R5, RZ, RZ, -R5 ;  /* 0x000000ffff057224 */ /* 0x000fc600078e0a05 */
[----:B------:R0:W-:Y:S01]  /*3a70*/  STL [R1+0xd4], R2 ;  /* 0x0000d40201007387 */ /* 0x0001e20000100800 */
[----:B------:R-:W-:Y:S01]  /*3a80*/  IABS R8, R43 ;  /* 0x0000002b00087213 */ /* 0x000fe20000000000 */
[----:B0-----:R-:W-:-:S05]  /*3a90*/  IMAD R2, R59, R5, R4 ;  /* 0x000000053b027224 */ /* 0x001fca00078e0204 */
[----:B------:R0:W-:Y:S04]  /*3aa0*/  STL [R1+0xd0], R2 ;  /* 0x0000d00201007387 */ /* 0x0001e80000100800 */
[----:B------:R-:W4:Y:S01]  /*3ab0*/  LDL R43, [R1+0x17c0] ;  /* 0x0017c000012b7983 */ /* 0x000f220000100800 */
[----:B------:R-:W-:Y:S02]  /*3ac0*/  IMAD.MOV.U32 R36, RZ, RZ, R37 ;  /* 0x000000ffff247224 */ /* 0x000fe400078e0025 */
[----:B------:R-:W-:-:S04]  /*3ad0*/  IMAD.HI.U32 R7, R3, R6, RZ ;  /* 0x0000000603077227 */ /* 0x000fc800078e00ff */
[----:B------:R-:W-:Y:S02]  /*3ae0*/  IMAD.MOV.U32 R37, RZ, RZ, R38 ;  /* 0x000000ffff257224 */ /* 0x000fe400078e0026 */
[----:B------:R-:W-:Y:S02]  /*3af0*/  IMAD.MOV.U32 R38, RZ, RZ, R39 ;  /* 0x000000ffff267224 */ /* 0x000fe400078e0027 */
[----:B------:R-:W-:Y:S02]  /*3b00*/  IMAD.MOV.U32 R39, RZ, RZ, R32 ;  /* 0x000000ffff277224 */ /* 0x000fe400078e0020 */
[----:B------:R-:W-:Y:S02]  /*3b10*/  IMAD.MOV R7, RZ, RZ, -R7 ;  /* 0x000000ffff077224 */ /* 0x000fe400078e0a07 */
[----:B------:R-:W-:-:S04]  /*3b20*/  IMAD.HI.U32 R4, R3, R0, RZ ;  /* 0x0000000003047227 */ /* 0x000fc800078e00ff */
[C---:B------:R-:W-:Y:S02]  /*3b30*/  IMAD R6, R59.reuse, R7, R6 ;  /* 0x000000073b067224 */ /* 0x040fe400078e0206 */
[----:B------:R-:W-:Y:S02]  /*3b40*/  IMAD.MOV R4, RZ, RZ, -R4 ;  /* 0x000000ffff047224 */ /* 0x000fe400078e0a04 */
[----:B--2---:R-:W-:Y:S02]  /*3b50*/  IMAD.MOV.U32 R32, RZ, RZ, R33 ;  /* 0x000000ffff207224 */ /* 0x004fe400078e0021 */
[----:B------:R-:W-:Y:S02]  /*3b60*/  IMAD.MOV.U32 R33, RZ, RZ, R35 ;  /* 0x000000ffff217224 */ /* 0x000fe400078e0023 */
[----:B------:R-:W-:Y:S02]  /*3b70*/  IMAD.MOV.U32 R35, RZ, RZ, R13 ;  /* 0x000000ffff237224 */ /* 0x000fe400078e000d */
[----:B------:R-:W2:Y:S01]  /*3b80*/  LDL R13, [R1+0x1748] ;  /* 0x00174800010d7983 */ /* 0x000ea20000100800 */
[----:B------:R-:W-:Y:S01]  /*3b90*/  IMAD R0, R59, R4, R0 ;  /* 0x000000043b007224 */ /* 0x000fe200078e0200 */
[----:B----4-:R-:W-:Y:S01]  /*3ba0*/  IABS R5, R43 ;  /* 0x0000002b00057213 */ /* 0x010fe20000000000 */
[----:B------:R-:W-:-:S02]  /*3bb0*/  IMAD.MOV.U32 R43, RZ, RZ, R36 ;  /* 0x000000ffff2b7224 */ /* 0x000fc400078e0024 */
[----:B------:R-:W-:Y:S02]  /*3bc0*/  IMAD.MOV.U32 R36, RZ, RZ, R37 ;  /* 0x000000ffff247224 */ /* 0x000fe400078e0025 */
[----:B------:R-:W-:Y:S01]  /*3bd0*/  IMAD.MOV.U32 R37, RZ, RZ, R38 ;  /* 0x000000ffff257224 */ /* 0x000fe200078e0026 */
[----:B0-----:R-:W-:Y:S01]  /*3be0*/  IABS R2, R43 ;  /* 0x0000002b00027213 */ /* 0x001fe20000000000 */
[----:B------:R-:W-:Y:S02]  /*3bf0*/  IMAD.MOV.U32 R38, RZ, RZ, R39 ;  /* 0x000000ffff267224 */ /* 0x000fe400078e0027 */
[----:B------:R-:W-:Y:S02]  /*3c00*/  IMAD.MOV.U32 R39, RZ, RZ, R32 ;  /* 0x000000ffff277224 */ /* 0x000fe400078e0020 */
[----:B------:R-:W-:Y:S02]  /*3c10*/  IMAD.MOV.U32 R43, RZ, RZ, R36 ;  /* 0x000000ffff2b7224 */ /* 0x000fe400078e0024 */
[----:B------:R-:W-:-:S02]  /*3c20*/  IMAD.MOV.U32 R32, RZ, RZ, R35 ;  /* 0x000000ffff207224 */ /* 0x000fc400078e0023 */
[----:B------:R-:W-:Y:S02]  /*3c30*/  IMAD.MOV.U32 R35, RZ, RZ, R15 ;  /* 0x000000ffff237224 */ /* 0x000fe400078e000f */
[----:B------:R-:W-:Y:S01]  /*3c40*/  IMAD.MOV.U32 R36, RZ, RZ, R37 ;  /* 0x000000ffff247224 */ /* 0x000fe200078e0025 */
[----:B------:R-:W4:Y:S01]  /*3c50*/  LDL R15, [R1+0x1764] ;  /* 0x00176400010f7983 */ /* 0x000f220000100800 */
[----:B------:R-:W-:Y:S02]  /*3c60*/  IMAD.MOV.U32 R37, RZ, RZ, R38 ;  /* 0x000000ffff257224 */ /* 0x000fe400078e0026 */
[----:B------:R-:W-:Y:S01]  /*3c70*/  IMAD.MOV.U32 R38, RZ, RZ, R39 ;  /* 0x000000ffff267224 */ /* 0x000fe200078e0027 */
[----:B------:R0:W-:Y:S01]  /*3c80*/  STL [R1+0xcc], R6 ;  /* 0x0000cc0601007387 */ /* 0x0001e20000100800 */
[----:B------:R-:W-:Y:S02]  /*3c90*/  IMAD.MOV.U32 R39, RZ, RZ, R32 ;  /* 0x000000ffff277224 */ /* 0x000fe400078e0020 */
[----:B------:R-:W-:Y:S01]  /*3ca0*/  IMAD.MOV.U32 R32, RZ, RZ, R35 ;  /* 0x000000ffff207224 */ /* 0x000fe200078e0023 */
[----:B------:R1:W-:Y:S01]  /*3cb0*/  STL [R1+0xc8], R0 ;  /* 0x0000c80001007387 */ /* 0x0003e20000100800 */
[----:B0-----:R-:W-:Y:S01]  /*3cc0*/  IABS R6, R43 ;  /* 0x0000002b00067213 */ /* 0x001fe20000000000 */
[----:B------:R-:W-:-:S02]  /*3cd0*/  IMAD.MOV.U32 R43, RZ, RZ, R36 ;  /* 0x000000ffff2b7224 */ /* 0x000fc400078e0024 */
[----:B------:R-:W-:Y:S02]  /*3ce0*/  IMAD.MOV.U32 R36, RZ, RZ, R37 ;  /* 0x000000ffff247224 */ /* 0x000fe400078e0025 */
[----:B------:R-:W-:Y:S02]  /*3cf0*/  IMAD.MOV.U32 R37, RZ, RZ, R38 ;  /* 0x000000ffff257224 */ /* 0x000fe400078e0026 */
[----:B------:R-:W-:Y:S02]  /*3d00*/  IMAD.MOV.U32 R38, RZ, RZ, R39 ;  /* 0x000000ffff267224 */ /* 0x000fe400078e0027 */
[----:B------:R-:W-:Y:S02]  /*3d10*/  IMAD.MOV.U32 R39, RZ, RZ, R32 ;  /* 0x000000ffff277224 */ /* 0x000fe400078e0020 */
[----:B------:R-:W-:Y:S02]  /*3d20*/  IMAD.MOV.U32 R32, RZ, RZ, R34 ;  /* 0x000000ffff207224 */ /* 0x000fe400078e0022 */
[----:B------:R-:W2:Y:S01]  /*3d30*/  LDL R34, [R1+0x17cc] ;  /* 0x0017cc0001227983 */ /* 0x000ea20000100800 */
[----:B------:R-:W-:-:S04]  /*3d40*/  IMAD.HI.U32 R9, R3, R8, RZ ;  /* 0x0000000803097227 */ /* 0x000fc800078e00ff */
[----:B------:R-:W-:-:S04]  /*3d50*/  IMAD.HI.U32 R7, R3, R5, RZ ;  /* 0x0000000503077227 */ /* 0x000fc800078e00ff */
[----:B------:R-:W-:-:S04]  /*3d60*/  IMAD.HI.U32 R4, R3, R2, RZ ;  /* 0x0000000203047227 */ /* 0x000fc800078e00ff */
[----:B------:R-:W-:Y:S02]  /*3d70*/  IMAD.MOV R9, RZ, RZ, -R9 ;  /* 0x000000ffff097224 */ /* 0x000fe400078e0a09 */
[----:B------:R-:W-:Y:S02]  /*3d80*/  IMAD.MOV R7, RZ, RZ, -R7 ;  /* 0x000000ffff077224 */ /* 0x000fe400078e0a07 */
[----:B------:R-:W-:Y:S01]  /*3d90*/  IMAD.MOV R4, RZ, RZ, -R4 ;  /* 0x000000ffff047224 */ /* 0x000fe200078e0a04 */
[----:B-1----:R-:W-:Y:S01]  /*3da0*/  IABS R0, R43 ;  /* 0x0000002b00007213 */ /* 0x002fe20000000000 */
[C---:B------:R-:W-:Y:S02]  /*3db0*/  IMAD R8, R59.reuse, R9, R8 ;  /* 0x000000093b087224 */ /* 0x040fe400078e0208 */
[----:B------:R-:W-:Y:S02]  /*3dc0*/  IMAD.MOV.U32 R35, RZ, RZ, R11 ;  /* 0x000000ffff237224 */ /* 0x000fe400078e000b */
[----:B------:R-:W-:-:S02]  /*3dd0*/  IMAD R5, R59, R7, R5 ;  /* 0x000000073b057224 */ /* 0x000fc400078e0205 */
[----:B------:R-:W-:Y:S02]  /*3de0*/  IMAD.MOV.U32 R11, RZ, RZ, R18 ;  /* 0x000000ffff0b7224 */ /* 0x000fe400078e0012 */
[----:B------:R-:W-:Y:S02]  /*3df0*/  IMAD R2, R59, R4, R2 ;  /* 0x000000043b027224 */ /* 0x000fe400078e0202 */
[----:B------:R-:W-:Y:S02]  /*3e00*/  IMAD.MOV.U32 R43, RZ, RZ, R36 ;  /* 0x000000ffff2b7224 */ /* 0x000fe400078e0024 */
[----:B------:R-:W-:Y:S02]  /*3e10*/  IMAD.MOV.U32 R18, RZ, RZ, R24 ;  /* 0x000000ffff127224 */ /* 0x000fe400078e0018 */
[----:B------:R-:W4:Y:S01]  /*3e20*/  LDL R24, [R1+0x1758] ;  /* 0x0017580001187983 */ /* 0x000f220000100800 */
[----:B------:R-:W-:-:S03]  /*3e30*/  IMAD.MOV.U32 R36, RZ, RZ, R37 ;  /* 0x000000ffff247224 */ /* 0x000fc600078e0025 */
[----:B------:R0:W-:Y:S01]  /*3e40*/  STL [R1+0xc4], R8 ;  /* 0x0000c40801007387 */ /* 0x0001e20000100800 */
[----:B------:R-:W-:-:S03]  /*3e50*/  IMAD.MOV.U32 R37, RZ, RZ, R38 ;  /* 0x000000ffff257224 */ /* 0x000fc600078e0026 */
[----:B------:R1:W-:Y:S01]  /*3e60*/  STL [R1+0xc0], R5 ;  /* 0x0000c00501007387 */ /* 0x0003e20000100800 */
[----:B------:R-:W-:-:S03]  /*3e70*/  IMAD.MOV.U32 R38, RZ, RZ, R39 ;  /* 0x000000ffff267224 */ /* 0x000fc600078e0027 */
[----:B------:R1:W-:Y:S01]  /*3e80*/  STL [R1+0xbc], R2 ;  /* 0x0000bc0201007387 */ /* 0x0003e20000100800 */
[----:B0-----:R-:W-:-:S03]  /*3e90*/  IABS R8, R43 ;  /* 0x0000002b00087213 */ /* 0x001fc60000000000 */
[----:B------:R-:W1:Y:S01]  /*3ea0*/  LDL R43, [R1+0x17e4] ;  /* 0x0017e400012b7983 */ /* 0x000e620000100800 */
[----:B------:R-:W-:Y:S02]  /*3eb0*/  IMAD.MOV.U32 R39, RZ, RZ, R32 ;  /* 0x000000ffff277224 */ /* 0x000fe400078e0020 */
[----:B--2---:R-:W-:Y:S02]  /*3ec0*/  IMAD.MOV.U32 R32, RZ, RZ, R34 ;  /* 0x000000ffff207224 */ /* 0x004fe400078e0022 */
[----:B---3--:R-:W-:Y:S02]  /*3ed0*/  IMAD.MOV.U32 R34, RZ, RZ, R10 ;  /* 0x000000ffff227224 */ /* 0x008fe400078e000a */
[----:B------:R-:W-:Y:S02]  /*3ee0*/  IMAD.MOV.U32 R10, RZ, RZ, R16 ;  /* 0x000000ffff0a7224 */ /* 0x000fe400078e0010 */
[----:B------:R-:W-:Y:S02]  /*3ef0*/  IMAD.MOV.U32 R16, RZ, RZ, R17 ;  /* 0x000000ffff107224 */ /* 0x000fe400078e0011 */
[----:B------:R-:W2:Y:S01]  /*3f00*/  LDL R17, [R1+0x177c] ;  /* 0x00177c0001117983 */ /* 0x000ea20000100800 */
[----:B------:R-:W-:-:S04]  /*3f10*/  IMAD.HI.U32 R7, R3, R6, RZ ;  /* 0x0000000603077227 */ /* 0x000fc800078e00ff */
[----:B------:R-:W-:Y:S02]  /*3f20*/  IMAD.MOV R7, RZ, RZ, -R7 ;  /* 0x000000ffff077224 */ /* 0x000fe400078e0a07 */
[----:B------:R-:W-:-:S04]  /*3f30*/  IMAD.HI.U32 R4, R3, R0, RZ ;  /* 0x0000000003047227 */ /* 0x000fc800078e00ff */
[----:B------:R-:W-:Y:S02]  /*3f40*/  IMAD R6, R59, R7, R6 ;  /* 0x000000073b067224 */ /* 0x000fe400078e0206 */
[----:B------:R-:W-:-:S04]  /*3f50*/  IMAD.MOV R4, RZ, RZ, -R4 ;  /* 0x000000ffff047224 */ /* 0x000fc800078e0a04 */
[----:B------:R-:W-:Y:S01]  /*3f60*/  IMAD R0, R59, R4, R0 ;  /* 0x000000043b007224 */ /* 0x000fe200078e0200 */
[----:B-1----:R-:W-:Y:S01]  /*3f70*/  IABS R5, R43 ;  /* 0x0000002b00057213 */ /* 0x002fe20000000000 */
[----:B------:R-:W-:Y:S02]  /*3f80*/  IMAD.MOV.U32 R43, RZ, RZ, R36 ;  /* 0x000000ffff2b7224 */ /* 0x000fe400078e0024 */
[----:B------:R-:W-:Y:S02]  /*3f90*/  IMAD.MOV.U32 R36, RZ, RZ, R37 ;  /* 0x000000ffff247224 */ /* 0x000fe400078e0025 */
[----:B------:R-:W-:Y:S01]  /*3fa0*/  IMAD.MOV.U32 R37, RZ, RZ, R38 ;  /* 0x000000ffff257224 */ /* 0x000fe200078e0026 */
[----:B------:R-:W-:Y:S01]  /*3fb0*/  IABS R2, R43 ;  /* 0x0000002b00027213 */ /* 0x000fe20000000000 */
[----:B------:R-:W-:Y:S02]  /*3fc0*/  IMAD.MOV.U32 R38, RZ, RZ, R39 ;  /* 0x000000ffff267224 */ /* 0x000fe400078e0027 */
[----:B------:R-:W-:-:S02]  /*3fd0*/  IMAD.MOV.U32 R39, RZ, RZ, R32 ;  /* 0x000000ffff277224 */ /* 0x000fc400078e0020 */
[----:B------:R-:W-:Y:S02]  /*3fe0*/  IMAD.MOV.U32 R32, RZ, RZ, R16 ;  /* 0x000000ffff207224 */ /* 0x000fe400078e0010 */
[----:B------:R-:W-:Y:S02]  /*3ff0*/  IMAD.MOV.U32 R43, RZ, RZ, R36 ;  /* 0x000000ffff2b7224 */ /* 0x000fe400078e0024 */
[----:B------:R-:W-:Y:S02]  /*4000*/  IMAD.MOV.U32 R36, RZ, RZ, R37 ;  /* 0x000000ffff247224 */ /* 0x000fe400078e0025 */
[----:B------:R-:W-:Y:S02]  /*4010*/  IMAD.MOV.U32 R37, RZ, RZ, R38 ;  /* 0x000000ffff257224 */ /* 0x000fe400078e0026 */
[----:B------:R-:W-:Y:S02]  /*4020*/  IMAD.MOV.U32 R38, RZ, RZ, R39 ;  /* 0x000000ffff267224 */ /* 0x000fe400078e0027 */
[----:B------:R-:W-:-:S02]  /*4030*/  IMAD.MOV.U32 R39, RZ, RZ, R32 ;  /* 0x000000ffff277224 */ /* 0x000fc400078e0020 */
[----:B--2---:R-:W-:Y:S02]  /*4040*/  IMAD.MOV.U32 R16, RZ, RZ, R17 ;  /* 0x000000ffff107224 */ /* 0x004fe400078e0011 */
[----:B------:R-:W-:Y:S02]  /*4050*/  IMAD.MOV.U32 R17, RZ, RZ, R22 ;  /* 0x000000ffff117224 */ /* 0x000fe400078e0016 */
[----:B------:R-:W2:Y:S02]  /*4060*/  LDL R22, [R1+0x174c] ;  /* 0x00174c0001167983 */ /* 0x000ea40000100800 */
[----:B------:R-:W-:Y:S02]  /*4070*/  IMAD.MOV.U32 R32, RZ, RZ, R17 ;  /* 0x000000ffff207224 */ /* 0x000fe400078e0011 */
[----:B------:R0:W-:Y:S04]  /*4080*/  STL [R1+0xb8], R6 ;  /* 0x0000b80601007387 */ /* 0x0001e80000100800 */
        /* <DEDUP_REMOVED lines=8> */
[----:B------:R-:W3:Y:S01]  /*4110*/  LDL R33, [R1+0x17a4] ;  /* 0x0017a40001217983 */ /* 0x000ee20000100800 */
        /* <DEDUP_REMOVED lines=8> */
[----:B------:R-:W-:Y:S02]  /*41a0*/  IMAD R5, R59, R7, R5 ;  /* 0x000000073b057224 */ /* 0x000fe400078e0205 */
[----:B------:R-:W-:-:S02]  /*41b0*/  IMAD.MOV.U32 R17, RZ, RZ, R29 ;  /* 0x000000ffff117224 */ /* 0x000fc400078e001d */
[----:B------:R-:W-:Y:S02]  /*41c0*/  IMAD R2, R59, R4, R2 ;  /* 0x000000043b027224 */ /* 0x000fe400078e0202 */
[----:B------:R-:W-:Y:S02]  /*41d0*/  IMAD.MOV.U32 R43, RZ, RZ, R36 ;  /* 0x000000ffff2b7224 */ /* 0x000fe400078e0024 */
[----:B------:R-:W-:Y:S02]  /*41e0*/  IMAD.MOV.U32 R29, RZ, RZ, R30 ;  /* 0x000000ffff1d7224 */ /* 0x000fe400078e001e */
[----:B------:R-:W2:Y:S04]  /*41f0*/  LDL R30, [R1+0x1728] ;  /* 0x00172800011e7983 */ /* 0x000ea80000100800 */
[----:B------:R0:W-:Y:S04]  /*4200*/  STL [R1+0xb0], R8 ;  /* 0x0000b00801007387 */ /* 0x0001e80000100800 */
[----:B------:R1:W-:Y:S01]  /*4210*/  STL [R1+0xac], R5 ;  /* 0x0000ac0501007387 */ /* 0x0003e20000100800 */
[----:B------:R-:W-:-:S03]  /*4220*/  IMAD.MOV.U32 R36, RZ, RZ, R37 ;  /* 0x000000ffff247224 */ /* 0x000fc600078e0025 */
[----:B------:R1:W-:Y:S01]  /*4230*/  STL [R1+0xa8], R2 ;  /* 0x0000a80201007387 */ /* 0x0003e20000100800 */
[----:B0-----:R-:W-:-:S03]  /*4240*/  IABS R8, R43 ;  /* 0x0000002b00087213 */ /* 0x001fc60000000000 */
[----:B------:R-:W1:Y:S01]  /*4250*/  LDL R43, [R1+0x17c8] ;  /* 0x0017c800012b7983 */ /* 0x000e620000100800 */
[----:B------:R-:W-:Y:S02]  /*4260*/  IMAD.MOV.U32 R37, RZ, RZ, R38 ;  /* 0x000000ffff257224 */ /* 0x000fe400078e0026 */
[----:B------:R-:W-:Y:S02]  /*4270*/  IMAD.MOV.U32 R38, RZ, RZ, R39 ;  /* 0x000000ffff267224 */ /* 0x000fe400078e0027 */
[----:B------:R-:W-:Y:S02]  /*4280*/  IMAD.MOV.U32 R39, RZ, RZ, R32 ;  /* 0x000000ffff277224 */ /* 0x000fe400078e0020 */
[----:B---3--:R-:W-:Y:S02]  /*4290*/  IMAD.MOV.U32 R32, RZ, RZ, R33 ;  /* 0x000000ffff207224 */ /* 0x008fe400078e0021 */
[----:B------:R-:W-:Y:S02]  /*42a0*/  IMAD.MOV.U32 R33, RZ, RZ, R18 ;  /* 0x000000ffff217224 */ /* 0x000fe400078e0012 */
[----:B------:R-:W3:Y:S01]  /*42b0*/  LDL R18, [R1+0x178c] ;  /* 0x00178c0001127983 */ /* 0x000ee20000100800 */
[----:B------:R-:W-:-:S04]  /*42c0*/  IMAD.HI.U32 R7, R3, R6, RZ ;  /* 0x0000000603077227 */ /* 0x000fc800078e00ff */
[----:B------:R-:W-:Y:S02]  /*42d0*/  IMAD.MOV R7, RZ, RZ, -R7 ;  /* 0x000000ffff077224 */ /* 0x000fe400078e0a07 */
[----:B------:R-:W-:-:S04]  /*42e0*/  IMAD.HI.U32 R4, R3, R0, RZ ;  /* 0x0000000003047227 */ /* 0x000fc800078e00ff */
[----:B------:R-:W-:Y:S02]  /*42f0*/  IMAD R6, R59, R7, R6 ;  /* 0x000000073b067224 */ /* 0x000fe400078e0206 */
        /* <DEDUP_REMOVED lines=17> */
[----:B------:R-:W-:-:S04]  /*4410*/  IMAD.HI.U32 R7, R3, R5, RZ ;  /* 0x0000000503077227 */ /* 0x000fc800078e00ff */
[----:B------:R-:W-:Y:S02]  /*4420*/  IMAD.MOV.U32 R39, RZ, RZ, R32 ;  /* 0x000000ffff277224 */ /* 0x000fe400078e0020 */
[----:B------:R-:W-:-:S04]  /*4430*/  IMAD.HI.U32 R4, R3, R2, RZ ;  /* 0x0000000203047227 */ /* 0x000fc800078e00ff */
[----:B------:R-:W-:Y:S02]  /*4440*/  IMAD.MOV R7, RZ, RZ, -R7 ;  /* 0x000000ffff077224 */ /* 0x000fe400078e0a07 */
[----:B------:R-:W-:Y:S02]  /*4450*/  IMAD.MOV R4, RZ, RZ, -R4 ;  /* 0x000000ffff047224 */ /* 0x000fe400078e0a04 */
[C---:B------:R-:W-:Y:S02]  /*4460*/  IMAD R5, R59.reuse, R7, R5 ;  /* 0x000000073b057224 */ /* 0x040fe400078e0205 */
[----:B------:R-:W-:Y:S02]  /*4470*/  IMAD R2, R59, R4, R2 ;  /* 0x000000043b027224 */ /* 0x000fe400078e0202 */
[----:B---3--:R-:W-:Y:S02]  /*4480*/  IMAD.MOV.U32 R33, RZ, RZ, R18 ;  /* 0x000000ffff217224 */ /* 0x008fe400078e0012 */
[----:B----4-:R-:W-:-:S02]  /*4490*/  IMAD.MOV.U32 R18, RZ, RZ, R24 ;  /* 0x000000ffff127224 */ /* 0x010fc400078e0018 */
[----:B------:R-:W3:Y:S01]  /*44a0*/  LDL R24, [R1+0x1730] ;  /* 0x0017300001187983 */ /* 0x000ee20000100800 */
[----:B------:R-:W-:-:S03]  /*44b0*/  IMAD.MOV.U32 R32, RZ, RZ, R33 ;  /* 0x000000ffff207224 */ /* 0x000fc600078e0021 */
[----:B------:R0:W-:Y:S01]  /*44c0*/  STL [R1+0xa4], R6 ;  /* 0x0000a40601007387 */ /* 0x0001e20000100800 */
[----:B------:R-:W-:Y:S02]  /*44d0*/  IMAD.MOV.U32 R33, RZ, RZ, R34 ;  /* 0x000000ffff217224 */ /* 0x000fe400078e0022 */
[----:B------:R-:W-:Y:S01]  /*44e0*/  IMAD.MOV.U32 R34, RZ, RZ, R19 ;  /* 0x000000ffff227224 */ /* 0x000fe200078e0013 */
[----:B------:R1:W-:Y:S04]  /*44f0*/  STL [R1+0xa0], R0 ;  /* 0x0000a00001007387 */ /* 0x0003e80000100800 */
[----:B------:R-:W4:Y:S01]  /*4500*/  LDL R19, [R1+0x1754] ;  /* 0x0017540001137983 */ /* 0x000f220000100800 */
[----:B0-----:R-:W-:Y:S01]  /*4510*/  IABS R6, R43 ;  /* 0x0000002b00067213 */ /* 0x001fe20000000000 */
[----:B------:R-:W-:-:S02]  /*4520*/  IMAD.MOV.U32 R43, RZ, RZ, R36 ;  /* 0x000000ffff2b7224 */ /* 0x000fc400078e0024 */
[----:B------:R-:W-:Y:S02]  /*4530*/  IMAD.MOV.U32 R36, RZ, RZ, R37 ;  /* 0x000000ffff247224 */ /* 0x000fe400078e0025 */
[----:B------:R-:W-:Y:S02]  /*4540*/  IMAD.MOV.U32 R37, RZ, RZ, R38 ;  /* 0x000000ffff257224 */ /* 0x000fe400078e0026 */
[----:B------:R-:W-:Y:S02]  /*4550*/  IMAD.MOV.U32 R38, RZ, RZ, R39 ;  /* 0x000000ffff267224 */ /* 0x000fe400078e0027 */
[----:B------:R-:W-:Y:S01]  /*4560*/  IMAD.MOV.U32 R39, RZ, RZ, R32 ;  /* 0x000000ffff277224 */ /* 0x000fe200078e0020 */
[----:B-1----:R-:W-:Y:S01]  /*4570*/  IABS R0, R43 ;  /* 0x0000002b00007213 */ /* 0x002fe20000000000 */
[----:B------:R-:W-:Y:S02]  /*4580*/  IMAD.MOV.U32 R32, RZ, RZ, R33 ;  /* 0x000000ffff207224 */ /* 0x000fe400078e0021 */
[----:B------:R-:W-:-:S02]  /*4590*/  IMAD.MOV.U32 R33, RZ, RZ, R34 ;  /* 0x000000ffff217224 */ /* 0x000fc400078e0022 */
[----:B------:R-:W-:Y:S02]  /*45a0*/  IMAD.MOV.U32 R34, RZ, RZ, R10 ;  /* 0x000000ffff227224 */ /* 0x000fe400078e000a */
[----:B------:R-:W-:Y:S02]  /*45b0*/  IMAD.MOV.U32 R43, RZ, RZ, R36 ;  /* 0x000000ffff2b7224 */ /* 0x000fe400078e0024 */
[----:B------:R-:W-:Y:S02]  /*45c0*/  IMAD.MOV.U32 R10, RZ, RZ, R31 ;  /* 0x000000ffff0a7224 */ /* 0x000fe400078e001f */
[----:B------:R-:W3:Y:S04]  /*45d0*/  LDL R31, [R1+0x1720] ;  /* 0x00172000011f7983 */ /* 0x000ee80000100800 */
[----:B------:R0:W-:Y:S04]  /*45e0*/  STL [R1+0x9c], R8 ;  /* 0x00009c0801007387 */ /* 0x0001e80000100800 */
[----:B------:R1:W-:Y:S04]  /*45f0*/  STL [R1+0x98], R5 ;  /* 0x0000980501007387 */ /* 0x0003e80000100800 */
[----:B------:R1:W-:Y:S01]  /*4600*/  STL [R1+0x94], R2 ;  /* 0x0000940201007387 */ /* 0x0003e20000100800 */
[----:B0-----:R-:W-:-:S03]  /*4610*/  IABS R8, R43 ;  /* 0x0000002b00087213 */ /* 0x001fc60000000000 */
[----:B------:R-:W1:Y:S01]  /*4620*/  LDL R43, [R1+0x17b0] ;  /* 0x0017b000012b7983 */ /* 0x000e620000100800 */
[----:B------:R-:W-:Y:S02]  /*4630*/  IMAD.MOV.U32 R36, RZ, RZ, R37 ;  /* 0x000000ffff247224 */ /* 0x000fe400078e0025 */
[----:B------:R-:W-:Y:S02]  /*4640*/  IMAD.MOV.U32 R37, RZ, RZ, R38 ;  /* 0x000000ffff257224 */ /* 0x000fe400078e0026 */
[----:B------:R-:W-:Y:S02]  /*4650*/  IMAD.MOV.U32 R38, RZ, RZ, R39 ;  /* 0x000000ffff267224 */ /* 0x000fe400078e0027 */
[----:B------:R-:W-:Y:S02]  /*4660*/  IMAD.MOV.U32 R39, RZ, RZ, R32 ;  /* 0x000000ffff277224 */ /* 0x000fe400078e0020 */
[----:B------:R-:W-:Y:S02]  /*4670*/  IMAD.MOV.U32 R32, RZ, RZ, R33 ;  /* 0x000000ffff207224 */ /* 0x000fe400078e0021 */
[----:B------:R-:W-:-:S04]  /*4680*/  IMAD.HI.U32 R7, R3, R6, RZ ;  /* 0x0000000603077227 */ /* 0x000fc800078e00ff */
[----:B------:R-:W-:Y:S02]  /*4690*/  IMAD.MOV.U32 R33, RZ, RZ, R34 ;  /* 0x000000ffff217224 */ /* 0x000fe400078e0022 */
[----:B------:R-:W-:Y:S02]  /*46a0*/  IMAD.MOV.U32 R34, RZ, RZ, R10 ;  /* 0x000000ffff227224 */ /* 0x000fe400078e000a */
[----:B------:R-:W-:-:S04]  /*46b0*/  IMAD.HI.U32 R4, R3, R0, RZ ;  /* 0x0000000003047227 */ /* 0x000fc800078e00ff */
[----:B------:R-:W-:Y:S02]  /*46c0*/  IMAD.MOV.U32 R10, RZ, RZ, R16 ;  /* 0x000000ffff0a7224 */ /* 0x000fe400078e0010 */
[----:B------:R-:W-:Y:S02]  /*46d0*/  IMAD.MOV.U32 R16, RZ, RZ, R17 ;  /* 0x000000ffff107224 */ /* 0x000fe400078e0011 */
[----:B------:R-:W-:Y:S02]  /*46e0*/  IMAD.MOV.U32 R17, RZ, RZ, R21 ;  /* 0x000000ffff117224 */ /* 0x000fe400078e0015 */
[----:B------:R-:W-:Y:S02]  /*46f0*/  IMAD.MOV R7, RZ, RZ, -R7 ;  /* 0x000000ffff077224 */ /* 0x000fe400078e0a07 */
[----:B--2---:R-:W-:Y:S02]  /*4700*/  IMAD.MOV.U32 R21, RZ, RZ, R22 ;  /* 0x000000ffff157224 */ /* 0x004fe400078e0016 */
[----:B------:R-:W-:-:S02]  /*4710*/  IMAD.MOV R4, RZ, RZ, -R4 ;  /* 0x000000ffff047224 */ /* 0x000fc400078e0a04 */
[----:B------:R-:W-:Y:S02]  /*4720*/  IMAD.MOV.U32 R22, RZ, RZ, R29 ;  /* 0x000000ffff167224 */ /* 0x000fe400078e001d */
[C---:B------:R-:W-:Y:S01]  /*4730*/  IMAD R6, R59.reuse, R7, R6 ;  /* 0x000000073b067224 */ /* 0x040fe200078e0206 */
[----:B------:R-:W2:Y:S01]  /*4740*/  LDL R29, [R1+0x1714] ;  /* 0x00171400011d7983 */ /* 0x000ea20000100800 */
[----:B------:R-:W-:Y:S01]  /*4750*/  IMAD R0, R59, R4, R0 ;  /* 0x000000043b007224 */ /* 0x000fe200078e0200 */
[----:B-1----:R-:W-:Y:S01]  /*4760*/  IABS R5, R43 ;  /* 0x0000002b00057213 */ /* 0x002fe20000000000 */
[----:B------:R-:W-:Y:S02]  /*4770*/  IMAD.MOV.U32 R43, RZ, RZ, R36 ;  /* 0x000000ffff2b7224 */ /* 0x000fe400078e0024 */
[----:B------:R-:W-:Y:S02]  /*4780*/  IMAD.MOV.U32 R36, RZ, RZ, R37 ;  /* 0x000000ffff247224 */ /* 0x000fe400078e0025 */
[----:B------:R-:W-:Y:S01]  /*4790*/  IMAD.MOV.U32 R37, RZ, RZ, R38 ;  /* 0x000000ffff257224 */ /* 0x000fe200078e0026 */
[----:B------:R-:W-:Y:S01]  /*47a0*/  IABS R2, R43 ;  /* 0x0000002b00027213 */ /* 0x000fe20000000000 */
[----:B------:R-:W-:-:S02]  /*47b0*/  IMAD.MOV.U32 R38, RZ, RZ, R33 ;  /* 0x000000ffff267224 */ /* 0x000fc400078e0021 */
[----:B------:R-:W-:Y:S02]  /*47c0*/  IMAD.MOV.U32 R33, RZ, RZ, R34 ;  /* 0x000000ffff217224 */ /* 0x000fe400078e0022 */
[----:B------:R-:W-:Y:S02]  /*47d0*/  IMAD.MOV.U32 R34, RZ, RZ, R10 ;  /* 0x000000ffff227224 */ /* 0x000fe400078e000a */
[----:B------:R-:W-:Y:S02]  /*47e0*/  IMAD.MOV.U32 R43, RZ, RZ, R36 ;  /* 0x000000ffff2b7224 */ /* 0x000fe400078e0024 */
[----:B------:R-:W-:Y:S02]  /*47f0*/  IMAD.MOV.U32 R36, RZ, RZ, R37 ;  /* 0x000000ffff247224 */ /* 0x000fe400078e0025 */
[----:B------:R-:W-:Y:S02]  /*4800*/  IMAD.MOV.U32 R37, RZ, RZ, R38 ;  /* 0x000000ffff257224 */ /* 0x000fe400078e0026 */
[----:B------:R-:W-:-:S02]  /*4810*/  IMAD.MOV.U32 R10, RZ, RZ, R16 ;  /* 0x000000ffff0a7224 */ /* 0x000fc400078e0010 */
[----:B------:R-:W-:Y:S02]  /*4820*/  IMAD.MOV.U32 R38, RZ, RZ, R33 ;  /* 0x000000ffff267224 */ /* 0x000fe400078e0021 */
[----:B------:R-:W-:Y:S02]  /*4830*/  IMAD.MOV.U32 R16, RZ, RZ, R17 ;  /* 0x000000ffff107224 */ /* 0x000fe400078e0011 */
[----:B------:R-:W-:Y:S02]  /*4840*/  IMAD.MOV.U32 R33, RZ, RZ, R34 ;  /* 0x000000ffff217224 */ /* 0x000fe400078e0022 */
[----:B------:R-:W-:Y:S02]  /*4850*/  IMAD.MOV.U32 R17, RZ, RZ, R22 ;  /* 0x000000ffff117224 */ /* 0x000fe400078e0016 */
[----:B------:R-:W-:Y:S01]  /*4860*/  IMAD.MOV.U32 R34, RZ, RZ, R35 ;  /* 0x000000ffff227224 */ /* 0x000fe200078e0023 */
[----:B------:R-:W2:Y:S01]  /*4870*/  LDL R22, [R1+0x1740] ;  /* 0x0017400001167983 */ /* 0x000ea20000100800 */
[----:B------:R-:W-:-:S02]  /*4880*/  IMAD.MOV.U32 R35, RZ, RZ, R11 ;  /* 0x000000ffff237224 */ /* 0x000fc400078e000b */
[----:B------:R-:W-:Y:S01]  /*4890*/  IMAD.MOV.U32 R11, RZ, RZ, R13 ;  /* 0x000000ffff0b7224 */ /* 0x000fe200078e000d */
[----:B------:R0:W-:Y:S01]  /*48a0*/  STL [R1+0x90], R6 ;  /* 0x0000900601007387 */ /* 0x0001e20000100800 */
[----:B------:R-:W-:-:S03]  /*48b0*/  IMAD.MOV.U32 R13, RZ, RZ, R14 ;  /* 0x000000ffff0d7224 */ /* 0x000fc600078e000e */
[----:B------:R1:W-:Y:S04]  /*48c0*/  STL [R1+0x8c], R0 ;  /* 0x00008c0001007387 */ /* 0x0003e80000100800 */
[----:B------:R-:W2:Y:S01]  /*48d0*/  LDL R14, [R1+0x1768] ;  /* 0x00176800010e7983 */ /* 0x000ea20000100800 */
[----:B------:R-:W-:-:S04]  /*48e0*/  IMAD.HI.U32 R9, R3, R8, RZ ;  /* 0x0000000803097227 */ /* 0x000fc800078e00ff */
[----:B------:R-:W-:Y:S01]  /*48f0*/  IMAD.HI.U32 R7, R3, R5, RZ ;  /* 0x0000000503077227 */ /* 0x000fe200078e00ff */
[----:B0-----:R-:W-:-:S03]  /*4900*/  IABS R6, R43 ;  /* 0x0000002b00067213 */ /* 0x001fc60000000000 */
[----:B------:R-:W-:Y:S01]  /*4910*/  IMAD.HI.U32 R4, R3, R2, RZ ;  /* 0x0000000203047227 */ /* 0x000fe200078e00ff */
[----:B-1----:R-:W-:-:S03]  /*4920*/  IABS R0, R36 ;  /* 0x0000002400007213 */ /* 0x002fc60000000000 */
[----:B------:R-:W-:Y:S02]  /*4930*/  IMAD.MOV R9, RZ, RZ, -R9 ;  /* 0x000000ffff097224 */ /* 0x000fe400078e0a09 */
[----:B------:R-:W-:Y:S02]  /*4940*/  IMAD.MOV R7, RZ, RZ, -R7 ;  /* 0x000000ffff077224 */ /* 0x000fe400078e0a07 */
[----:B------:R-:W-:Y:S02]  /*4950*/  IMAD.MOV R4, RZ, RZ, -R4 ;  /* 0x000000ffff047224 */ /* 0x000fe400078e0a04 */
[C---:B------:R-:W-:Y:S02]  /*4960*/  IMAD R8, R59.reuse, R9, R8 ;  /* 0x000000093b087224 */ /* 0x040fe400078e0208 */
[----:B------:R-:W-:Y:S02]  /*4970*/  IMAD R5, R59, R7, R5 ;  /* 0x000000073b057224 */ /* 0x000fe400078e0205 */
[----:B------:R-:W-:Y:S01]  /*4980*/  IMAD.HI.U32 R7, R3, R6, RZ ;  /* 0x0000000603077227 */ /* 0x000fe200078e00ff */
[----:B------:R0:W-:Y:S03]  /*4990*/  STL [R1+0x88], R8 ;  /* 0x0000880801007387 */ /* 0x0001e60000100800 */
[----:B------:R-:W-:-:S02]  /*49a0*/  IMAD R2, R59, R4, R2 ;  /* 0x000000043b027224 */ /* 0x000fc400078e0202 */
[----:B------:R-:W-:Y:S01]  /*49b0*/  IMAD.HI.U32 R4, R3, R0, RZ ;  /* 0x0000000003047227 */ /* 0x000fe200078e00ff */
[----:B------:R1:W-:Y:S03]  /*49c0*/  STL [R1+0x84], R5 ;  /* 0x0000840501007387 */ /* 0x0003e60000100800 */
[----:B------:R-:W-:Y:S01]  /*49d0*/  IMAD.MOV R7, RZ, RZ, -R7 ;  /* 0x000000ffff077224 */ /* 0x000fe200078e0a07 */
[----:B0-----:R-:W-:Y:S01]  /*49e0*/  IABS R8, R37 ;  /* 0x0000002500087213 */ /* 0x001fe20000000000 */
[----:B------:R0:W-:Y:S01]  /*49f0*/  STL [R1+0x80], R2 ;  /* 0x0000800201007387 */ /* 0x0001e20000100800 */
[----:B------:R-:W-:Y:S01]  /*4a00*/  IMAD.MOV R4, RZ, RZ, -R4 ;  /* 0x000000ffff047224 */ /* 0x000fe200078e0a04 */
[----:B-1----:R-:W-:Y:S01]  /*4a10*/  IABS R5, R38 ;  /* 0x0000002600057213 */ /* 0x002fe20000000000 */
[C---:B------:R-:W-:Y:S01]  /*4a20*/  IMAD R6, R59.reuse, R7, R6 ;  /* 0x000000073b067224 */ /* 0x040fe200078e0206 */
[----:B0-----:R-:W-:Y:S01]  /*4a30*/  IABS R2, R39 ;  /* 0x0000002700027213 */ /* 0x001fe20000000000 */
[----:B------:R-:W-:-:S02]  /*4a40*/  IMAD R0, R59, R4, R0 ;  /* 0x000000043b007224 */ /* 0x000fc400078e0200 */
[C---:B------:R-:W-:Y:S01]  /*4a50*/  IMAD.HI.U32 R9, R3.reuse, R8, RZ ;  /* 0x0000000803097227 */ /* 0x040fe200078e00ff */
[----:B------:R0:W-:Y:S03]  /*4a60*/  STL [R1+0x7c], R6 ;  /* 0x00007c0601007387 */ /* 0x0001e60000100800 */
[C---:B------:R-:W-:Y:S01]  /*4a70*/  IMAD.HI.U32 R7, R3.reuse, R5, RZ ;  /* 0x0000000503077227 */ /* 0x040fe200078e00ff */
[----:B------:R1:W-:Y:S03]  /*4a80*/  STL [R1+0x78], R0 ;  /* 0x0000780001007387 */ /* 0x0003e60000100800 */
[----:B------:R-:W-:Y:S01]  /*4a90*/  IMAD.HI.U32 R4, R3, R2, RZ ;  /* 0x0000000203047227 */ /* 0x000fe200078e00ff */
[----:B0-----:R-:W-:-:S03]  /*4aa0*/  IABS R6, R32 ;  /* 0x0000002000067213 */ /* 0x001fc60000000000 */
[----:B------:R-:W-:Y:S02]  /*4ab0*/  IMAD.MOV R9, RZ, RZ, -R9 ;  /* 0x000000ffff097224 */ /* 0x000fe400078e0a09 */
[----:B------:R-:W-:Y:S01]  /*4ac0*/  IMAD.MOV R7, RZ, RZ, -R7 ;  /* 0x000000ffff077224 */ /* 0x000fe200078e0a07 */
[----:B-1----:R-:W-:Y:S01]  /*4ad0*/  IABS R0, R33 ;  /* 0x0000002100007213 */ /* 0x002fe20000000000 */
        /* <DEDUP_REMOVED lines=32> */
[----:B------:R-:W-:Y:S03]  /*4ce0*/  STL [R1+0x5c], R5 ;  /* 0x00005c0501007387 */ /* 0x000fe60000100800 */
[----:B------:R-:W-:Y:S01]  /*4cf0*/  IMAD.MOV R7, RZ, RZ, -R7 ;  /* 0x000000ffff077224 */ /* 0x000fe200078e0a07 */
[----:B0-----:R-:W-:Y:S01]  /*4d00*/  IABS R8, R13 ;  /* 0x0000000d00087213 */ /* 0x001fe20000000000 */
[----:B------:R0:W-:Y:S01]  /*4d10*/  STL [R1+0x58], R2 ;  /* 0x0000580201007387 */ /* 0x0001e20000100800 */
[----:B------:R-:W-:Y:S02]  /*4d20*/  IMAD.MOV R4, RZ, RZ, -R4 ;  /* 0x000000ffff047224 */ /* 0x000fe400078e0a04 */
[C---:B------:R-:W-:Y:S02]  /*4d30*/  IMAD R6, R59.reuse, R7, R6 ;  /* 0x000000073b067224 */ /* 0x040fe400078e0206 */
[----:B------:R-:W-:-:S02]  /*4d40*/  IMAD R0, R59, R4, R0 ;  /* 0x000000043b007224 */ /* 0x000fc400078e0200 */
[C---:B------:R-:W-:Y:S01]  /*4d50*/  IMAD.HI.U32 R9, R3.reuse, R8, RZ ;  /* 0x0000000803097227 */ /* 0x040fe200078e00ff */
[----:B0-----:R-:W-:Y:S01]  /*4d60*/  IABS R2, R15 ;  /* 0x0000000f00027213 */ /* 0x001fe20000000000 */
[----:B------:R0:W-:Y:S02]  /*4d70*/  STL [R1+0x54], R6 ;  /* 0x0000540601007387 */ /* 0x0001e40000100800 */
[----:B------:R-:W-:Y:S02]  /*4d80*/  IMAD.MOV R9, RZ, RZ, -R9 ;  /* 0x000000ffff097224 */ /* 0x000fe400078e0a09 */
[----:B------:R-:W-:Y:S01]  /*4d90*/  IMAD.HI.U32 R4, R3, R2, RZ ;  /* 0x0000000203047227 */ /* 0x000fe200078e00ff */
[----:B------:R1:W-:Y:S03]  /*4da0*/  STL [R1+0x50], R0 ;  /* 0x0000500001007387 */ /* 0x0003e60000100800 */
[----:B------:R-:W-:Y:S01]  /*4db0*/  IMAD.MOV R4, RZ, RZ, -R4 ;  /* 0x000000ffff047224 */ /* 0x000fe200078e0a04 */
[----:B0-----:R-:W-:Y:S01]  /*4dc0*/  IABS R6, R16 ;  /* 0x0000001000067213 */ /* 0x001fe20000000000 */
[C---:B------:R-:W-:Y:S01]  /*4dd0*/  IMAD R8, R59.reuse, R9, R8 ;  /* 0x000000093b087224 */ /* 0x040fe200078e0208 */
[----:B-1----:R-:W-:Y:S01]  /*4de0*/  IABS R0, R17 ;  /* 0x0000001100007213 */ /* 0x002fe20000000000 */
[----:B------:R-:W-:-:S03]  /*4df0*/  IMAD R2, R59, R4, R2 ;  /* 0x000000043b027224 */ /* 0x000fc600078e0202 */
[----:B------:R0:W-:Y:S01]  /*4e00*/  STL [R1+0x4c], R8 ;  /* 0x00004c0801007387 */ /* 0x0001e20000100800 */
[----:B------:R-:W-:-:S04]  /*4e10*/  IMAD.HI.U32 R4, R3, R0, RZ ;  /* 0x0000000003047227 */ /* 0x000fc800078e00ff */
[----:B------:R-:W-:-:S04]  /*4e20*/  IMAD.MOV R4, RZ, RZ, -R4 ;  /* 0x000000ffff047224 */ /* 0x000fc800078e0a04 */
[----:B------:R-:W-:Y:S01]  /*4e30*/  IMAD R0, R59, R4, R0 ;  /* 0x000000043b007224 */ /* 0x000fe200078e0200 */
[----:B0-----:R-:W-:-:S05]  /*4e40*/  IABS R8, R18 ;  /* 0x0000001200087213 */ /* 0x001fca0000000000 */
[----:B------:R-:W-:-:S04]  /*4e50*/  IMAD.HI.U32 R9, R3, R8, RZ ;  /* 0x0000000803097227 */ /* 0x000fc800078e00ff */
[----:B------:R-:W-:-:S04]  /*4e60*/  IMAD.MOV R9, RZ, RZ, -R9 ;  /* 0x000000ffff097224 */ /* 0x000fc800078e0a09 */
[----:B------:R-:W-:Y:S01]  /*4e70*/  IMAD R8, R59, R9, R8 ;  /* 0x000000093b087224 */ /* 0x000fe200078e0208 */
[----:B--2---:R-:W-:-:S05]  /*4e80*/  IABS R5, R14 ;  /* 0x0000000e00057213 */ /* 0x004fca0000000000 */
[----:B------:R-:W-:-:S04]  /*4e90*/  IMAD.HI.U32 R7, R3, R5, RZ ;  /* 0x0000000503077227 */ /* 0x000fc800078e00ff */
[----:B------:R-:W-:-:S04]  /*4ea0*/  IMAD.MOV R7, RZ, RZ, -R7 ;  /* 0x000000ffff077224 */ /* 0x000fc800078e0a07 */
[----:B------:R-:W-:Y:S02]  /*4eb0*/  IMAD R5, R59, R7, R5 ;  /* 0x000000073b057224 */ /* 0x000fe400078e0205 */
[----:B------:R-:W-:-:S03]  /*4ec0*/  IMAD.HI.U32 R7, R3, R6, RZ ;  /* 0x0000000603077227 */ /* 0x000fc600078e00ff */
[----:B------:R4:W-:Y:S01]  /*4ed0*/  STL [R1+0x48], R5 ;  /* 0x0000480501007387 */ /* 0x0009e20000100800 */
[----:B------:R-:W-:-:S03]  /*4ee0*/  IMAD.MOV R7, RZ, RZ, -R7 ;  /* 0x000000ffff077224 */ /* 0x000fc600078e0a07 */
[----:B------:R0:W-:Y:S01]  /*4ef0*/  STL [R1+0x44], R2 ;  /* 0x0000440201007387 */ /* 0x0001e20000100800 */
[----:B------:R-:W-:Y:S01]  /*4f00*/  IMAD R6, R59, R7, R6 ;  /* 0x000000073b067224 */ /* 0x000fe200078e0206 */
[----:B----4-:R-:W-:Y:S02]  /*4f10*/  IABS R5, R19 ;  /* 0x0000001300057213 */ /* 0x010fe40000000000 */
[----:B0-----:R-:W-:-:S03]  /*4f20*/  IABS R2, R20 ;  /* 0x0000001400027213 */ /* 0x001fc60000000000 */
[C---:B------:R-:W-:Y:S01]  /*4f30*/  IMAD.HI.U32 R7, R3.reuse, R5, RZ ;  /* 0x0000000503077227 */ /* 0x040fe200078e00ff */
[----:B------:R0:W-:Y:S03]  /*4f40*/  STL [R1+0x40], R6 ;  /* 0x0000400601007387 */ /* 0x0001e60000100800 */
[----:B------:R-:W-:Y:S01]  /*4f50*/  IMAD.HI.U32 R4, R3, R2, RZ ;  /* 0x0000000203047227 */ /* 0x000fe200078e00ff */
[----:B------:R1:W-:Y:S03]  /*4f60*/  STL [R1+0x3c], R0 ;  /* 0x00003c0001007387 */ /* 0x0003e60000100800 */
[----:B------:R-:W-:Y:S02]  /*4f70*/  IMAD.MOV R7, RZ, RZ, -R7 ;  /* 0x000000ffff077224 */ /* 0x000fe400078e0a07 */
[----:B------:R-:W-:Y:S01]  /*4f80*/  IMAD.MOV R4, RZ, RZ, -R4 ;  /* 0x000000ffff047224 */ /* 0x000fe200078e0a04 */
[----:B0-----:R-:W-:Y:S01]  /*4f90*/  IABS R6, R21 ;  /* 0x0000001500067213 */ /* 0x001fe20000000000 */
[----:B------:R-:W-:Y:S01]  /*4fa0*/  IMAD R5, R59, R7, R5 ;  /* 0x000000073b057224 */ /* 0x000fe200078e0205 */
[----:B-1----:R-:W-:-:S03]  /*4fb0*/  IABS R0, R22 ;  /* 0x0000001600007213 */ /* 0x002fc60000000000 */
[----:B------:R-:W-:-:S04]  /*4fc0*/  IMAD.HI.U32 R7, R3, R6, RZ ;  /* 0x0000000603077227 */ /* 0x000fc800078e00ff */
[----:B------:R-:W-:Y:S02]  /*4fd0*/  IMAD R2, R59, R4, R2 ;  /* 0x000000043b027224 */ /* 0x000fe400078e0202 */
[----:B------:R-:W-:-:S04]  /*4fe0*/  IMAD.HI.U32 R4, R3, R0, RZ ;  /* 0x0000000003047227 */ /* 0x000fc800078e00ff */
[----:B------:R-:W-:Y:S02]  /*4ff0*/  IMAD.MOV R7, RZ, RZ, -R7 ;  /* 0x000000ffff077224 */ /* 0x000fe400078e0a07 */
[----:B------:R-:W-:Y:S02]  /*5000*/  IMAD.MOV R4, RZ, RZ, -R4 ;  /* 0x000000ffff047224 */ /* 0x000fe400078e0a04 */
[C---:B------:R-:W-:Y:S01]  /*5010*/  IMAD R6, R59.reuse, R7, R6 ;  /* 0x000000073b067224 */ /* 0x040fe200078e0206 */
[----:B------:R0:W-:Y:S01]  /*5020*/  STL [R1+0x38], R8 ;  /* 0x0000380801007387 */ /* 0x0001e20000100800 */
[----:B------:R-:W-:-:S03]  /*5030*/  IMAD R0, R59, R4, R0 ;  /* 0x000000043b007224 */ /* 0x000fc600078e0200 */
[----:B------:R3:W-:Y:S04]  /*5040*/  STL [R1+0x34], R5 ;  /* 0x0000340501007387 */ /* 0x0007e80000100800 */
[----:B------:R1:W-:Y:S01]  /*5050*/  STL [R1+0x30], R2 ;  /* 0x0000300201007387 */ /* 0x0003e20000100800 */
[----:B0-----:R-:W-:-:S03]  /*5060*/  IABS R8, R23 ;  /* 0x0000001700087213 */ /* 0x001fc60000000000 */
[----:B------:R0:W-:Y:S01]  /*5070*/  STL [R1+0x2c], R6 ;  /* 0x00002c0601007387 */ /* 0x0001e20000100800 */
[----:B---3--:R-:W-:-:S03]  /*5080*/  IABS R5, R24 ;  /* 0x0000001800057213 */ /* 0x008fc60000000000 */
[----:B------:R2:W-:Y:S01]  /*5090*/  STL [R1+0x28], R0 ;  /* 0x0000280001007387 */ /* 0x0005e20000100800 */
[C---:B------:R-:W-:Y:S01]  /*50a0*/  IMAD.HI.U32 R9, R3.reuse, R8, RZ ;  /* 0x0000000803097227 */ /* 0x040fe200078e00ff */
[----:B-1----:R-:W-:Y:S02]  /*50b0*/  IABS R2, R25 ;  /* 0x0000001900027213 */ /* 0x002fe40000000000 */
[----:B0-----:R-:W-:Y:S02]  /*50c0*/  IABS R6, R30 ;  /* 0x0000001e00067213 */ /* 0x001fe40000000000 */
[----:B------:R-:W3:Y:S01]  /*50d0*/  LDL R30, [R1+0x1710] ;  /* 0x00171000011e7983 */ /* 0x000ee20000100800 */
[----:B------:R-:W-:-:S04]  /*50e0*/  IMAD.HI.U32 R7, R3, R5, RZ ;  /* 0x0000000503077227 */ /* 0x000fc800078e00ff */
[----:B------:R-:W-:-:S04]  /*50f0*/  IMAD.HI.U32 R4, R3, R2, RZ ;  /* 0x0000000203047227 */ /* 0x000fc800078e00ff */
[----:B------:R-:W-:Y:S02]  /*5100*/  IMAD.MOV R9, RZ, RZ, -R9 ;  /* 0x000000ffff097224 */ /* 0x000fe400078e0a09 */
[----:B------:R-:W-:Y:S02]  /*5110*/  IMAD.MOV R7, RZ, RZ, -R7 ;  /* 0x000000ffff077224 */ /* 0x000fe400078e0a07 */
[----:B------:R-:W-:Y:S02]  /*5120*/  IMAD.MOV R4, RZ, RZ, -R4 ;  /* 0x000000ffff047224 */ /* 0x000fe400078e0a04 */
[C---:B------:R-:W-:Y:S02]  /*5130*/  IMAD R8, R59.reuse, R9, R8 ;  /* 0x000000093b087224 */ /* 0x040fe400078e0208 */
[C---:B------:R-:W-:Y:S02]  /*5140*/  IMAD R5, R59.reuse, R7, R5 ;  /* 0x000000073b057224 */ /* 0x040fe400078e0205 */
[----:B------:R-:W-:Y:S01]  /*5150*/  IMAD R2, R59, R4, R2 ;  /* 0x000000043b027224 */ /* 0x000fe200078e0202 */
[----:B------:R0:W-:Y:S01]  /*5160*/  STL [R1+0x24], R8 ;  /* 0x0000240801007387 */ /* 0x0001e20000100800 */
[----:B--2---:R-:W-:-:S03]  /*5170*/  IABS R0, R28 ;  /* 0x0000001c00007213 */ /* 0x004fc60000000000 */
[----:B------:R1:W-:Y:S04]  /*5180*/  STL [R1+0x20], R5 ;  /* 0x0000200501007387 */ /* 0x0003e80000100800 */
[----:B------:R-:W2:Y:S01]  /*5190*/  LDL R28, [R1+0x170c] ;  /* 0x00170c00011c7983 */ /* 0x000ea20000100800 */
[----:B0-----:R-:W-:-:S03]  /*51a0*/  IABS R8, R31 ;  /* 0x0000001f00087213 */ /* 0x001fc60000000000 */
[----:B------:R0:W-:Y:S04]  /*51b0*/  STL [R1+0x2a0], R2 ;  /* 0x0002a00201007387 */ /* 0x0001e80000100800 */
[----:B------:R-:W4:Y:S01]  /*51c0*/  LDL R31, [R1+0x1708] ;  /* 0x00170800011f7983 */ /* 0x000f220000100800 */
[C---:B------:R-:W-:Y:S01]  /*51d0*/  IMAD.HI.U32 R7, R3.reuse, R6, RZ ;  /* 0x0000000603077227 */ /* 0x040fe200078e00ff */
[----:B-1----:R-:W-:Y:S02]  /*51e0*/  IABS R5, R26 ;  /* 0x0000001a00057213 */ /* 0x002fe40000000000 */
[----:B------:R-:W4:Y:S01]  /*51f0*/  LDL R26, [R1+0x1704] ;  /* 0x00170400011a7983 */ /* 0x000f220000100800 */
[----:B------:R-:W-:Y:S02]  /*5200*/  IMAD.MOV R7, RZ, RZ, -R7 ;  /* 0x000000ffff077224 */ /* 0x000fe400078e0a07 */
[----:B------:R-:W-:-:S04]  /*5210*/  IMAD.HI.U32 R4, R3, R0, RZ ;  /* 0x0000000003047227 */ /* 0x000fc800078e00ff */
[----:B------:R-:W-:Y:S02]  /*5220*/  IMAD R6, R59, R7, R6 ;  /* 0x000000073b067224 */ /* 0x000fe400078e0206 */
[----:B------:R-:W-:-:S04]  /*5230*/  IMAD.HI.U32 R9, R3, R8, RZ ;  /* 0x0000000803097227 */ /* 0x000fc800078e00ff */
[----:B------:R-:W-:-:S04]  /*5240*/  IMAD.HI.U32 R7, R3, R5, RZ ;  /* 0x0000000503077227 */ /* 0x000fc800078e00ff */
[----:B------:R-:W-:Y:S02]  /*5250*/  IMAD.MOV R4, RZ, RZ, -R4 ;  /* 0x000000ffff047224 */ /* 0x000fe400078e0a04 */
[----:B------:R-:W-:Y:S02]  /*5260*/  IMAD.MOV R9, RZ, RZ, -R9 ;  /* 0x000000ffff097224 */ /* 0x000fe400078e0a09 */
[----:B------:R-:W-:Y:S02]  /*5270*/  IMAD.MOV R7, RZ, RZ, -R7 ;  /* 0x000000ffff077224 */ /* 0x000fe400078e0a07 */
[C---:B------:R-:W-:Y:S01]  /*5280*/  IMAD R0, R59.reuse, R4, R0 ;  /* 0x000000043b007224 */ /* 0x040fe200078e0200 */
[----:B0-----:R-:W-:Y:S01]  /*5290*/  IABS R2, R27 ;  /* 0x0000001b00027213 */ /* 0x001fe20000000000 */
[----:B------:R0:W-:Y:S01]  /*52a0*/  STL [R1+0x2a4], R6 ;  /* 0x0002a40601007387 */ /* 0x0001e20000100800 */
[C---:B------:R-:W-:Y:S02]  /*52b0*/  IMAD R8, R59.reuse, R9, R8 ;  /* 0x000000093b087224 */ /* 0x040fe400078e0208 */
[----:B------:R-:W-:Y:S01]  /*52c0*/  IMAD R5, R59, R7, R5 ;  /* 0x000000073b057224 */ /* 0x000fe200078e0205 */
[----:B------:R-:W4:Y:S04]  /*52d0*/  LDL R27, [R1+0x1700] ;  /* 0x00170000011b7983 */ /* 0x000f280000100800 */
[----:B------:R3:W-:Y:S01]  /*52e0*/  STL [R1+0x2a8], R0 ;  /* 0x0002a80001007387 */ /* 0x0007e20000100800 */
[----:B0-----:R-:W-:-:S03]  /*52f0*/  IABS R6, R29 ;  /* 0x0000001d00067213 */ /* 0x001fc60000000000 */
[----:B------:R-:W4:Y:S04]  /*5300*/  LDL R29, [R1+0x16fc] ;  /* 0x0016fc00011d7983 */ /* 0x000f280000100800 */
[----:B------:R2:W-:Y:S01]  /*5310*/  STL [R1+0x280], R8 ;  /* 0x0002800801007387 */ /* 0x0005e20000100800 */
[----:B------:R-:W-:-:S03]  /*5320*/  IMAD.HI.U32 R4, R3, R2, RZ ;  /* 0x0000000203047227 */ /* 0x000fc600078e00ff */
[----:B------:R4:W-:Y:S01]  /*5330*/  STL [R1+0x290], R5 ;  /* 0x0002900501007387 */ /* 0x0009e20000100800 */
[----:B------:R-:W-:-:S04]  /*5340*/  IMAD.MOV R4, RZ, RZ, -R4 ;  /* 0x000000ffff047224 */ /* 0x000fc800078e0a04 */
[----:B------:R-:W-:Y:S01]  /*5350*/  IMAD R2, R59, R4, R2 ;  /* 0x000000043b027224 */ /* 0x000fe200078e0202 */
[----:B---3--:R-:W-:Y:S02]  /*5360*/  IABS R0, R30 ;  /* 0x0000001e00007213 */ /* 0x008fe40000000000 */
[----:B------:R-:W3:Y:S04]  /*5370*/  LDL R30, [R1+0x16f8] ;  /* 0x0016f800011e7983 */ /* 0x000ee80000100800 */
[----:B------:R0:W-:Y:S01]  /*5380*/  STL [R1+0x294], R2 ;  /* 0x0002940201007387 */ /* 0x0001e20000100800 */
[----:B--2---:R-:W-:-:S03]  /*5390*/  IABS R8, R28 ;  /* 0x0000001c00087213 */ /* 0x004fc60000000000 */
[----:B------:R-:W2:Y:S01]  /*53a0*/  LDL R28, [R1+0x16f4] ;  /* 0x0016f400011c7983 */ /* 0x000ea20000100800 */
[----:B----4-:R-:W-:-:S03]  /*53b0*/  IABS R5, R31 ;  /* 0x0000001f00057213 */ /* 0x010fc60000000000 */
[----:B------:R-:W4:Y:S01]  /*53c0*/  LDL R31, [R1+0x16f0] ;  /* 0x0016f000011f7983 */ /* 0x000f220000100800 */
[----:B------:R-:W-:-:S04]  /*53d0*/  IMAD.HI.U32 R7, R3, R6, RZ ;  /* 0x0000000603077227 */ /* 0x000fc800078e00ff */
[----:B------:R-:W-:Y:S02]  /*53e0*/  IMAD.MOV R7, RZ, RZ, -R7 ;  /* 0x000000ffff077224 */ /* 0x000fe400078e0a07 */
[----:B------:R-:W-:-:S04]  /*53f0*/  IMAD.HI.U32 R4, R3, R0, RZ ;  /* 0x0000000003047227 */ /* 0x000fc800078e00ff */
[----:B------:R-:W-:Y:S01]  /*5400*/  IMAD R6, R59, R7, R6 ;  /* 0x000000073b067224 */ /* 0x000fe200078e0206 */
[----:B0-----:R-:W-:Y:S01]  /*5410*/  IABS R2, R26 ;  /* 0x0000001a00027213 */ /* 0x001fe20000000000 */
[----:B------:R-:W-:Y:S02]  /*5420*/  IMAD.MOV R4, RZ, RZ, -R4 ;  /* 0x000000ffff047224 */ /* 0x000fe400078e0a04 */
[C---:B------:R-:W-:Y:S01]  /*5430*/  IMAD.HI.U32 R9, R3.reuse, R8, RZ ;  /* 0x0000000803097227 */ /* 0x040fe200078e00ff */
[----:B------:R0:W-:Y:S03]  /*5440*/  STL [R1+0x284], R6 ;  /* 0x0002840601007387 */ /* 0x0001e60000100800 */
[----:B------:R-:W-:Y:S01]  /*5450*/  IMAD.HI.U32 R7, R3, R5, RZ ;  /* 0x0000000503077227 */ /* 0x000fe200078e00ff */
[----:B------:R-:W4:Y:S03]  /*5460*/  LDL R26, [R1+0x16ec] ;  /* 0x0016ec00011a7983 */ /* 0x000f260000100800 */
[----:B------:R-:W-:-:S02]  /*5470*/  IMAD R0, R59, R4, R0 ;  /* 0x000000043b007224 */ /* 0x000fc400078e0200 */
[----:B------:R-:W-:-:S04]  /*5480*/  IMAD.HI.U32 R4, R3, R2, RZ ;  /* 0x0000000203047227 */ /* 0x000fc800078e00ff */
[----:B------:R-:W-:Y:S02]  /*5490*/  IMAD.MOV R9, RZ, RZ, -R9 ;  /* 0x000000ffff097224 */ /* 0x000fe400078e0a09 */
[----:B------:R-:W-:Y:S02]  /*54a0*/  IMAD.MOV R7, RZ, RZ, -R7 ;  /* 0x000000ffff077224 */ /* 0x000fe400078e0a07 */
[----:B------:R-:W-:Y:S02]  /*54b0*/  IMAD.MOV R4, RZ, RZ, -R4 ;  /* 0x000000ffff047224 */ /* 0x000fe400078e0a04 */
[C---:B------:R-:W-:Y:S02]  /*54c0*/  IMAD R8, R59.reuse, R9, R8 ;  /* 0x000000093b087224 */ /* 0x040fe400078e0208 */
[C---:B------:R-:W-:Y:S01]  /*54d0*/  IMAD R5, R59.reuse, R7, R5 ;  /* 0x000000073b057224 */ /* 0x040fe200078e0205 */
[----:B------:R1:W-:Y:S01]  /*54e0*/  STL [R1+0x288], R0 ;  /* 0x0002880001007387 */ /* 0x0003e20000100800 */
[----:B0-----:R-:W-:Y:S01]  /*54f0*/  IABS R6, R27 ;  /* 0x0000001b00067213 */ /* 0x001fe20000000000 */
[----:B------:R-:W-:-:S02]  /*5500*/  IMAD R2, R59, R4, R2 ;  /* 0x000000043b027224 */ /* 0x000fc400078e0202 */
[----:B------:R-:W4:Y:S04]  /*5510*/  LDL R27, [R1+0x16e8] ;  /* 0x0016e800011b7983 */ /* 0x000f280000100800 */
[----:B------:R3:W-:Y:S01]  /*5520*/  STL [R1+0x260], R8 ;  /* 0x0002600801007387 */ /* 0x0007e20000100800 */
[----:B-1----:R-:W-:-:S03]  /*5530*/  IABS R0, R29 ;  /* 0x0000001d00007213 */ /* 0x002fc60000000000 */
[----:B------:R2:W-:Y:S04]  /*5540*/  STL [R1+0x270], R5 ;  /* 0x0002700501007387 */ /* 0x0005e80000100800 */
[----:B------:R-:W4:Y:S04]  /*5550*/  LDL R29, [R1+0x16e4] ;  /* 0x0016e400011d7983 */ /* 0x000f280000100800 */
[----:B------:R4:W-:Y:S01]  /*5560*/  STL [R1+0x278], R2 ;  /* 0x0002780201007387 */ /* 0x0009e20000100800 */
[----:B------:R-:W-:-:S04]  /*5570*/  IMAD.HI.U32 R7, R3, R6, RZ ;  /* 0x0000000603077227 */ /* 0x000fc800078e00ff */
[----:B------:R-:W-:-:S04]  /*5580*/  IMAD.MOV R7, RZ, RZ, -R7 ;  /* 0x000000ffff077224 */ /* 0x000fc800078e0a07 */
[----:B------:R-:W-:Y:S01]  /*5590*/  IMAD R6, R59, R7, R6 ;  /* 0x000000073b067224 */ /* 0x000fe200078e0206 */
[----:B---3--:R-:W-:Y:S02]  /*55a0*/  IABS R8, R30 ;  /* 0x0000001e00087213 */ /* 0x008fe40000000000 */
[----:B------:R-:W3:Y:S01]  /*55b0*/  LDL R30, [R1+0x16dc] ;  /* 0x0016dc00011e7983 */ /* 0x000ee20000100800 */
[----:B--2---:R-:W-:-:S03]  /*55c0*/  IABS R5, R28 ;  /* 0x0000001c00057213 */ /* 0x004fc60000000000 */
[----:B------:R-:W2:Y:S04]  /*55d0*/  LDL R28, [R1+0x16e0] ;  /* 0x0016e000011c7983 */ /* 0x000ea80000100800 */
[----:B------:R0:W-:Y:S01]  /*55e0*/  STL [R1+0x268], R6 ;  /* 0x0002680601007387 */ /* 0x0001e20000100800 */
[----:B----4-:R-:W-:-:S03]  /*55f0*/  IABS R2, R31 ;  /* 0x0000001f00027213 */ /* 0x010fc60000000000 */
[----:B------:R-:W4:Y:S01]  /*5600*/  LDL R31, [R1+0x16d4] ;  /* 0x0016d400011f7983 */ /* 0x000f220000100800 */
[----:B------:R-:W-:-:S04]  /*5610*/  IMAD.HI.U32 R4, R3, R0, RZ ;  /* 0x0000000003047227 */ /* 0x000fc800078e00ff */
[----:B------:R-:W-:-:S04]  /*5620*/  IMAD.MOV R4, RZ, RZ, -R4 ;  /* 0x000000ffff047224 */ /* 0x000fc800078e0a04 */
[----:B------:R-:W-:Y:S02]  /*5630*/  IMAD R0, R59, R4, R0 ;  /* 0x000000043b007224 */ /* 0x000fe400078e0200 */
[----:B------:R-:W-:-:S03]  /*5640*/  IMAD.HI.U32 R9, R3, R8, RZ ;  /* 0x0000000803097227 */ /* 0x000fc600078e00ff */
[----:B------:R1:W-:Y:S01]  /*5650*/  STL [R1+0x26c], R0 ;  /* 0x00026c0001007387 */ /* 0x0003e20000100800 */
[----:B------:R-:W-:Y:S01]  /*5660*/  IMAD.HI.U32 R7, R3, R5, RZ ;  /* 0x0000000503077227 */ /* 0x000fe200078e00ff */
[----:B0-----:R-:W-:-:S03]  /*5670*/  IABS R6, R26 ;  /* 0x0000001a00067213 */ /* 0x001fc60000000000 */
[----:B------:R-:W-:Y:S01]  /*5680*/  IMAD.HI.U32 R4, R3, R2, RZ ;  /* 0x0000000203047227 */ /* 0x000fe200078e00ff */
[----:B------:R-:W4:Y:S03]  /*5690*/  LDL R26, [R1+0x16d8] ;  /* 0x0016d800011a7983 */ /* 0x000f260000100800 */
[----:B------:R-:W-:Y:S02]  /*56a0*/  IMAD.MOV R9, RZ, RZ, -R9 ;  /* 0x000000ffff097224 */ /* 0x000fe400078e0a09 */
[----:B------:R-:W-:Y:S02]  /*56b0*/  IMAD.MOV R7, RZ, RZ, -R7 ;  /* 0x000000ffff077224 */ /* 0x000fe400078e0a07 */
[----:B------:R-:W-:Y:S02]  /*56c0*/  IMAD.MOV R4, RZ, RZ, -R4 ;  /* 0x000000ffff047224 */ /* 0x000fe400078e0a04 */
[----:B------:R-:W-:-:S02]  /*56d0*/  IMAD R8, R59, R9, R8 ;  /* 0x000000093b087224 */ /* 0x000fc400078e0208 */
[C---:B------:R-:W-:Y:S02]  /*56e0*/  IMAD R5, R59.reuse, R7, R5 ;  /* 0x000000073b057224 */ /* 0x040fe400078e0205 */
[----:B------:R-:W-:Y:S01]  /*56f0*/  IMAD R2, R59, R4, R2 ;  /* 0x000000043b027224 */ /* 0x000fe200078e0202 */
[----:B------:R0:W-:Y:S04]  /*5700*/  STL [R1+0x240], R8 ;  /* 0x0002400801007387 */ /* 0x0001e80000100800 */
[----:B------:R3:W-:Y:S01]  /*5710*/  STL [R1+0x250], R5 ;  /* 0x0002500501007387 */ /* 0x0007e20000100800 */
[----:B-1----:R-:W-:-:S03]  /*5720*/  IABS R0, R27 ;  /* 0x0000001b00007213 */ /* 0x002fc60000000000 */
[----:B------:R-:W4:Y:S04]  /*5730*/  LDL R27, [R1+0x16cc] ;  /* 0x0016cc00011b7983 */ /* 0x000f280000100800 */
[----:B------:R2:W-:Y:S01]  /*5740*/  STL [R1+0x258], R2 ;  /* 0x0002580201007387 */ /* 0x0005e20000100800 */
[----:B0-----:R-:W-:-:S03]  /*5750*/  IABS R8, R29 ;  /* 0x0000001d00087213 */ /* 0x001fc60000000000 */
[----:B------:R-:W4:Y:S01]  /*5760*/  LDL R29, [R1+0x16d0] ;  /* 0x0016d000011d7983 */ /* 0x000f220000100800 */
[----:B------:R-:W-:-:S04]  /*5770*/  IMAD.HI.U32 R7, R3, R6, RZ ;  /* 0x0000000603077227 */ /* 0x000fc800078e00ff */
[----:B------:R-:W-:-:S04]  /*5780*/  IMAD.HI.U32 R4, R3, R0, RZ ;  /* 0x0000000003047227 */ /* 0x000fc800078e00ff */
[----:B------:R-:W-:Y:S02]  /*5790*/  IMAD.MOV R7, RZ, RZ, -R7 ;  /* 0x000000ffff077224 */ /* 0x000fe400078e0a07 */
[----:B------:R-:W-:Y:S02]  /*57a0*/  IMAD.MOV R4, RZ, RZ, -R4 ;  /* 0x000000ffff047224 */ /* 0x000fe400078e0a04 */
[C---:B------:R-:W-:Y:S02]  /*57b0*/  IMAD R6, R59.reuse, R7, R6 ;  /* 0x000000073b067224 */ /* 0x040fe400078e0206 */
[----:B------:R-:W-:Y:S01]  /*57c0*/  IMAD R0, R59, R4, R0 ;  /* 0x000000043b007224 */ /* 0x000fe200078e0200 */
[----:B---3--:R-:W-:Y:S02]  /*57d0*/  IABS R5, R30 ;  /* 0x0000001e00057213 */ /* 0x008fe40000000000 */
[----:B------:R-:W3:Y:S04]  /*57e0*/  LDL R30, [R1+0x16c4] ;  /* 0x0016c400011e7983 */ /* 0x000ee80000100800 */
[----:B------:R4:W-:Y:S01]  /*57f0*/  STL [R1+0x248], R6 ;  /* 0x0002480601007387 */ /* 0x0009e20000100800 */
[----:B--2---:R-:W-:-:S03]  /*5800*/  IABS R2, R28 ;  /* 0x0000001c00027213 */ /* 0x004fc60000000000 */
[----:B------:R-:W2:Y:S04]  /*5810*/  LDL R28, [R1+0x16c8] ;  /* 0x0016c800011c7983 */ /* 0x000ea80000100800 */
[----:B------:R0:W-:Y:S01]  /*5820*/  STL [R1+0x24c], R0 ;  /* 0x00024c0001007387 */ /* 0x0001e20000100800 */
[----:B----4-:R-:W-:-:S03]  /*5830*/  IABS R6, R31 ;  /* 0x0000001f00067213 */ /* 0x010fc60000000000 */
[----:B------:R-:W4:Y:S01]  /*5840*/  LDL R31, [R1+0x16bc] ;  /* 0x0016bc00011f7983 */ /* 0x000f220000100800 */
[----:B------:R-:W-:-:S04]  /*5850*/  IMAD.HI.U32 R9, R3, R8, RZ ;  /* 0x0000000803097227 */ /* 0x000fc800078e00ff */
[----:B------:R-:W-:-:S04]  /*5860*/  IMAD.HI.U32 R7, R3, R5, RZ ;  /* 0x0000000503077227 */ /* 0x000fc800078e00ff */
[----:B------:R-:W-:Y:S02]  /*5870*/  IMAD.MOV R9, RZ, RZ, -R9 ;  /* 0x000000ffff097224 */ /* 0x000fe400078e0a09 */
[----:B------:R-:W-:Y:S02]  /*5880*/  IMAD.MOV R7, RZ, RZ, -R7 ;  /* 0x000000ffff077224 */ /* 0x000fe400078e0a07 */
[C---:B------:R-:W-:Y:S02]  /*5890*/  IMAD R8, R59.reuse, R9, R8 ;  /* 0x000000093b087224 */ /* 0x040fe400078e0208 */
[----:B------:R-:W-:Y:S02]  /*58a0*/  IMAD R5, R59, R7, R5 ;  /* 0x000000073b057224 */ /* 0x000fe400078e0205 */
[----:B------:R-:W-:Y:S01]  /*58b0*/  IMAD.HI.U32 R4, R3, R2, RZ ;  /* 0x0000000203047227 */ /* 0x000fe200078e00ff */
[----:B------:R1:W-:Y:S01]  /*58c0*/  STL [R1+0x228], R8 ;  /* 0x0002280801007387 */ /* 0x0003e20000100800 */
[----:B0-----:R-:W-:-:S03]  /*58d0*/  IABS R0, R26 ;  /* 0x0000001a00007213 */ /* 0x001fc60000000000 */
[----:B------:R0:W-:Y:S01]  /*58e0*/  STL [R1+0x234], R5 ;  /* 0x0002340501007387 */ /* 0x0001e20000100800 */
[----:B------:R-:W-:-:S03]  /*58f0*/  IMAD.MOV R4, RZ, RZ, -R4 ;  /* 0x000000ffff047224 */ /* 0x000fc600078e0a04 */
[----:B------:R-:W4:Y:S01]  /*5900*/  LDL R26, [R1+0x16c0] ;  /* 0x0016c000011a7983 */ /* 0x000f220000100800 */
[----:B------:R-:W-:-:S04]  /*5910*/  IMAD.HI.U32 R7, R3, R6, RZ ;  /* 0x0000000603077227 */ /* 0x000fc800078e00ff */
[----:B------:R-:W-:Y:S02]  /*5920*/  IMAD R2, R59, R4, R2 ;  /* 0x000000043b027224 */ /* 0x000fe400078e0202 */
[----:B------:R-:W-:-:S03]  /*5930*/  IMAD.MOV R7, RZ, RZ, -R7 ;  /* 0x000000ffff077224 */ /* 0x000fc600078e0a07 */
[----:B------:R3:W-:Y:S01]  /*5940*/  STL [R1+0x238], R2 ;  /* 0x0002380201007387 */ /* 0x0007e20000100800 */
[----:B------:R-:W-:Y:S01]  /*5950*/  IMAD R6, R59, R7, R6 ;  /* 0x000000073b067224 */ /* 0x000fe200078e0206 */
[----:B-1----:R-:W-:Y:S02]  /*5960*/  IABS R8, R27 ;  /* 0x0000001b00087213 */ /* 0x002fe40000000000 */
[----:B------:R-:W4:Y:S01]  /*5970*/  LDL R27, [R1+0x16b4] ;  /* 0x0016b400011b7983 */ /* 0x000f220000100800 */
[C---:B------:R-:W-:Y:S01]  /*5980*/  IMAD.HI.U32 R4, R3.reuse, R0, RZ ;  /* 0x0000000003047227 */ /* 0x040fe200078e00ff */
[----:B0-----:R-:W-:Y:S02]  /*5990*/  IABS R5, R29 ;  /* 0x0000001d00057213 */ /* 0x001fe40000000000 */
[----:B------:R-:W4:Y:S04]  /*59a0*/  LDL R29, [R1+0x16b8] ;  /* 0x0016b800011d7983 */ /* 0x000f280000100800 */
[----:B------:R2:W-:Y:S01]  /*59b0*/  STL [R1+0x22c], R6 ;  /* 0x00022c0601007387 */ /* 0x0005e20000100800 */
        /* <DEDUP_REMOVED lines=8> */
[----:B---3--:R-:W-:-:S02]  /*5a40*/  IABS R2, R30 ;  /* 0x0000001e00027213 */ /* 0x008fc40000000000 */
[----:B------:R-:W3:Y:S04]  /*5a50*/  LDL R30, [R1+0x16ac] ;  /* 0x0016ac00011e7983 */ /* 0x000ee80000100800 */
[----:B------:R4:W-:Y:S01]  /*5a60*/  STL [R1+0x230], R0 ;  /* 0x0002300001007387 */ /* 0x0009e20000100800 */
[----:B--2---:R-:W-:-:S03]  /*5a70*/  IABS R6, R28 ;  /* 0x0000001c00067213 */ /* 0x004fc60000000000 */
[----:B------:R-:W2:Y:S04]  /*5a80*/  LDL R28, [R1+0x16b0] ;  /* 0x0016b000011c7983 */ /* 0x000ea80000100800 */
[----:B------:R0:W-:Y:S01]  /*5a90*/  STL [R1+0x208], R8 ;  /* 0x0002080801007387 */ /* 0x0001e20000100800 */
[----:B----4-:R-:W-:-:S03]  /*5aa0*/  IABS R0, R31 ;  /* 0x0000001f00007213 */ /* 0x010fc60000000000 */
[----:B------:R1:W-:Y:S04]  /*5ab0*/  STL [R1+0x218], R5 ;  /* 0x0002180501007387 */ /* 0x0003e80000100800 */
[----:B------:R-:W4:Y:S01]  /*5ac0*/  LDL R31, [R1+0x16a4] ;  /* 0x0016a400011f7983 */ /* 0x000f220000100800 */
[----:B------:R-:W-:-:S04]  /*5ad0*/  IMAD.HI.U32 R4, R3, R2, RZ ;  /* 0x0000000203047227 */ /* 0x000fc800078e00ff */
[----:B------:R-:W-:-:S04]  /*5ae0*/  IMAD.MOV R4, RZ, RZ, -R4 ;  /* 0x000000ffff047224 */ /* 0x000fc800078e0a04 */
[----:B------:R-:W-:Y:S02]  /*5af0*/  IMAD R2, R59, R4, R2 ;  /* 0x000000043b027224 */ /* 0x000fe400078e0202 */
[----:B------:R-:W-:-:S03]  /*5b00*/  IMAD.HI.U32 R7, R3, R6, RZ ;  /* 0x0000000603077227 */ /* 0x000fc600078e00ff */
[----:B------:R1:W-:Y:S01]  /*5b10*/  STL [R1+0x21c], R2 ;  /* 0x00021c0201007387 */ /* 0x0003e20000100800 */
[----:B------:R-:W-:Y:S01]  /*5b20*/  IMAD.HI.U32 R4, R3, R0, RZ ;  /* 0x0000000003047227 */ /* 0x000fe200078e00ff */
[----:B0-----:R-:W-:Y:S02]  /*5b30*/  IABS R8, R26 ;  /* 0x0000001a00087213 */ /* 0x001fe40000000000 */
[----:B------:R-:W4:Y:S01]  /*5b40*/  LDL R26, [R1+0x16a8] ;  /* 0x0016a800011a7983 */ /* 0x000f220000100800 */
[----:B------:R-:W-:Y:S02]  /*5b50*/  IMAD.MOV R7, RZ, RZ, -R7 ;  /* 0x000000ffff077224 */ /* 0x000fe400078e0a07 */
[----:B------:R-:W-:Y:S02]  /*5b60*/  IMAD.MOV R4, RZ, RZ, -R4 ;  /* 0x000000ffff047224 */ /* 0x000fe400078e0a04 */
[C---:B------:R-:W-:Y:S02]  /*5b70*/  IMAD R6, R59.reuse, R7, R6 ;  /* 0x000000073b067224 */ /* 0x040fe400078e0206 */
[----:B------:R-:W-:Y:S01]  /*5b80*/  IMAD R0, R59, R4, R0 ;  /* 0x000000043b007224 */ /* 0x000fe200078e0200 */
[----:B-1----:R-:W-:-:S02]  /*5b90*/  IABS R5, R27 ;  /* 0x0000001b00057213 */ /* 0x002fc40000000000 */
[----:B------:R-:W4:Y:S04]  /*5ba0*/  LDL R27, [R1+0x169c] ;  /* 0x00169c00011b7983 */ /* 0x000f280000100800 */
[----:B------:R3:W-:Y:S01]  /*5bb0*/  STL [R1+0x20c], R6 ;  /* 0x00020c0601007387 */ /* 0x0007e20000100800 */
[C---:B------:R-:W-:Y:S01]  /*5bc0*/  IMAD.HI.U32 R9, R3.reuse, R8, RZ ;  /* 0x0000000803097227 */ /* 0x040fe200078e00ff */
[----:B------:R-:W-:Y:S02]  /*5bd0*/  IABS R2, R29 ;  /* 0x0000001d00027213 */ /* 0x000fe40000000000 */
[----:B------:R-:W4:Y:S01]  /*5be0*/  LDL R29, [R1+0x16a0] ;  /* 0x0016a000011d7983 */ /* 0x000f220000100800 */
[----:B------:R-:W-:-:S03]  /*5bf0*/  IMAD.HI.U32 R7, R3, R5, RZ ;  /* 0x0000000503077227 */ /* 0x000fc600078e00ff */
[----:B------:R2:W-:Y:S01]  /*5c00*/  STL [R1+0x210], R0 ;  /* 0x0002100001007387 */ /* 0x0005e20000100800 */
        /* <DEDUP_REMOVED lines=9> */
[----:B------:R4:W-:Y:S04]  /*5ca0*/  STL [R1+0x1e8], R8 ;  /* 0x0001e80801007387 */ /* 0x0009e80000100800 */
[----:B------:R0:W-:Y:S01]  /*5cb0*/  STL [R1+0x1f8], R5 ;  /* 0x0001f80501007387 */ /* 0x0001e20000100800 */
[----:B--2---:R-:W-:-:S03]  /*5cc0*/  IABS R0, R28 ;  /* 0x0000001c00007213 */ /* 0x004fc60000000000 */
[----:B------:R-:W2:Y:S04]  /*5cd0*/  LDL R28, [R1+0x1698] ;  /* 0x00169800011c7983 */ /* 0x000ea80000100800 */
[----:B------:R1:W-:Y:S01]  /*5ce0*/  STL [R1+0x200], R2 ;  /* 0x0002000201007387 */ /* 0x0003e20000100800 */
[----:B----4-:R-:W-:-:S03]  /*5cf0*/  IABS R8, R31 ;  /* 0x0000001f00087213 */ /* 0x010fc60000000000 */
[----:B------:R-:W4:Y:S01]  /*5d00*/  LDL R31, [R1+0x168c] ;  /* 0x00168c00011f7983 */ /* 0x000f220000100800 */
[----:B------:R-:W-:-:S04]  /*5d10*/  IMAD.HI.U32 R7, R3, R6, RZ ;  /* 0x0000000603077227 */ /* 0x000fc800078e00ff */
[----:B------:R-:W-:Y:S02]  /*5d20*/  IMAD.MOV R7, RZ, RZ, -R7 ;  /* 0x000000ffff077224 */ /* 0x000fe400078e0a07 */
[----:B------:R-:W-:-:S04]  /*5d30*/  IMAD.HI.U32 R4, R3, R0, RZ ;  /* 0x0000000003047227 */ /* 0x000fc800078e00ff */
[----:B------:R-:W-:Y:S02]  /*5d40*/  IMAD R6, R59, R7, R6 ;  /* 0x000000073b067224 */ /* 0x000fe400078e0206 */
[C---:B------:R-:W-:Y:S01]  /*5d50*/  IMAD.HI.U32 R9, R3.reuse, R8, RZ ;  /* 0x0000000803097227 */ /* 0x040fe200078e00ff */
[----:B0-----:R-:W-:Y:S02]  /*5d60*/  IABS R5, R26 ;  /* 0x0000001a00057213 */ /* 0x001fe40000000000 */
[----:B------:R-:W4:Y:S01]  /*5d70*/  LDL R26, [R1+0x1690] ;  /* 0x00169000011a7983 */ /* 0x000f220000100800 */
[----:B------:R-:W-:Y:S02]  /*5d80*/  IMAD.MOV R4, RZ, RZ, -R4 ;  /* 0x000000ffff047224 */ /* 0x000fe400078e0a04 */
[----:B------:R-:W-:-:S04]  /*5d90*/  IMAD.HI.U32 R7, R3, R5, RZ ;  /* 0x0000000503077227 */ /* 0x000fc800078e00ff */
[----:B------:R-:W-:Y:S02]  /*5da0*/  IMAD.MOV R9, RZ, RZ, -R9 ;  /* 0x000000ffff097224 */ /* 0x000fe400078e0a09 */
[----:B------:R-:W-:Y:S02]  /*5db0*/  IMAD.MOV R7, RZ, RZ, -R7 ;  /* 0x000000ffff077224 */ /* 0x000fe400078e0a07 */
[C---:B------:R-:W-:Y:S01]  /*5dc0*/  IMAD R0, R59.reuse, R4, R0 ;  /* 0x000000043b007224 */ /* 0x040fe200078e0200 */
[----:B------:R0:W-:Y:S01]  /*5dd0*/  STL [R1+0x1f0], R6 ;  /* 0x0001f00601007387 */ /* 0x0001e20000100800 */
[C---:B------:R-:W-:Y:S01]  /*5de0*/  IMAD R8, R59.reuse, R9, R8 ;  /* 0x000000093b087224 */ /* 0x040fe200078e0208 */
[----:B-1----:R-:W-:Y:S01]  /*5df0*/  IABS R2, R27 ;  /* 0x0000001b00027213 */ /* 0x002fe20000000000 */
        /* <DEDUP_REMOVED lines=20> */
[----:B------:R-:W-:Y:S02]  /*5f40*/  IMAD R6, R59, R7, R6 ;  /* 0x000000073b067224 */ /* 0x000fe400078e0206 */
[----:B------:R-:W-:Y:S02]  /*5f50*/  IMAD.MOV R4, RZ, RZ, -R4 ;  /* 0x000000ffff047224 */ /* 0x000fe400078e0a04 */
[C---:B------:R-:W-:Y:S01]  /*5f60*/  IMAD.HI.U32 R9, R3.reuse, R8, RZ ;  /* 0x0000000803097227 */ /* 0x040fe200078e00ff */
[----:B------:R1:W-:Y:S01]  /*5f70*/  STL [R1+0x1d0], R6 ;  /* 0x0001d00601007387 */ /* 0x0003e20000100800 */
[----:B0-----:R-:W-:Y:S02]  /*5f80*/  IABS R2, R26 ;  /* 0x0000001a00027213 */ /* 0x001fe40000000000 */
        /* <DEDUP_REMOVED lines=10> */
[----:B-1----:R-:W-:Y:S01]  /*6030*/  IABS R6, R27 ;  /* 0x0000001b00067213 */ /* 0x002fe20000000000 */
[----:B------:R-:W-:-:S02]  /*6040*/  IMAD R2, R59, R4, R2 ;  /* 0x000000043b027224 */ /* 0x000fc400078e0202 */
[----:B------:R-:W4:Y:S04]  /*6050*/  LDL R27, [R1+0x166c] ;  /* 0x00166c00011b7983 */ /* 0x000f280000100800 */
[----:B------:R3:W-:Y:S01]  /*6060*/  STL [R1+0x1b0], R8 ;  /* 0x0001b00801007387 */ /* 0x0007e20000100800 */
[----:B0-----:R-:W-:-:S03]  /*6070*/  IABS R0, R29 ;  /* 0x0000001d00007213 */ /* 0x001fc60000000000 */
        /* <DEDUP_REMOVED lines=85> */
[----:B------:R0:W-:Y:S04]  /*65d0*/  STL [R1+0x174], R8 ;  /* 0x0001740801007387 */ /* 0x0001e80000100800 */
        /* <DEDUP_REMOVED lines=18> */
[----:B------:R-:W-:-:S03]  /*6700*/  IABS R2, R29 ;  /* 0x0000001d00027213 */ /* 0x000fc60000000000 */
[----:B------:R-:W4:Y:S01]  /*6710*/  LDL R29, [R1+0x1628] ;  /* 0x00162800011d7983 */ /* 0x000f220000100800 */
[----:B------:R-:W-:-:S03]  /*6720*/  IMAD.HI.U32 R7, R3, R5, RZ ;  /* 0x0000000503077227 */ /* 0x000fc600078e00ff */
[----:B------:R2:W-:Y:S01]  /*6730*/  STL [R1+0x17c], R0 ;  /* 0x00017c0001007387 */ /* 0x0005e20000100800 */
[----:B------:R-:W-:-:S04]  /*6740*/  IMAD.HI.U32 R4, R3, R2, RZ ;  /* 0x0000000203047227 */ /* 0x000fc800078e00ff */
[----:B------:R-:W-:Y:S02]  /*6750*/  IMAD.MOV R7, RZ, RZ, -R7 ;  /* 0x000000ffff077224 */ /* 0x000fe400078e0a07 */
[----:B------:R-:W-:-:S04]  /*6760*/  IMAD.HI.U32 R9, R3, R8, RZ ;  /* 0x0000000803097227 */ /* 0x000fc800078e00ff */
[----:B------:R-:W-:Y:S02]  /*6770*/  IMAD.MOV R4, RZ, RZ, -R4 ;  /* 0x000000ffff047224 */ /* 0x000fe400078e0a04 */
[C---:B------:R-:W-:Y:S02]  /*6780*/  IMAD R5, R59.reuse, R7, R5 ;  /* 0x000000073b057224 */ /* 0x040fe400078e0205 */
        /* <DEDUP_REMOVED lines=15> */
[----:B------:R-:W-:-:S04]  /*6880*/  IMAD.HI.U32 R9, R3, R8, RZ ;  /* 0x0000000803097227 */ /* 0x000fc800078e00ff */
[----:B------:R-:W-:Y:S01]  /*6890*/  IMAD.MOV R4, RZ, RZ, -R4 ;  /* 0x000000ffff047224 */ /* 0x000fe200078e0a04 */
[----:B0-----:R-:W-:Y:S02]  /*68a0*/  IABS R5, R26 ;  /* 0x0000001a00057213 */ /* 0x001fe40000000000 */
[----:B------:R-:W4:Y:S03]  /*68b0*/  LDL R26, [R1+0x1618] ;  /* 0x00161800011a7983 */ /* 0x000f260000100800 */
[----:B------:R-:W-:-:S04]  /*68c0*/  IMAD.HI.U32 R7, R3, R5, RZ ;  /* 0x0000000503077227 */ /* 0x000fc800078e00ff */
[----:B------:R-:W-:Y:S02]  /*68d0*/  IMAD.MOV R9, RZ, RZ, -R9 ;  /* 0x000000ffff097224 */ /* 0x000fe400078e0a09 */
[----:B------:R-:W-:Y:S02]  /*68e0*/  IMAD.MOV R7, RZ, RZ, -R7 ;  /* 0x000000ffff077224 */ /* 0x000fe400078e0a07 */
[C---:B------:R-:W-:Y:S01]  /*68f0*/  IMAD R0, R59.reuse, R4, R0 ;  /* 0x000000043b007224 */ /* 0x040fe200078e0200 */
[----:B------:R0:W-:Y:S01]  /*6900*/  STL [R1+0x164], R6 ;  /* 0x0001640601007387 */ /* 0x0001e20000100800 */
[C---:B------:R-:W-:Y:S02]  /*6910*/  IMAD R8, R59.reuse, R9, R8 ;  /* 0x000000093b087224 */ /* 0x040fe400078e0208 */
[----:B------:R-:W-:Y:S01]  /*6920*/  IMAD R5, R59, R7, R5 ;  /* 0x000000073b057224 */ /* 0x000fe200078e0205 */
[----:B-1----:R-:W-:Y:S02]  /*6930*/  IABS R2, R27 ;  /* 0x0000001b00027213 */ /* 0x002fe40000000000 */
        /* <DEDUP_REMOVED lines=22> */
[----:B------:R1:W-:Y:S03]  /*6aa0*/  STL [R1+0x150], R6 ;  /* 0x0001500601007387 */ /* 0x0003e60000100800 */
[----:B------:R-:W-:Y:S01]  /*6ab0*/  IMAD.HI.U32 R7, R3, R5, RZ ;  /* 0x0000000503077227 */ /* 0x000fe200078e00ff */
[----:B0-----:R-:W-:Y:S02]  /*6ac0*/  IABS R2, R26 ;  /* 0x0000001a00027213 */ /* 0x001fe40000000000 */
[----:B------:R-:W4:Y:S01]  /*6ad0*/  LDL R26, [R1+0x1600] ;  /* 0x00160000011a7983 */ /* 0x000f220000100800 */
        /* <DEDUP_REMOVED lines=31> */
[----:B------:R-:W-:-:S04]  /*6cd0*/  IMAD.HI.U32 R7, R3, R5, RZ ;  /* 0x0000000503077227 */ /* 0x000fc800078e00ff */
[----:B------:R-:W-:Y:S01]  /*6ce0*/  IMAD.HI.U32 R4, R3, R2, RZ ;  /* 0x0000000203047227 */ /* 0x000fe200078e00ff */
[----:B0-----:R-:W-:-:S03]  /*6cf0*/  IABS R6, R26 ;  /* 0x0000001a00067213 */ /* 0x001fc60000000000 */
[----:B------:R-:W-:Y:S01]  /*6d00*/  IMAD.MOV R9, RZ, RZ, -R9 ;  /* 0x000000ffff097224 */ /* 0x000fe200078e0a09 */
[----:B------:R-:W4:Y:S01]  /*6d10*/  LDL R26, [R1+0x15e4] ;  /* 0x0015e400011a7983 */ /* 0x000f220000100800 */
[----:B------:R-:W-:Y:S02]  /*6d20*/  IMAD.MOV R7, RZ, RZ, -R7 ;  /* 0x000000ffff077224 */ /* 0x000fe400078e0a07 */
[----:B------:R-:W-:Y:S02]  /*6d30*/  IMAD.MOV R4, RZ, RZ, -R4 ;  /* 0x000000ffff047224 */ /* 0x000fe400078e0a04 */
[C---:B------:R-:W-:Y:S02]  /*6d40*/  IMAD R8, R59.reuse, R9, R8 ;  /* 0x000000093b087224 */ /* 0x040fe400078e0208 */
[C---:B------:R-:W-:Y:S02]  /*6d50*/  IMAD R5, R59.reuse, R7, R5 ;  /* 0x000000073b057224 */ /* 0x040fe400078e0205 */
[----:B------:R-:W-:Y:S01]  /*6d60*/  IMAD R2, R59, R4, R2 ;  /* 0x000000043b027224 */ /* 0x000fe200078e0202 */
[----:B------:R0:W-:Y:S04]  /*6d70*/  STL [R1+0x124], R8 ;  /* 0x0001240801007387 */ /* 0x0001e80000100800 */
[----:B------:R3:W-:Y:S01]  /*6d80*/  STL [R1+0x130], R5 ;  /* 0x0001300501007387 */ /* 0x0007e20000100800 */
[----:B-1----:R-:W-:-:S03]  /*6d90*/  IABS R0, R27 ;  /* 0x0000001b00007213 */ /* 0x002fc60000000000 */
[----:B------:R-:W4:Y:S04]  /*6da0*/  LDL R27, [R1+0x15dc] ;  /* 0x0015dc00011b7983 */ /* 0x000f280000100800 */
[----:B------:R2:W-:Y:S01]  /*6db0*/  STL [R1+0x134], R2 ;  /* 0x0001340201007387 */ /* 0x0005e20000100800 */
[C---:B------:R-:W-:Y:S01]  /*6dc0*/  IMAD.HI.U32 R7, R3.reuse, R6, RZ ;  /* 0x0000000603077227 */ /* 0x040fe200078e00ff */
[----:B0-----:R-:W-:Y:S02]  /*6dd0*/  IABS R8, R29 ;  /* 0x0000001d00087213 */ /* 0x001fe40000000000 */
[----:B------:R-:W4:Y:S01]  /*6de0*/  LDL R29, [R1+0x15e0] ;  /* 0x0015e000011d7983 */ /* 0x000f220000100800 */
        /* <DEDUP_REMOVED lines=20> */
[----:B------:R1:W-:Y:S04]  /*6f30*/  STL [R1+0x110], R8 ;  /* 0x0001100801007387 */ /* 0x0003e80000100800 */
[----:B------:R1:W-:Y:S01]  /*6f40*/  STL [R1+0x11c], R5 ;  /* 0x00011c0501007387 */ /* 0x0003e20000100800 */
[----:B0-----:R-:W-:-:S03]  /*6f50*/  IABS R0, R26 ;  /* 0x0000001a00007213 */ /* 0x001fc60000000000 */
[----:B------:R-:W4:Y:S01]  /*6f60*/  LDL R26, [R1+0x15d0] ;  /* 0x0015d000011a7983 */ /* 0x000f220000100800 */
[----:B------:R-:W-:Y:S02]  /*6f70*/  IMAD.MOV R4, RZ, RZ, -R4 ;  /* 0x000000ffff047224 */ /* 0x000fe400078e0a04 */
        /* <DEDUP_REMOVED lines=8> */
[----:B------:R-:W-:Y:S02]  /*7000*/  IABS R5, R29 ;  /* 0x0000001d00057213 */ /* 0x000fe40000000000 */
        /* <DEDUP_REMOVED lines=35> */
[----:B------:R-:W4:Y:S04]  /*7240*/  LDL R29, [R1+0x15b0] ;  /* 0x0015b000011d7983 */ /* 0x000f280000100800 */
[----:B------:R2:W-:Y:S01]  /*7250*/  STL [R1+0x104], R0 ;  /* 0x0001040001007387 */ /* 0x0005e20000100800 */
[----:B------:R-:W-:-:S04]  /*7260*/  IMAD.HI.U32 R9, R3, R8, RZ ;  /* 0x0000000803097227 */ /* 0x000fc800078e00ff */
[----:B------:R-:W-:-:S04]  /*7270*/  IMAD.HI.U32 R7, R3, R5, RZ ;  /* 0x0000000503077227 */ /* 0x000fc800078e00ff */
[----:B------:R-:W-:Y:S02]  /*7280*/  IMAD.MOV R9, RZ, RZ, -R9 ;  /* 0x000000ffff097224 */ /* 0x000fe400078e0a09 */
[----:B------:R-:W-:Y:S02]  /*7290*/  IMAD.MOV R7, RZ, RZ, -R7 ;  /* 0x000000ffff077224 */ /* 0x000fe400078e0a07 */
[C---:B------:R-:W-:Y:S02]  /*72a0*/  IMAD R8, R59.reuse, R9, R8 ;  /* 0x000000093b087224 */ /* 0x040fe400078e0208 */
[----:B------:R-:W-:Y:S01]  /*72b0*/  IMAD R5, R59, R7, R5 ;  /* 0x000000073b057224 */ /* 0x000fe200078e0205 */
[----:B---3--:R-:W-:Y:S02]  /*72c0*/  IABS R6, R30 ;  /* 0x0000001e00067213 */ /* 0x008fe40000000000 */
[----:B------:R-:W3:Y:S01]  /*72d0*/  LDL R30, [R1+0x15a4] ;  /* 0x0015a400011e7983 */ /* 0x000ee20000100800 */
[----:B--2---:R-:W-:-:S03]  /*72e0*/  IABS R0, R28 ;  /* 0x0000001c00007213 */ /* 0x004fc60000000000 */
[----:B------:R-:W2:Y:S04]  /*72f0*/  LDL R28, [R1+0x15a8] ;  /* 0x0015a800011c7983 */ /* 0x000ea80000100800 */
[----:B------:R4:W-:Y:S04]  /*7300*/  STL [R1+0xe8], R8 ;  /* 0x0000e80801007387 */ /* 0x0009e80000100800 */
[----:B------:R0:W-:Y:S01]  /*7310*/  STL [R1+0xf4], R5 ;  /* 0x0000f40501007387 */ /* 0x0001e20000100800 */
[----:B----4-:R-:W-:-:S03]  /*7320*/  IABS R8, R31 ;  /* 0x0000001f00087213 */ /* 0x010fc60000000000 */
[----:B------:R-:W4:Y:S01]  /*7330*/  LDL R31, [R1+0x159c] ;  /* 0x00159c00011f7983 */ /* 0x000f220000100800 */
[----:B------:R-:W-:-:S04]  /*7340*/  IMAD.HI.U32 R4, R3, R2, RZ ;  /* 0x0000000203047227 */ /* 0x000fc800078e00ff */
[----:B------:R-:W-:-:S04]  /*7350*/  IMAD.HI.U32 R7, R3, R6, RZ ;  /* 0x0000000603077227 */ /* 0x000fc800078e00ff */
[----:B------:R-:W-:Y:S02]  /*7360*/  IMAD.MOV R4, RZ, RZ, -R4 ;  /* 0x000000ffff047224 */ /* 0x000fe400078e0a04 */
[----:B------:R-:W-:Y:S02]  /*7370*/  IMAD.MOV R7, RZ, RZ, -R7 ;  /* 0x000000ffff077224 */ /* 0x000fe400078e0a07 */
[----:B------:R-:W-:Y:S02]  /*7380*/  IMAD R56, R59, R4, R2 ;  /* 0x000000043b387224 */ /* 0x000fe400078e0202 */
[----:B------:R-:W-:Y:S01]  /*7390*/  IMAD.HI.U32 R4, R3, R0, RZ ;  /* 0x0000000003047227 */ /* 0x000fe200078e00ff */
[----:B0-----:R-:W-:Y:S02]  /*73a0*/  IABS R5, R26 ;  /* 0x0000001a00057213 */ /* 0x001fe40000000000 */
[----:B------:R-:W4:Y:S01]  /*73b0*/  LDL R26, [R1+0x15a0] ;  /* 0x0015a000011a7983 */ /* 0x000f220000100800 */
[----:B------:R-:W-:-:S02]  /*73c0*/  IMAD R6, R59, R7, R6 ;  /* 0x000000073b067224 */ /* 0x000fc400078e0206 */
[----:B------:R-:W-:-:S04]  /*73d0*/  IMAD.HI.U32 R9, R3, R8, RZ ;  /* 0x0000000803097227 */ /* 0x000fc800078e00ff */
[----:B------:R-:W-:-:S04]  /*73e0*/  IMAD.HI.U32 R7, R3, R5, RZ ;  /* 0x0000000503077227 */ /* 0x000fc800078e00ff */
[----:B------:R-:W-:Y:S02]  /*73f0*/  IMAD.MOV R4, RZ, RZ, -R4 ;  /* 0x000000ffff047224 */ /* 0x000fe400078e0a04 */
[----:B------:R-:W-:Y:S02]  /*7400*/  IMAD.MOV R9, RZ, RZ, -R9 ;  /* 0x000000ffff097224 */ /* 0x000fe400078e0a09 */
[----:B------:R-:W-:Y:S02]  /*7410*/  IMAD.MOV R7, RZ, RZ, -R7 ;  /* 0x000000ffff077224 */ /* 0x000fe400078e0a07 */
[C---:B------:R-:W-:Y:S01]  /*7420*/  IMAD R0, R59.reuse, R4, R0 ;  /* 0x000000043b007224 */ /* 0x040fe200078e0200 */
[----:B------:R-:W-:Y:S01]  /*7430*/  IABS R2, R27 ;  /* 0x0000001b00027213 */ /* 0x000fe20000000000 */
[----:B------:R0:W-:Y:S01]  /*7440*/  STL [R1+0xec], R6 ;  /* 0x0000ec0601007387 */ /* 0x0001e20000100800 */
[C---:B------:R-:W-:Y:S02]  /*7450*/  IMAD R8, R59.reuse, R9, R8 ;  /* 0x000000093b087224 */ /* 0x040fe400078e0208 */
[----:B------:R-:W-:Y:S01]  /*7460*/  IMAD R5, R59, R7, R5 ;  /* 0x000000073b057224 */ /* 0x000fe200078e0205 */
[----:B------:R-:W4:Y:S04]  /*7470*/  LDL R27, [R1+0x1594] ;  /* 0x00159400011b7983 */ /* 0x000f280000100800 */
[----:B------:R3:W-:Y:S01]  /*7480*/  STL [R1+0xf0], R0 ;  /* 0x0000f00001007387 */ /* 0x0007e20000100800 */
[----:B0-----:R-:W-:-:S03]  /*7490*/  IABS R6, R29 ;  /* 0x0000001d00067213 */ /* 0x001fc60000000000 */
[----:B------:R-:W4:Y:S04]  /*74a0*/  LDL R29, [R1+0x1598] ;  /* 0x00159800011d7983 */ /* 0x000f280000100800 */
[----:B------:R2:W-:Y:S04]  /*74b0*/  STL [R1+0xe0], R8 ;  /* 0x0000e00801007387 */ /* 0x0005e80000100800 */
[----:B------:R4:W-:Y:S01]  /*74c0*/  STL [R1+0xe4], R5 ;  /* 0x0000e40501007387 */ /* 0x0009e20000100800 */
[----:B------:R-:W-:-:S04]  /*74d0*/  IMAD.HI.U32 R4, R3, R2, RZ ;  /* 0x0000000203047227 */ /* 0x000fc800078e00ff */
        /* <DEDUP_REMOVED lines=15> */
[----:B0-----:R-:W-:-:S03]  /*75d0*/  IABS R2, R26 ;  /* 0x0000001a00027213 */ /* 0x001fc60000000000 */
[----:B------:R-:W-:-:S04]  /*75e0*/  IMAD.HI.U32 R7, R3, R5, RZ ;  /* 0x0000000503077227 */ /* 0x000fc800078e00ff */
[----:B------:R-:W-:Y:S02]  /*75f0*/  IMAD R0, R59, R4, R0 ;  /* 0x000000043b007224 */ /* 0x000fe400078e0200 */
[----:B------:R-:W-:-:S04]  /*7600*/  IMAD.HI.U32 R4, R3, R2, RZ ;  /* 0x0000000203047227 */ /* 0x000fc800078e00ff */
[----:B------:R-:W-:Y:S02]  /*7610*/  IMAD.MOV R9, RZ, RZ, -R9 ;  /* 0x000000ffff097224 */ /* 0x000fe400078e0a09 */
[----:B------:R-:W-:Y:S01]  /*7620*/  IMAD.MOV R7, RZ, RZ, -R7 ;  /* 0x000000ffff077224 */ /* 0x000fe200078e0a07 */
[----:B------:R0:W-:Y:S01]  /*7630*/  STL [R1+0x36c], R6 ;  /* 0x00036c0601007387 */ /* 0x0001e20000100800 */
[----:B------:R-:W-:Y:S02]  /*7640*/  IMAD.MOV R4, RZ, RZ, -R4 ;  /* 0x000000ffff047224 */ /* 0x000fe400078e0a04 */
[C---:B------:R-:W-:Y:S01]  /*7650*/  IMAD R8, R59.reuse, R9, R8 ;  /* 0x000000093b087224 */ /* 0x040fe200078e0208 */
[----:B------:R-:W4:Y:S01]  /*7660*/  LDL R26, [R1+0x1588] ;  /* 0x00158800011a7983 */ /* 0x000f220000100800 */
[C---:B------:R-:W-:Y:S02]  /*7670*/  IMAD R5, R59.reuse, R7, R5 ;  /* 0x000000073b057224 */ /* 0x040fe400078e0205 */
[----:B------:R-:W-:Y:S01]  /*7680*/  IMAD R2, R59, R4, R2 ;  /* 0x000000043b027224 */ /* 0x000fe200078e0202 */
[----:B------:R1:W-:Y:S01]  /*7690*/  STL [R1+0x370], R0 ;  /* 0x0003700001007387 */ /* 0x0003e20000100800 */
[----:B0-----:R-:W-:-:S03]  /*76a0*/  IABS R6, R27 ;  /* 0x0000001b00067213 */ /* 0x001fc60000000000 */
        /* <DEDUP_REMOVED lines=19> */
[----:B------:R-:W-:-:S04]  /*77e0*/  IMAD.HI.U32 R7, R3, R5, RZ ;  /* 0x0000000503077227 */ /* 0x000fc800078e00ff */
[----:B------:R-:W-:Y:S02]  /*77f0*/  IMAD R0, R59, R4, R0 ;  /* 0x000000043b007224 */ /* 0x000fe400078e0200 */
[----:B------:R-:W-:-:S04]  /*7800*/  IMAD.HI.U32 R4, R3, R2, RZ ;  /* 0x0000000203047227 */ /* 0x000fc800078e00ff */
[----:B------:R-:W-:Y:S02]  /*7810*/  IMAD.MOV R9, RZ, RZ, -R9 ;  /* 0x000000ffff097224 */ /* 0x000fe400078e0a09 */
[----:B------:R-:W-:Y:S02]  /*7820*/  IMAD.MOV R7, RZ, RZ, -R7 ;  /* 0x000000ffff077224 */ /* 0x000fe400078e0a07 */
[----:B------:R-:W-:Y:S02]  /*7830*/  IMAD.MOV R4, RZ, RZ, -R4 ;  /* 0x000000ffff047224 */ /* 0x000fe400078e0a04 */
[C---:B------:R-:W-:Y:S02]  /*7840*/  IMAD R8, R59.reuse, R9, R8 ;  /* 0x000000093b087224 */ /* 0x040fe400078e0208 */
[C---:B------:R-:W-:Y:S01]  /*7850*/  IMAD R5, R59.reuse, R7, R5 ;  /* 0x000000073b057224 */ /* 0x040fe200078e0205 */
[----:B------:R1:W-:Y:S01]  /*7860*/  STL [R1+0x350], R0 ;  /* 0x0003500001007387 */ /* 0x0003e20000100800 */
[----:B------:R-:W-:Y:S01]  /*7870*/  IMAD R2, R59, R4, R2 ;  /* 0x000000043b027224 */ /* 0x000fe200078e0202 */
[----:B0-----:R-:W-:-:S02]  /*7880*/  IABS R6, R26 ;  /* 0x0000001a00067213 */ /* 0x001fc40000000000 */
[----:B------:R-:W4:Y:S04]  /*7890*/  LDL R26, [R1+0x1570] ;  /* 0x00157000011a7983 */ /* 0x000f280000100800 */
[----:B------:R0:W-:Y:S01]  /*78a0*/  STL [R1+0x328], R8 ;  /* 0x0003280801007387 */ /* 0x0001e20000100800 */
[----:B-1----:R-:W-:-:S03]  /*78b0*/  IABS R0, R27 ;  /* 0x0000001b00007213 */ /* 0x002fc60000000000 */
[----:B------:R3:W-:Y:S04]  /*78c0*/  STL [R1+0x338], R5 ;  /* 0x0003380501007387 */ /* 0x0007e80000100800 */
        /* <DEDUP_REMOVED lines=20> */
[----:B------:R-:W-:-:S04]  /*7a10*/  IMAD.HI.U32 R4, R3, R2, RZ ;  /* 0x0000000203047227 */ /* 0x000fc800078e00ff */
[----:B------:R-:W-:Y:S02]  /*7a20*/  IMAD.MOV R7, RZ, RZ, -R7 ;  /* 0x000000ffff077224 */ /* 0x000fe400078e0a07 */
[----:B------:R-:W-:Y:S02]  /*7a30*/  IMAD.MOV R9, RZ, RZ, -R9 ;  /* 0x000000ffff097224 */ /* 0x000fe400078e0a09 */
[----:B------:R-:W-:Y:S02]  /*7a40*/  IMAD.MOV R4, RZ, RZ, -R4 ;  /* 0x000000ffff047224 */ /* 0x000fe400078e0a04 */
[----:B------:R-:W-:Y:S02]  /*7a50*/  IMAD R5, R59, R7, R5 ;  /* 0x000000073b057224 */ /* 0x000fe400078e0205 */
[----:B------:R-:W-:-:S04]  /*7a60*/  IMAD.HI.U32 R7, R3, R6, RZ ;  /* 0x0000000603077227 */ /* 0x000fc800078e00ff */
[C---:B------:R-:W-:Y:S02]  /*7a70*/  IMAD R8, R59.reuse, R9, R8 ;  /* 0x000000093b087224 */ /* 0x040fe400078e0208 */
[C---:B------:R-:W-:Y:S02]  /*7a80*/  IMAD R2, R59.reuse, R4, R2 ;  /* 0x000000043b027224 */ /* 0x040fe400078e0202 */
[----:B------:R-:W-:Y:S01]  /*7a90*/  IMAD.MOV R7, RZ, RZ, -R7 ;  /* 0x000000ffff077224 */ /* 0x000fe200078e0a07 */
[----:B------:R1:W-:Y:S03]  /*7aa0*/  STL [R1+0x304], R8 ;  /* 0x0003040801007387 */ /* 0x0003e60000100800 */
[----:B------:R-:W-:Y:S01]  /*7ab0*/  IMAD R6, R59, R7, R6 ;  /* 0x000000073b067224 */ /* 0x000fe200078e0206 */
[----:B------:R1:W-:Y:S01]  /*7ac0*/  STL [R1+0x318], R5 ;  /* 0x0003180501007387 */ /* 0x0003e20000100800 */
[----:B0-----:R-:W-:-:S03]  /*7ad0*/  IABS R0, R26 ;  /* 0x0000001a00007213 */ /* 0x001fc60000000000 */
[----:B------:R3:W-:Y:S04]  /*7ae0*/  STL [R1+0x31c], R2 ;  /* 0x00031c0201007387 */ /* 0x0007e80000100800 */
[----:B------:R-:W4:Y:S01]  /*7af0*/  LDL R25, [R1+0x1558] ;  /* 0x0015580001197983 */ /* 0x000f220000100800 */
[----:B-1----:R-:W-:-:S03]  /*7b00*/  IABS R8, R27 ;  /* 0x0000001b00087213 */ /* 0x002fc60000000000 */
[----:B------:R-:W4:Y:S01]  /*7b10*/  LDL R27, [R1+0x154c] ;  /* 0x00154c00011b7983 */ /* 0x000f220000100800 */
        /* <DEDUP_REMOVED lines=15> */
[----:B------:R-:W3:Y:S04]  /*7c10*/  LDL R26, [R1+0x1548] ;  /* 0x00154800011a7983 */ /* 0x000ee80000100800 */
[----:B------:R0:W-:Y:S04]  /*7c20*/  STL [R1+0x2e4], R8 ;  /* 0x0002e40801007387 */ /* 0x0001e80000100800 */
        /* <DEDUP_REMOVED lines=9> */
[----:B------:R-:W-:-:S04]  /*7cc0*/  IMAD.HI.U32 R4, R3, R0, RZ ;  /* 0x0000000003047227 */ /* 0x000fc800078e00ff */
[----:B------:R-:W-:Y:S02]  /*7cd0*/  IMAD.MOV R7, RZ, RZ, -R7 ;  /* 0x000000ffff077224 */ /* 0x000fe400078e0a07 */
[----:B------:R-:W-:Y:S02]  /*7ce0*/  IMAD.MOV R4, RZ, RZ, -R4 ;  /* 0x000000ffff047224 */ /* 0x000fe400078e0a04 */
[C---:B------:R-:W-:Y:S01]  /*7cf0*/  IMAD R6, R59.reuse, R7, R6 ;  /* 0x000000073b067224 */ /* 0x040fe200078e0206 */
[----:B------:R0:W-:Y:S01]  /*7d00*/  STL [R1+0x2fc], R2 ;  /* 0x0002fc0201007387 */ /* 0x0001e20000100800 */
[----:B------:R-:W-:Y:S01]  /*7d10*/  IMAD R0, R59, R4, R0 ;  /* 0x000000043b007224 */ /* 0x000fe200078e0200 */
[----:B0-----:R-:W-:Y:S02]  /*7d20*/  IABS R8, R25 ;  /* 0x0000001900087213 */ /* 0x001fe40000000000 */
[----:B-1----:R-:W-:Y:S02]  /*7d30*/  IABS R5, R27 ;  /* 0x0000001b00057213 */ /* 0x002fe40000000000 */
[----:B------:R-:W4:Y:S04]  /*7d40*/  LDL R27, [R1+0x1534] ;  /* 0x00153400011b7983 */ /* 0x000f280000100800 */
[----:B------:R3:W-:Y:S01]  /*7d50*/  STL [R1+0x2e8], R6 ;  /* 0x0002e80601007387 */ /* 0x0007e20000100800 */
[----:B------:R-:W-:-:S03]  /*7d60*/  IABS R2, R29 ;  /* 0x0000001d00027213 */ /* 0x000fc60000000000 */
[----:B------:R-:W4:Y:S01]  /*7d70*/  LDL R29, [R1+0x1538] ;  /* 0x00153800011d7983 */ /* 0x000f220000100800 */
[----:B------:R-:W-:-:S03]  /*7d80*/  IMAD.HI.U32 R9, R3, R8, RZ ;  /* 0x0000000803097227 */ /* 0x000fc600078e00ff */
[----:B------:R-:W-:Y:S01]  /*7d90*/  STL [R1+0x2f0], R0 ;  /* 0x0002f00001007387 */ /* 0x000fe20000100800 */
        /* <DEDUP_REMOVED lines=11> */
[----:B------:R4:W-:Y:S04]  /*7e50*/  STL [R1+0x2d8], R5 ;  /* 0x0002d80501007387 */ /* 0x0009e80000100800 */
[----:B------:R0:W-:Y:S01]  /*7e60*/  STL [R1+0x2dc], R2 ;  /* 0x0002dc0201007387 */ /* 0x0001e20000100800 */
[----:B--2---:R-:W-:-:S03]  /*7e70*/  IABS R8, R28 ;  /* 0x0000001c00087213 */ /* 0x004fc60000000000 */
[----:B------:R-:W2:Y:S01]  /*7e80*/  LDL R28, [R1+0x1530] ;  /* 0x00153000011c7983 */ /* 0x000ea20000100800 */
[----:B----4-:R-:W-:-:S03]  /*7e90*/  IABS R5, R31 ;  /* 0x0000001f00057213 */ /* 0x010fc60000000000 */
[----:B------:R-:W4:Y:S01]  /*7ea0*/  LDL R31, [R1+0x1524] ;  /* 0x00152400011f7983 */ /* 0x000f220000100800 */
[----:B------:R-:W-:Y:S01]  /*7eb0*/  IABS R0, R26 ;  /* 0x0000001a00007213 */ /* 0x000fe20000000000 */
[C---:B------:R-:W-:Y:S02]  /*7ec0*/  IMAD.HI.U32 R7, R3.reuse, R6, RZ ;  /* 0x0000000603077227 */ /* 0x040fe400078e00ff */
[----:B------:R-:W4:Y:S02]  /*7ed0*/  LDL R26, [R1+0x1528] ;  /* 0x00152800011a7983 */ /* 0x000f240000100800 */
[----:B------:R-:W-:-:S04]  /*7ee0*/  IMAD.HI.U32 R4, R3, R0, RZ ;  /* 0x0000000003047227 */ /* 0x000fc800078e00ff */
[----:B------:R-:W-:Y:S02]  /*7ef0*/  IMAD.MOV R7, RZ, RZ, -R7 ;  /* 0x000000ffff077224 */ /* 0x000fe400078e0a07 */
[----:B------:R-:W-:Y:S02]  /*7f00*/  IMAD.MOV R4, RZ, RZ, -R4 ;  /* 0x000000ffff047224 */ /* 0x000fe400078e0a04 */
[C---:B------:R-:W-:Y:S02]  /*7f10*/  IMAD R6, R59.reuse, R7, R6 ;  /* 0x000000073b067224 */ /* 0x040fe400078e0206 */
[----:B------:R-:W-:Y:S02]  /*7f20*/  IMAD R0, R59, R4, R0 ;  /* 0x000000043b007224 */ /* 0x000fe400078e0200 */
[----:B------:R-:W-:Y:S01]  /*7f30*/  IMAD.HI.U32 R9, R3, R8, RZ ;  /* 0x0000000803097227 */ /* 0x000fe200078e00ff */
[----:B------:R1:W-:Y:S03]  /*7f40*/  STL [R1+0x2c8], R6 ;  /* 0x0002c80601007387 */ /* 0x0003e60000100800 */
[----:B------:R-:W-:Y:S01]  /*7f50*/  IMAD.MOV R9, RZ, RZ, -R9 ;  /* 0x000000ffff097224 */ /* 0x000fe200078e0a09 */
[----:B------:R3:W-:Y:S03]  /*7f60*/  STL [R1+0x2cc], R0 ;  /* 0x0002cc0001007387 */ /* 0x0007e60000100800 */
[----:B------:R-:W-:-:S02]  /*7f70*/  IMAD R60, R59, R9, R8 ;  /* 0x000000093b3c7224 */ /* 0x000fc400078e0208 */
[----:B------:R-:W-:-:S04]  /*7f80*/  IMAD.HI.U32 R7, R3, R5, RZ ;  /* 0x0000000503077227 */ /* 0x000fc800078e00ff */
[----:B------:R-:W-:Y:S01]  /*7f90*/  IMAD.MOV R7, RZ, RZ, -R7 ;  /* 0x000000ffff077224 */ /* 0x000fe200078e0a07 */
[----:B0-----:R-:W-:Y:S02]  /*7fa0*/  IABS R2, R27 ;  /* 0x0000001b00027213 */ /* 0x001fe40000000000 */
[----:B-1----:R-:W-:Y:S02]  /*7fb0*/  IABS R6, R29 ;  /* 0x0000001d00067213 */ /* 0x002fe40000000000 */
[----:B------:R-:W4:Y:S01]  /*7fc0*/  LDL R29, [R1+0x151c] ;  /* 0x00151c00011d7983 */ /* 0x000f220000100800 */
[----:B------:R-:W-:-:S04]  /*7fd0*/  IMAD.HI.U32 R4, R3, R2, RZ ;  /* 0x0000000203047227 */ /* 0x000fc800078e00ff */
[----:B------:R-:W-:-:S04]  /*7fe0*/  IMAD.MOV R4, RZ, RZ, -R4 ;  /* 0x000000ffff047224 */ /* 0x000fc800078e0a04 */
[C---:B------:R-:W-:Y:S02]  /*7ff0*/  IMAD R2, R59.reuse, R4, R2 ;  /* 0x000000043b027224 */ /* 0x040fe400078e0202 */
[----:B------:R-:W-:Y:S01]  /*8000*/  IMAD R57, R59, R7, R5 ;  /* 0x000000073b397224 */ /* 0x000fe200078e0205 */
[----:B---3--:R-:W-:Y:S02]  /*8010*/  IABS R0, R30 ;  /* 0x0000001e00007213 */ /* 0x008fe40000000000 */
[----:B------:R-:W3:Y:S04]  /*8020*/  LDL R30, [R1+0x1520] ;  /* 0x00152000011e7983 */ /* 0x000ee80000100800 */
[----:B------:R-:W-:Y:S04]  /*8030*/  STL [R1+0x19b0], R60 ;  /* 0x0019b03c01007387 */ /* 0x000fe80000100800 */
        /* <DEDUP_REMOVED lines=11> */
[----:B------:R-:W-:-:S03]  /*80f0*/  IMAD.HI.U32 R9, R3, R8, RZ ;  /* 0x0000000803097227 */ /* 0x000fc600078e00ff */
[----:B------:R0:W-:Y:S01]  /*8100*/  STL [R1+0x298], R6 ;  /* 0x0002980601007387 */ /* 0x0001e20000100800 */
[----:B------:R-:W-:Y:S02]  /*8110*/  IMAD.MOV R4, RZ, RZ, -R4 ;  /* 0x000000ffff047224 */ /* 0x000fe400078e0a04 */
[----:B------:R-:W-:Y:S01]  /*8120*/  IMAD.HI.U32 R7, R3, R5, RZ ;  /* 0x0000000503077227 */ /* 0x000fe200078e00ff */
[----:B------:R-:W4:Y:S03]  /*8130*/  LDL R26, [R1+0x1510] ;  /* 0x00151000011a7983 */ /* 0x000f260000100800 */
[----:B------:R-:W-:Y:S02]  /*8140*/  IMAD.MOV R9, RZ, RZ, -R9 ;  /* 0x000000ffff097224 */ /* 0x000fe400078e0a09 */
[----:B------:R-:W-:Y:S02]  /*8150*/  IMAD R0, R59, R4, R0 ;  /* 0x000000043b007224 */ /* 0x000fe400078e0200 */
[----:B------:R-:W-:-:S02]  /*8160*/  IMAD.MOV R7, RZ, RZ, -R7 ;  /* 0x000000ffff077224 */ /* 0x000fc400078e0a07 */
[----:B------:R-:W-:Y:S01]  /*8170*/  IMAD.HI.U32 R4, R3, R2, RZ ;  /* 0x0000000203047227 */ /* 0x000fe200078e00ff */
[----:B------:R3:W-:Y:S03]  /*8180*/  STL [R1+0x29c], R0 ;  /* 0x00029c0001007387 */ /* 0x0007e60000100800 */
[C---:B------:R-:W-:Y:S02]  /*8190*/  IMAD R8, R59.reuse, R9, R8 ;  /* 0x000000093b087224 */ /* 0x040fe400078e0208 */
[----:B------:R-:W-:Y:S02]  /*81a0*/  IMAD R5, R59, R7, R5 ;  /* 0x000000073b057224 */ /* 0x000fe400078e0205 */
[----:B------:R-:W-:-:S04]  /*81b0*/  IMAD.MOV R4, RZ, RZ, -R4 ;  /* 0x000000ffff047224 */ /* 0x000fc800078e0a04 */
[----:B------:R-:W-:Y:S01]  /*81c0*/  IMAD R2, R59, R4, R2 ;  /* 0x000000043b027224 */ /* 0x000fe200078e0202 */
[----:B0-----:R-:W-:Y:S02]  /*81d0*/  IABS R6, R29 ;  /* 0x0000001d00067213 */ /* 0x001fe40000000000 */
        /* <DEDUP_REMOVED lines=9> */
[----:B0-----:R-:W-:-:S03]  /*8270*/  IABS R8, R27 ;  /* 0x0000001b00087213 */ /* 0x001fc60000000000 */
        /* <DEDUP_REMOVED lines=23> */
[----:B------:R-:W-:-:S04]  /*83f0*/  IMAD.HI.U32 R7, R3, R6, RZ ;  /* 0x0000000603077227 */ /* 0x000fc800078e00ff */
[----:B------:R-:W-:Y:S01]  /*8400*/  IMAD.MOV R7, RZ, RZ, -R7 ;  /* 0x000000ffff077224 */ /* 0x000fe200078e0a07 */
[----:B-1----:R-:W-:Y:S02]  /*8410*/  IABS R0, R29 ;  /* 0x0000001d00007213 */ /* 0x002fe40000000000 */
[----:B------:R-:W4:Y:S04]  /*8420*/  LDL R29, [R1+0x14ec] ;  /* 0x0014ec00011d7983 */ /* 0x000f280000100800 */
[----:B------:R2:W-:Y:S01]  /*8430*/  STL [R1+0x244], R2 ;  /* 0x0002440201007387 */ /* 0x0005e20000100800 */
[----:B------:R-:W-:-:S04]  /*8440*/  IMAD.HI.U32 R4, R3, R0, RZ ;  /* 0x0000000003047227 */ /* 0x000fc800078e00ff */
[----:B------:R-:W-:Y:S02]  /*8450*/  IMAD.MOV R4, RZ, RZ, -R4 ;  /* 0x000000ffff047224 */ /* 0x000fe400078e0a04 */
[C---:B------:R-:W-:Y:S02]  /*8460*/  IMAD R6, R59.reuse, R7, R6 ;  /* 0x000000073b067224 */ /* 0x040fe400078e0206 */
[----:B------:R-:W-:Y:S01]  /*8470*/  IMAD R0, R59, R4, R0 ;  /* 0x000000043b007224 */ /* 0x000fe200078e0200 */
[----:B---3--:R-:W-:Y:S02]  /*8480*/  IABS R8, R30 ;  /* 0x0000001e00087213 */ /* 0x008fe40000000000 */
[----:B------:R-:W3:Y:S01]  /*8490*/  LDL R30, [R1+0x14f0] ;  /* 0x0014f000011e7983 */ /* 0x000ee20000100800 */
[----:B0-----:R-:W-:-:S03]  /*84a0*/  IABS R5, R27 ;  /* 0x0000001b00057213 */ /* 0x001fc60000000000 */
        /* <DEDUP_REMOVED lines=12> */
[----:B------:R-:W-:Y:S01]  /*8570*/  IMAD.MOV R4, RZ, RZ, -R4 ;  /* 0x000000ffff047224 */ /* 0x000fe200078e0a04 */
[----:B0-----:R-:W-:Y:S01]  /*8580*/  IABS R0, R26 ;  /* 0x0000001a00007213 */ /* 0x001fe20000000000 */
[C---:B------:R-:W-:Y:S02]  /*8590*/  IMAD R8, R59.reuse, R9, R8 ;  /* 0x000000093b087224 */ /* 0x040fe400078e0208 */
[----:B------:R-:W-:Y:S02]  /*85a0*/  IMAD R5, R59, R7, R5 ;  /* 0x000000073b057224 */ /* 0x000fe400078e0205 */
[----:B------:R-:W-:-:S04]  /*85b0*/  IMAD.HI.U32 R7, R3, R6, RZ ;  /* 0x0000000603077227 */ /* 0x000fc800078e00ff */
[----:B------:R-:W-:Y:S02]  /*85c0*/  IMAD R2, R59, R4, R2 ;  /* 0x000000043b027224 */ /* 0x000fe400078e0202 */
[----:B------:R-:W-:Y:S01]  /*85d0*/  IMAD.HI.U32 R4, R3, R0, RZ ;  /* 0x0000000003047227 */ /* 0x000fe200078e00ff */
[----:B------:R0:W-:Y:S03]  /*85e0*/  STL [R1+0x1dc], R8 ;  /* 0x0001dc0801007387 */ /* 0x0001e60000100800 */
[----:B------:R-:W-:Y:S01]  /*85f0*/  IMAD.MOV R7, RZ, RZ, -R7 ;  /* 0x000000ffff077224 */ /* 0x000fe200078e0a07 */
[----:B------:R3:W-:Y:S01]  /*8600*/  STL [R1+0x1fc], R5 ;  /* 0x0001fc0501007387 */ /* 0x0007e20000100800 */
[----:B------:R-:W-:-:S03]  /*8610*/  IMAD.MOV R4, RZ, RZ, -R4 ;  /* 0x000000ffff047224 */ /* 0x000fc600078e0a04 */
[----:B------:R1:W-:Y:S01]  /*8620*/  STL [R1+0x204], R2 ;  /* 0x0002040201007387 */ /* 0x0003e20000100800 */
[----:B------:R-:W-:-:S03]  /*8630*/  IMAD R6, R59, R7, R6 ;  /* 0x000000073b067224 */ /* 0x000fc600078e0206 */
[----:B------:R-:W2:Y:S01]  /*8640*/  LDL R26, [R1+0x14e0] ;  /* 0x0014e000011a7983 */ /* 0x000ea20000100800 */
[----:B------:R-:W-:Y:S01]  /*8650*/  IMAD R0, R59, R4, R0 ;  /* 0x000000043b007224 */ /* 0x000fe200078e0200 */
[----:B0-----:R-:W-:Y:S02]  /*8660*/  IABS R8, R29 ;  /* 0x0000001d00087213 */ /* 0x001fe40000000000 */
[----:B------:R-:W2:Y:S03]  /*8670*/  LDL R29, [R1+0x14d4] ;  /* 0x0014d400011d7983 */ /* 0x000ea60000100800 */
[----:B------:R-:W-:-:S04]  /*8680*/  IMAD.HI.U32 R9, R3, R8, RZ ;  /* 0x0000000803097227 */ /* 0x000fc800078e00ff */
[----:B------:R-:W-:-:S04]  /*8690*/  IMAD.MOV R9, RZ, RZ, -R9 ;  /* 0x000000ffff097224 */ /* 0x000fc800078e0a09 */
[----:B------:R-:W-:Y:S01]  /*86a0*/  IMAD R9, R59, R9, R8 ;  /* 0x000000093b097224 */ /* 0x000fe200078e0208 */
[----:B---3--:R-:W-:Y:S02]  /*86b0*/  IABS R5, R30 ;  /* 0x0000001e00057213 */ /* 0x008fe40000000000 */
[----:B------:R-:W3:Y:S04]  /*86c0*/  LDL R30, [R1+0x14d8] ;  /* 0x0014d800011e7983 */ /* 0x000ee80000100800 */
[----:B------:R0:W-:Y:S01]  /*86d0*/  STL [R1+0x1e4], R6 ;  /* 0x0001e40601007387 */ /* 0x0001e20000100800 */
[----:B-1----:R-:W-:-:S03]  /*86e0*/  IABS R2, R27 ;  /* 0x0000001b00027213 */ /* 0x002fc60000000000 */
[----:B------:R4:W-:Y:S04]  /*86f0*/  STL [R1+0x1ec], R0 ;  /* 0x0001ec0001007387 */ /* 0x0009e80000100800 */
[----:B------:R-:W3:Y:S01]  /*8700*/  LDL R27, [R1+0x14d0] ;  /* 0x0014d000011b7983 */ /* 0x000ee20000100800 */
[----:B0-----:R-:W-:-:S03]  /*8710*/  IMAD.HI.U32 R6, R3, R5, RZ ;  /* 0x0000000503067227 */ /* 0x001fc600078e00ff */
[----:B------:R-:W3:Y:S01]  /*8720*/  LDL R25, [R1+0x14cc] ;  /* 0x0014cc0001197983 */ /* 0x000ee20000100800 */
[----:B------:R-:W-:-:S04]  /*8730*/  IMAD.MOV R6, RZ, RZ, -R6 ;  /* 0x000000ffff067224 */ /* 0x000fc800078e0a06 */
[----:B------:R-:W-:Y:S01]  /*8740*/  IMAD R5, R59, R6, R5 ;  /* 0x000000063b057224 */ /* 0x000fe200078e0205 */
[----:B------:R-:W-:Y:S04]  /*8750*/  STL [R1+0x1c], R9 ;  /* 0x00001c0901007387 */ /* 0x000fe80000100800 */
[----:B------:R-:W-:Y:S01]  /*8760*/  STL [R1+0x1c4], R5 ;  /* 0x0001c40501007387 */ /* 0x000fe20000100800 */
[----:B----4-:R-:W-:-:S03]  /*8770*/  IABS R0, R31 ;  /* 0x0000001f00007213 */ /* 0x010fc60000000000 */
[----:B------:R-:W4:Y:S01]  /*8780*/  LDL R31, [R1+0x14c8] ;  /* 0x0014c800011f7983 */ /* 0x000f220000100800 */
[----:B------:R-:W-:Y:S01]  /*8790*/  IMAD.HI.U32 R4, R3, R2, RZ ;  /* 0x0000000203047227 */ /* 0x000fe200078e00ff */
[----:B--2---:R-:W-:Y:S02]  /*87a0*/  IABS R7, R28 ;  /* 0x0000001c00077213 */ /* 0x004fe40000000000 */
[----:B------:R-:W2:Y:S01]  /*87b0*/  LDL R28, [R1+0x14c4] ;  /* 0x0014c400011c7983 */ /* 0x000ea20000100800 */
[----:B------:R-:W-:-:S04]  /*87c0*/  IMAD.MOV R4, RZ, RZ, -R4 ;  /* 0x000000ffff047224 */ /* 0x000fc800078e0a04 */
[----:B------:R-:W-:Y:S02]  /*87d0*/  IMAD R2, R59, R4, R2 ;  /* 0x000000043b027224 */ /* 0x000fe400078e0202 */
[----:B------:R-:W-:-:S03]  /*87e0*/  IMAD.HI.U32 R8, R3, R7, RZ ;  /* 0x0000000703087227 */ /* 0x000fc600078e00ff */
[----:B------:R0:W-:Y:S01]  /*87f0*/  STL [R1+0x1cc], R2 ;  /* 0x0001cc0201007387 */ /* 0x0001e20000100800 */
[----:B------:R-:W-:Y:S02]  /*8800*/  IMAD.MOV R8, RZ, RZ, -R8 ;  /* 0x000000ffff087224 */ /* 0x000fe400078e0a08 */
[----:B0-----:R-:W-:-:S04]  /*8810*/  IMAD.HI.U32 R2, R3, R0, RZ ;  /* 0x0000000003027227 */ /* 0x001fc800078e00ff */
[----:B------:R-:W-:Y:S02]  /*8820*/  IMAD.MOV R2, RZ, RZ, -R2 ;  /* 0x000000ffff027224 */ /* 0x000fe400078e0a02 */
[C---:B------:R-:W-:Y:S02]  /*8830*/  IMAD R7, R59.reuse, R8, R7 ;  /* 0x000000083b077224 */ /* 0x040fe400078e0207 */
[----:B------:R-:W-:Y:S01]  /*8840*/  IMAD R0, R59, R2, R0 ;  /* 0x000000023b007224 */ /* 0x000fe200078e0200 */
[----:B------:R-:W-:Y:S02]  /*8850*/  IABS R6, R26 ;  /* 0x0000001a00067213 */ /* 0x000fe40000000000 */
[----:B------:R-:W2:Y:S04]  /*8860*/  LDL R26, [R1+0x14bc] ;  /* 0x0014bc00011a7983 */ /* 0x000ea80000100800 */
[----:B------:R0:W-:Y:S01]  /*8870*/  STL [R1+0x18], R7 ;  /* 0x0000180701007387 */ /* 0x0001e20000100800 */
[----:B------:R-:W-:Y:S01]  /*8880*/  IABS R5, R29 ;  /* 0x0000001d00057213 */ /* 0x000fe20000000000 */
[----:B0-----:R-:W-:-:S02]  /*8890*/  IMAD.HI.U32 R7, R3, R6, RZ ;  /* 0x0000000603077227 */ /* 0x001fc400078e00ff */
[----:B------:R-:W2:Y:S02]  /*88a0*/  LDL R29, [R1+0x14c0] ;  /* 0x0014c000011d7983 */ /* 0x000ea40000100800 */
[----:B------:R-:W-:Y:S01]  /*88b0*/  IMAD.MOV R11, RZ, RZ, -R7 ;  /* 0x000000ffff0b7224 */ /* 0x000fe200078e0a07 */
[----:B---3--:R-:W-:Y:S02]  /*88c0*/  IABS R4, R30 ;  /* 0x0000001e00047213 */ /* 0x008fe40000000000 */
[----:B------:R-:W3:Y:S04]  /*88d0*/  LDL R30, [R1+0x14b4] ;  /* 0x0014b400011e7983 */ /* 0x000ee80000100800 */
[----:B------:R0:W-:Y:S01]  /*88e0*/  STL [R1+0x14], R0 ;  /* 0x0000140001007387 */ /* 0x0001e20000100800 */
[----:B------:R-:W-:Y:S01]  /*88f0*/  IMAD.HI.U32 R8, R3, R4, RZ ;  /* 0x0000000403087227 */ /* 0x000fe200078e00ff */
[----:B------:R-:W-:-:S03]  /*8900*/  IABS R9, R27 ;  /* 0x0000001b00097213 */ /* 0x000fc60000000000 */
[----:B0-----:R-:W-:-:S04]  /*8910*/  IMAD.HI.U32 R0, R3, R5, RZ ;  /* 0x0000000503007227 */ /* 0x001fc800078e00ff */
[----:B------:R-:W-:Y:S02]  /*8920*/  IMAD.MOV R10, RZ, RZ, -R0 ;  /* 0x000000ffff0a7224 */ /* 0x000fe400078e0a00 */
[----:B------:R-:W-:Y:S02]  /*8930*/  IMAD.MOV R7, RZ, RZ, -R8 ;  /* 0x000000ffff077224 */ /* 0x000fe400078e0a08 */
[----:B------:R-:W-:Y:S02]  /*8940*/  IMAD.MOV.U32 R0, RZ, RZ, R9 ;  /* 0x000000ffff007224 */ /* 0x000fe400078e0009 */
[C---:B------:R-:W-:Y:S02]  /*8950*/  IMAD R9, R59.reuse, R11, R6 ;  /* 0x0000000b3b097224 */ /* 0x040fe400078e0206 */
[C---:B------:R-:W-:Y:S02]  /*8960*/  IMAD R8, R59.reuse, R10, R5 ;  /* 0x0000000a3b087224 */ /* 0x040fe400078e0205 */
[----:B------:R-:W-:Y:S01]  /*8970*/  IMAD R5, R59, R7, R4 ;  /* 0x000000073b057224 */ /* 0x000fe200078e0204 */
[----:B------:R-:W-:Y:S04]  /*8980*/  STL [R1+0x10], R9 ;  /* 0x0000100901007387 */ /* 0x000fe80000100800 */
[----:B------:R-:W-:Y:S04]  /*8990*/  STL [R1+0xc], R8 ;  /* 0x00000c0801007387 */ /* 0x000fe80000100800 */
[----:B------:R4:W-:Y:S01]  /*89a0*/  STL [R1+0x8], R5 ;  /* 0x0000080501007387 */ /* 0x0009e20000100800 */
[----:B------:R-:W-:Y:S01]  /*89b0*/  IABS R2, R25 ;  /* 0x0000001900027213 */ /* 0x000fe20000000000 */
[----:B------:R-:W-:-:S02]  /*89c0*/  IMAD.HI.U32 R4, R3, R0, RZ ;  /* 0x0000000003047227 */ /* 0x000fc400078e00ff */
[----:B------:R-:W3:Y:S01]  /*89d0*/  LDL R27, [R1+0x14b8] ;  /* 0x0014b800011b7983 */ /* 0x000ee20000100800 */
[----:B----4-:R-:W-:-:S03]  /*89e0*/  IABS R5, R31 ;  /* 0x0000001f00057213 */ /* 0x010fc60000000000 */
[----:B------:R-:W4:Y:S01]  /*89f0*/  LDL R31, [R1+0x14b0] ;  /* 0x0014b000011f7983 */ /* 0x000f220000100800 */
[----:B------:R-:W-:Y:S01]  /*8a00*/  IMAD.HI.U32 R6, R3, R2, RZ ;  /* 0x0000000203067227 */ /* 0x000fe200078e00ff */
[----:B--2---:R-:W-:Y:S02]  /*8a10*/  IABS R58, R28 ;  /* 0x0000001c003a7213 */ /* 0x004fe40000000000 */
[----:B------:R-:W2:Y:S01]  /*8a20*/  LDL R28, [R1+0x14ac] ;  /* 0x0014ac00011c7983 */ /* 0x000ea20000100800 */
[----:B------:R-:W-:Y:S02]  /*8a30*/  IMAD.MOV R6, RZ, RZ, -R6 ;  /* 0x000000ffff067224 */ /* 0x000fe400078e0a06 */
[----:B------:R-:W-:Y:S02]  /*8a40*/  IMAD.MOV R8, RZ, RZ, -R4 ;  /* 0x000000ffff087224 */ /* 0x000fe400078e0a04 */
[----:B------:R-:W-:Y:S02]  /*8a50*/  IMAD R6, R59, R6, R2 ;  /* 0x000000063b067224 */ /* 0x000fe400078e0202 */
[----:B------:R-:W-:-:S02]  /*8a60*/  IMAD.MOV.U32 R4, RZ, RZ, R5 ;  /* 0x000000ffff047224 */ /* 0x000fc400078e0005 */
[----:B------:R-:W-:Y:S01]  /*8a70*/  IMAD R5, R59, R8, R0 ;  /* 0x000000083b057224 */ /* 0x000fe200078e0200 */
[----:B------:R0:W-:Y:S01]  /*8a80*/  STL [R1+0x4], R6 ;  /* 0x0000040601007387 */ /* 0x0001e20000100800 */
[----:B------:R-:W-:-:S03]  /*8a90*/  IMAD.HI.U32 R0, R3, R4, RZ ;  /* 0x0000000403007227 */ /* 0x000fc600078e00ff */
[----:B------:R1:W-:Y:S01]  /*8aa0*/  STL [R1], R5 ;  /* 0x0000000501007387 */ /* 0x0003e20000100800 */
[----:B------:R-:W-:Y:S02]  /*8ab0*/  IMAD.MOV R0, RZ, RZ, -R0 ;  /* 0x000000ffff007224 */ /* 0x000fe400078e0a00 */
[----:B0-----:R-:W-:Y:S01]  /*8ac0*/  IMAD.HI.U32 R6, R3, R58, RZ ;  /* 0x0000003a03067227 */ /* 0x001fe200078e00ff */
[----:B------:R-:W-:-:S05]  /*8ad0*/  IABS R7, R26 ;  /* 0x0000001a00077213 */ /* 0x000fca0000000000 */
[----:B------:R-:W-:Y:S02]  /*8ae0*/  IMAD.MOV.U32 R2, RZ, RZ, R7 ;  /* 0x000000ffff027224 */ /* 0x000fe400078e0007 */
[----:B------:R-:W-:Y:S02]  /*8af0*/  IMAD.MOV R8, RZ, RZ, -R6 ;  /* 0x000000ffff087224 */ /* 0x000fe400078e0a06 */
[----:B------:R-:W-:-:S04]  /*8b00*/  IMAD.HI.U32 R7, R3, R2, RZ ;  /* 0x0000000203077227 */ /* 0x000fc800078e00ff */
[----:B------:R-:W-:Y:S01]  /*8b10*/  IMAD.MOV R6, RZ, RZ, -R7 ;  /* 0x000000ffff067224 */ /* 0x000fe200078e0a07 */
[----:B-1----:R-:W-:Y:S02]  /*8b20*/  IABS R5, R29 ;  /* 0x0000001d00057213 */ /* 0x002fe40000000000 */
[----:B------:R-:W2:Y:S01]  /*8b30*/  LDL R29, [R1+0x14a4] ;  /* 0x0014a400011d7983 */ /* 0x000ea20000100800 */
[C---:B------:R-:W-:Y:S02]  /*8b40*/  IMAD R58, R59.reuse, R8, R58 ;  /* 0x000000083b3a7224 */ /* 0x040fe400078e023a */
[C---:B------:R-:W-:Y:S02]  /*8b50*/  IMAD R0, R59.reuse, R0, R4 ;  /* 0x000000003b007224 */ /* 0x040fe400078e0204 */
[----:B------:R-:W-:Y:S01]  /*8b60*/  IMAD R2, R59, R6, R2 ;  /* 0x000000063b027224 */ /* 0x000fe200078e0202 */
[----:B---3--:R-:W-:Y:S02]  /*8b70*/  IABS R9, R30 ;  /* 0x0000001e00097213 */ /* 0x008fe40000000000 */
[----:B------:R-:W3:Y:S04]  /*8b80*/  LDL R30, [R1+0x14a8] ;  /* 0x0014a800011e7983 */ /* 0x000ee80000100800 */
[----:B------:R0:W-:Y:S04]  /*8b90*/  STL [R1+0x1978], R58 ;  /* 0x0019783a01007387 */ /* 0x0001e80000100800 */
[----:B------:R-:W-:Y:S04]  /*8ba0*/  STL [R1+0x197c], R0 ;  /* 0x00197c0001007387 */ /* 0x000fe80000100800 */
[----:B------:R-:W-:Y:S01]  /*8bb0*/  STL [R1+0x1980], R2 ;  /* 0x0019800201007387 */ /* 0x000fe20000100800 */
[----:B----4-:R-:W-:-:S03]  /*8bc0*/  IABS R10, R31 ;  /* 0x0000001f000a7213 */ /* 0x010fc60000000000 */
[----:B------:R-:W4:Y:S01]  /*8bd0*/  LDL R31, [R1+0x1494] ;  /* 0x00149400011f7983 */ /* 0x000f220000100800 */
[C---:B------:R-:W-:Y:S01]  /*8be0*/  IMAD.HI.U32 R8, R3.reuse, R5, RZ ;  /* 0x0000000503087227 */ /* 0x040fe200078e00ff */
[----:B--2---:R-:W-:Y:S02]  /*8bf0*/  IABS R7, R28 ;  /* 0x0000001c00077213 */ /* 0x004fe40000000000 */
[----:B------:R-:W2:Y:S01]  /*8c00*/  LDL R28, [R1+0x14a0] ;  /* 0x0014a000011c7983 */ /* 0x000ea20000100800 */
[----:B------:R-:W-:Y:S01]  /*8c10*/  IMAD.HI.U32 R4, R3, R9, RZ ;  /* 0x0000000903047227 */ /* 0x000fe200078e00ff */
[----:B------:R-:W-:Y:S02]  /*8c20*/  IABS R6, R27 ;  /* 0x0000001b00067213 */ /* 0x000fe40000000000 */
[----:B------:R-:W2:Y:S01]  /*8c30*/  LDL R27, [R1+0x149c] ;  /* 0x00149c00011b7983 */ /* 0x000ea20000100800 */
[----:B------:R-:W-:Y:S02]  /*8c40*/  IMAD.MOV R8, RZ, RZ, -R8 ;  /* 0x000000ffff087224 */ /* 0x000fe400078e0a08 */
[----:B------:R-:W-:-:S02]  /*8c50*/  IMAD.MOV R11, RZ, RZ, -R4 ;  /* 0x000000ffff0b7224 */ /* 0x000fc400078e0a04 */
[C---:B------:R-:W-:Y:S02]  /*8c60*/  IMAD R4, R59.reuse, R8, R5 ;  /* 0x000000083b047224 */ /* 0x040fe400078e0205 */
[----:B------:R-:W-:Y:S02]  /*8c70*/  IMAD.MOV.U32 R8, RZ, RZ, R10 ;  /* 0x000000ffff087224 */ /* 0x000fe400078e000a */
[----:B------:R-:W-:Y:S02]  /*8c80*/  IMAD R5, R59, R11, R9 ;  /* 0x0000000b3b057224 */ /* 0x000fe400078e0209 */
[C---:B------:R-:W-:Y:S01]  /*8c90*/  IMAD.HI.U32 R11, R3.reuse, R6, RZ ;  /* 0x00000006030b7227 */ /* 0x040fe200078e00ff */
[----:B------:R-:W-:Y:S03]  /*8ca0*/  STL [R1+0x1984], R4 ;  /* 0x0019840401007387 */ /* 0x000fe60000100800 */
[C---:B------:R-:W-:Y:S01]  /*8cb0*/  IMAD.HI.U32 R10, R3.reuse, R7, RZ ;  /* 0x00000007030a7227 */ /* 0x040fe200078e00ff */
[----:B------:R-:W-:Y:S03]  /*8cc0*/  STL [R1+0x1988], R5 ;  /* 0x0019880501007387 */ /* 0x000fe60000100800 */
[----:B------:R-:W-:-:S04]  /*8cd0*/  IMAD.HI.U32 R12, R3, R8, RZ ;  /* 0x00000008030c7227 */ /* 0x000fc800078e00ff */
[----:B------:R-:W-:Y:S02]  /*8ce0*/  IMAD.MOV R15, RZ, RZ, -R11 ;  /* 0x000000ffff0f7224 */ /* 0x000fe400078e0a0b */
[----:B------:R-:W-:Y:S02]  /*8cf0*/  IMAD.MOV R14, RZ, RZ, -R10 ;  /* 0x000000ffff0e7224 */ /* 0x000fe400078e0a0a */
[----:B------:R-:W-:Y:S02]  /*8d00*/  IMAD.MOV R11, RZ, RZ, -R12 ;  /* 0x000000ffff0b7224 */ /* 0x000fe400078e0a0c */
[C---:B------:R-:W-:Y:S02]  /*8d10*/  IMAD R6, R59.reuse, R15, R6 ;  /* 0x0000000f3b067224 */ /* 0x040fe400078e0206 */
[C---:B------:R-:W-:Y:S02]  /*8d20*/  IMAD R7, R59.reuse, R14, R7 ;  /* 0x0000000e3b077224 */ /* 0x040fe400078e0207 */
[----:B------:R-:W-:Y:S01]  /*8d30*/  IMAD R8, R59, R11, R8 ;  /* 0x0000000b3b087224 */ /* 0x000fe200078e0208 */
[----:B------:R-:W-:-:S02]  /*8d40*/  IABS R9, R29 ;  /* 0x0000001d00097213 */ /* 0x000fc40000000000 */
[----:B------:R-:W2:Y:S01]  /*8d50*/  LDL R29, [R1+0x1498] ;  /* 0x00149800011d7983 */ /* 0x000ea20000100800 */
[----:B---3--:R-:W-:-:S03]  /*8d60*/  IABS R13, R30 ;  /* 0x0000001e000d7213 */ /* 0x008fc60000000000 */
[----:B------:R-:W3:Y:S04]  /*8d70*/  LDL R30, [R1+0x148c] ;  /* 0x00148c00011e7983 */ /* 0x000ee80000100800 */
[----:B------:R-:W-:Y:S04]  /*8d80*/  STL [R1+0x1960], R6 ;  /* 0x0019600601007387 */ /* 0x000fe80000100800 */
[----:B------:R-:W-:Y:S04]  /*8d90*/  STL [R1+0x1964], R7 ;  /* 0x0019640701007387 */ /* 0x000fe80000100800 */
[----:B------:R-:W-:Y:S01]  /*8da0*/  STL [R1+0x1968], R8 ;  /* 0x0019680801007387 */ /* 0x000fe20000100800 */
[----:B----4-:R-:W-:-:S03]  /*8db0*/  IABS R15, R31 ;  /* 0x0000001f000f7213 */ /* 0x010fc60000000000 */
[----:B------:R-:W4:Y:S01]  /*8dc0*/  LDL R31, [R1+0x1488] ;  /* 0x00148800011f7983 */ /* 0x000f220000100800 */
[----:B------:R-:W-:Y:S01]  /*8dd0*/  IMAD.MOV.U32 R10, RZ, RZ, R13 ;  /* 0x000000ffff0a7224 */ /* 0x000fe200078e000d */
[----:B--2---:R-:W-:Y:S01]  /*8de0*/  IABS R13, R28 ;  /* 0x0000001c000d7213 */ /* 0x004fe20000000000 */
[C---:B------:R-:W-:Y:S01]  /*8df0*/  IMAD.HI.U32 R14, R3.reuse, R9, RZ ;  /* 0x00000009030e7227 */ /* 0x040fe200078e00ff */
[----:B------:R-:W2:Y:S03]  /*8e00*/  LDL R28, [R1+0x1484] ;  /* 0x00148400011c7983 */ /* 0x000ea60000100800 */
[----:B------:R-:W-:Y:S01]  /*8e10*/  IMAD.HI.U32 R12, R3, R10, RZ ;  /* 0x0000000a030c7227 */ /* 0x000fe200078e00ff */
[----:B------:R-:W-:Y:S02]  /*8e20*/  IABS R11, R27 ;  /* 0x0000001b000b7213 */ /* 0x000fe40000000000 */
[----:B------:R-:W2:Y:S01]  /*8e30*/  LDL R27, [R1+0x1490] ;  /* 0x00149000011b7983 */ /* 0x000ea20000100800 */
[----:B------:R-:W-:-:S02]  /*8e40*/  IMAD.MOV R14, RZ, RZ, -R14 ;  /* 0x000000ffff0e7224 */ /* 0x000fc400078e0a0e */
[----:B------:R-:W-:Y:S02]  /*8e50*/  IMAD.MOV R16, RZ, RZ, -R12 ;  /* 0x000000ffff107224 */ /* 0x000fe400078e0a0c */
[----:B------:R-:W-:Y:S02]  /*8e60*/  IMAD.MOV.U32 R12, RZ, RZ, R13 ;  /* 0x000000ffff0c7224 */ /* 0x000fe400078e000d */
        /* <DEDUP_REMOVED lines=12> */
[C---:B------:R-:W-:Y:S01]  /*8f30*/  IMAD R12, R59.reuse, R19, R12 ;  /* 0x000000133b0c7224 */ /* 0x040fe200078e020c */
[----:B------:R-:W-:Y:S02]  /*8f40*/  IABS R14, R29 ;  /* 0x0000001d000e7213 */ /* 0x000fe40000000000 */
[----:B------:R-:W2:Y:S01]  /*8f50*/  LDL R29, [R1+0x147c] ;  /* 0x00147c00011d7983 */ /* 0x000ea20000100800 */
[----:B------:R-:W-:Y:S01]  /*8f60*/  IMAD R13, R59, R16, R13 ;  /* 0x000000103b0d7224 */ /* 0x000fe200078e020d */
[----:B---3--:R-:W-:-:S02]  /*8f70*/  IABS R18, R30 ;  /* 0x0000001e00127213 */ /* 0x008fc40000000000 */
        /* <DEDUP_REMOVED lines=16> */
[----:B------:R-:W-:Y:S02]  /*9080*/  IMAD.MOV.U32 R18, RZ, RZ, R20 ;  /* 0x000000ffff127224 */ /* 0x000fe400078e0014 */
[C---:B------:R-:W-:Y:S02]  /*9090*/  IMAD R15, R59.reuse, R21, R15 ;  /* 0x000000153b0f7224 */ /* 0x040fe400078e020f */
[----:B------:R-:W-:Y:S02]  /*90a0*/  IMAD R14, R59, R19, R14 ;  /* 0x000000133b0e7224 */ /* 0x000fe400078e020e */
[----:B------:R-:W-:-:S04]  /*90b0*/  IMAD.HI.U32 R21, R3, R16, RZ ;  /* 0x0000001003157227 */ /* 0x000fc800078e00ff */
[C---:B------:R-:W-:Y:S01]  /*90c0*/  IMAD.HI.U32 R20, R3.reuse, R17, RZ ;  /* 0x0000001103147227 */ /* 0x040fe200078e00ff */
[----:B------:R1:W-:Y:S03]  /*90d0*/  STL [R1+0x1994], R14 ;  /* 0x0019940e01007387 */ /* 0x0003e60000100800 */
[----:B------:R-:W-:Y:S01]  /*90e0*/  IMAD.HI.U32 R22, R3, R18, RZ ;  /* 0x0000001203167227 */ /* 0x000fe200078e00ff */
[----:B------:R-:W-:Y:S03]  /*90f0*/  STL [R1+0x1998], R15 ;  /* 0x0019980f01007387 */ /* 0x000fe60000100800 */
[----:B------:R-:W-:Y:S01]  /*9100*/  IMAD.MOV R25, RZ, RZ, -R21 ;  /* 0x000000ffff197224 */ /* 0x000fe200078e0a15 */
[----:B------:R-:W2:Y:S01]  /*9110*/  LDL R32, [R1+0x1464] ;  /* 0x0014640001207983 */ /* 0x000ea20000100800 */
[----:B------:R-:W-:-:S02]  /*9120*/  IMAD.MOV R24, RZ, RZ, -R20 ;  /* 0x000000ffff187224 */ /* 0x000fc400078e0a14 */
[----:B------:R-:W-:Y:S02]  /*9130*/  IMAD.MOV R21, RZ, RZ, -R22 ;  /* 0x000000ffff157224 */ /* 0x000fe400078e0a16 */
[C---:B------:R-:W-:Y:S02]  /*9140*/  IMAD R16, R59.reuse, R25, R16 ;  /* 0x000000193b107224 */ /* 0x040fe400078e0210 */
[C---:B------:R-:W-:Y:S02]  /*9150*/  IMAD R17, R59.reuse, R24, R17 ;  /* 0x000000183b117224 */ /* 0x040fe400078e0211 */
[----:B------:R-:W-:Y:S01]  /*9160*/  IMAD R18, R59, R21, R18 ;  /* 0x000000153b127224 */ /* 0x000fe200078e0212 */
[----:B------:R-:W-:Y:S02]  /*9170*/  IABS R19, R29 ;  /* 0x0000001d00137213 */ /* 0x000fe40000000000 */
[----:B------:R-:W2:Y:S03]  /*9180*/  LDL R29, [R1+0x1470] ;  /* 0x00147000011d7983 */ /* 0x000ea60000100800 */
[----:B------:R-:W-:-:S04]  /*9190*/  IMAD.HI.U32 R24, R3, R19, RZ ;  /* 0x0000001303187227 */ /* 0x000fc800078e00ff */
[----:B------:R-:W-:-:S04]  /*91a0*/  IMAD.MOV R24, RZ, RZ, -R24 ;  /* 0x000000ffff187224 */ /* 0x000fc800078e0a18 */
[----:B------:R-:W-:Y:S01]  /*91b0*/  IMAD R19, R59, R24, R19 ;  /* 0x000000183b137224 */ /* 0x000fe200078e0213 */
[----:B---3--:R-:W-:Y:S02]  /*91c0*/  IABS R23, R30 ;  /* 0x0000001e00177213 */ /* 0x008fe40000000000 */
[----:B------:R-:W3:Y:S04]  /*91d0*/  LDL R30, [R1+0x1468] ;  /* 0x00146800011e7983 */ /* 0x000ee80000100800 */
[----:B------:R-:W-:Y:S04]  /*91e0*/  STL [R1+0x199c], R16 ;  /* 0x00199c1001007387 */ /* 0x000fe80000100800 */
[----:B------:R-:W-:Y:S04]  /*91f0*/  STL [R1+0x19a0], R17 ;  /* 0x0019a01101007387 */ /* 0x000fe80000100800 */
[----:B------:R-:W-:Y:S04]  /*9200*/  STL [R1+0x19a4], R18 ;  /* 0x0019a41201007387 */ /* 0x000fe80000100800 */
[----:B------:R-:W3:Y:S04]  /*9210*/  LDL R33, [R1+0x145c] ;  /* 0x00145c0001217983 */ /* 0x000ee80000100800 */
[----:B------:R-:W3:Y:S01]  /*9220*/  LDL R34, [R1+0x1454] ;  /* 0x0014540001227983 */ /* 0x000ee20000100800 */
[----:B----4-:R-:W-:-:S03]  /*9230*/  IABS R25, R31 ;  /* 0x0000001f00197213 */ /* 0x010fc60000000000 */
[----:B------:R-:W4:Y:S04]  /*9240*/  LDL R31, [R1+0x1460] ;  /* 0x00146000011f7983 */ /* 0x000f280000100800 */
[----:B------:R0:W-:Y:S04]  /*9250*/  STL [R1+0x19a8], R19 ;  /* 0x0019a81301007387 */ /* 0x0001e80000100800 */
[----:B------:R-:W4:Y:S04]  /*9260*/  LDL R35, [R1+0x1458] ;  /* 0x0014580001237983 */ /* 0x000f280000100800 */
[----:B------:R-:W4:Y:S04]  /*9270*/  LDL R36, [R1+0x1450] ;  /* 0x0014500001247983 */ /* 0x000f280000100800 */
[----:B------:R-:W4:Y:S04]  /*9280*/  LDL R37, [R1+0x1444] ;  /* 0x0014440001257983 */ /* 0x000f280000100800 */
[----:B------:R-:W4:Y:S04]  /*9290*/  LDL R43, [R1+0x144c] ;  /* 0x00144c00012b7983 */ /* 0x000f280000100800 */
[----:B------:R-:W4:Y:S04]  /*92a0*/  LDL R38, [R1+0x1448] ;  /* 0x0014480001267983 */ /* 0x000f280000100800 */
[----:B------:R-:W4:Y:S04]  /*92b0*/  LDL R39, [R1+0x143c] ;  /* 0x00143c0001277983 */ /* 0x000f280000100800 */
[----:B------:R-:W4:Y:S04]  /*92c0*/  LDL R46, [R1+0x1440] ;  /* 0x00144000012e7983 */ /* 0x000f280000100800 */
[----:B------:R-:W4:Y:S01]  /*92d0*/  LDL R47, [R1+0x1434] ;  /* 0x00143400012f7983 */ /* 0x000f220000100800 */
[----:B------:R-:W-:Y:S01]  /*92e0*/  IMAD.MOV.U32 R20, RZ, RZ, R23 ;  /* 0x000000ffff147224 */ /* 0x000fe200078e0017 */
[----:B--2---:R-:W-:-:S02]  /*92f0*/  IABS R23, R28 ;  /* 0x0000001c00177213 */ /* 0x004fc40000000000 */
[----:B------:R-:W-:Y:S01]  /*9300*/  IABS R21, R27 ;  /* 0x0000001b00157213 */ /* 0x000fe20000000000 */
[C---:B------:R-:W-:Y:S01]  /*9310*/  IMAD.HI.U32 R22, R3.reuse, R20, RZ ;  /* 0x0000001403167227 */ /* 0x040fe200078e00ff */
[----:B------:R-:W2:Y:S03]  /*9320*/  LDL R41, [R1+0x1438] ;  /* 0x0014380001297983 */ /* 0x000ea60000100800 */
[----:B------:R-:W-:Y:S01]  /*9330*/  IMAD.MOV R26, RZ, RZ, -R22 ;  /* 0x000000ffff1a7224 */ /* 0x000fe200078e0a16 */
[----:B------:R-:W2:Y:S01]  /*9340*/  LDL R42, [R1+0x142c] ;  /* 0x00142c00012a7983 */ /* 0x000ea20000100800 */
[----:B------:R-:W-:Y:S02]  /*9350*/  IMAD.MOV.U32 R22, RZ, RZ, R23 ;  /* 0x000000ffff167224 */ /* 0x000fe400078e0017 */
[----:B------:R-:W-:Y:S01]  /*9360*/  IMAD.MOV.U32 R23, RZ, RZ, R25 ;  /* 0x000000ffff177224 */ /* 0x000fe200078e0019 */
[----:B------:R-:W2:Y:S01]  /*9370*/  LDL R49, [R1+0x1420] ;  /* 0x0014200001317983 */ /* 0x000ea20000100800 */
[----:B------:R-:W-:Y:S01]  /*9380*/  IMAD.HI.U32 R25, R3, R22, RZ ;  /* 0x0000001603197227 */ /* 0x000fe200078e00ff */
[----:B------:R-:W-:-:S02]  /*9390*/  IABS R24, R29 ;  /* 0x0000001d00187213 */ /* 0x000fc40000000000 */
[----:B------:R-:W2:Y:S01]  /*93a0*/  LDL R48, [R1+0x1428] ;  /* 0x0014280001307983 */ /* 0x000ea20000100800 */
[----:B------:R-:W-:Y:S02]  /*93b0*/  IMAD R20, R59, R26, R20 ;  /* 0x0000001a3b147224 */ /* 0x000fe400078e0214 */
[C---:B------:R-:W-:Y:S01]  /*93c0*/  IMAD.HI.U32 R26, R3.reuse, R21, RZ ;  /* 0x00000015031a7227 */ /* 0x040fe200078e00ff */
[----:B------:R-:W2:Y:S03]  /*93d0*/  LDL R50, [R1+0x1418] ;  /* 0x0014180001327983 */ /* 0x000ea60000100800 */
[----:B------:R-:W-:Y:S01]  /*93e0*/  IMAD.HI.U32 R27, R3, R23, RZ ;  /* 0x00000017031b7227 */ /* 0x000fe200078e00ff */
[----:B------:R-:W2:Y:S03]  /*93f0*/  LDL R52, [R1+0x1414] ;  /* 0x0014140001347983 */ /* 0x000ea60000100800 */
[----:B------:R-:W-:Y:S01]  /*9400*/  IMAD.MOV R29, RZ, RZ, -R25 ;  /* 0x000000ffff1d7224 */ /* 0x000fe200078e0a19 */
[----:B------:R-:W2:Y:S03]  /*9410*/  LDL R53, [R1+0x1410] ;  /* 0x0014100001357983 */ /* 0x000ea60000100800 */
[----:B------:R-:W-:Y:S01]  /*9420*/  IMAD R22, R59, R29, R22 ;  /* 0x0000001d3b167224 */ /* 0x000fe200078e0216 */
[----:B------:R-:W2:Y:S01]  /*9430*/  LDL R51, [R1+0x140c] ;  /* 0x00140c0001337983 */ /* 0x000ea20000100800 */
[----:B------:R-:W-:-:S03]  /*9440*/  IMAD.HI.U32 R29, R3, R24, RZ ;  /* 0x00000018031d7227 */ /* 0x000fc600078e00ff */
[----:B------:R-:W2:Y:S01]  /*9450*/  LDL R54, [R1+0x1408] ;  /* 0x0014080001367983 */ /* 0x000ea20000100800 */
[----:B------:R-:W-:-:S03]  /*9460*/  IMAD.MOV R29, RZ, RZ, -R29 ;  /* 0x000000ffff1d7224 */ /* 0x000fc600078e0a1d */
[----:B------:R-:W2:Y:S01]  /*9470*/  LDL R55, [R1+0x1404] ;  /* 0x0014040001377983 */ /* 0x000ea20000100800 */
[----:B------:R-:W-:-:S03]  /*9480*/  IMAD R24, R59, R29, R24 ;  /* 0x0000001d3b187224 */ /* 0x000fc600078e0218 */
[----:B0-----:R-:W2:Y:S01]  /*9490*/  LDL R58, [R1+0x1400] ;  /* 0x00140000013a7983 */ /* 0x001ea20000100800 */
[----:B---3--:R-:W-:Y:S01]  /*94a0*/  IABS R28, R30 ;  /* 0x0000001e001c7213 */ /* 0x008fe20000000000 */
[----:B------:R-:W-:-:S04]  /*94b0*/  IMAD.MOV R30, RZ, RZ, -R26 ;  /* 0x000000ffff1e7224 */ /* 0x000fc800078e0a1a */
[----:B------:R-:W-:Y:S02]  /*94c0*/  IMAD.MOV.U32 R25, RZ, RZ, R28 ;  /* 0x000000ffff197224 */ /* 0x000fe400078e001c */
[----:B------:R-:W-:Y:S02]  /*94d0*/  IMAD.MOV R26, RZ, RZ, -R27 ;  /* 0x000000ffff1a7224 */ /* 0x000fe400078e0a1b */
[----:B------:R-:W-:-:S04]  /*94e0*/  IMAD.HI.U32 R27, R3, R25, RZ ;  /* 0x00000019031b7227 */ /* 0x000fc800078e00ff */
[C---:B------:R-:W-:Y:S01]  /*94f0*/  IMAD R21, R59.reuse, R30, R21 ;  /* 0x0000001e3b157224 */ /* 0x040fe200078e0215 */
[----:B------:R-:W-:Y:S01]  /*9500*/  IABS R28, R33 ;  /* 0x00000021001c7213 */ /* 0x000fe20000000000 */
[----:B------:R-:W-:Y:S01]  /*9510*/  IMAD R23, R59, R26, R23 ;  /* 0x0000001a3b177224 */ /* 0x000fe200078e0217 */
[----:B------:R-:W-:Y:S02]  /*9520*/  IABS R26, R32 ;  /* 0x00000020001a7213 */ /* 0x000fe40000000000 */
[----:B------:R-:W-:Y:S02]  /*9530*/  IABS R29, R34 ;  /* 0x00000022001d7213 */ /* 0x000fe40000000000 */
[----:B----4-:R-:W-:Y:S01]  /*9540*/  IABS R30, R31 ;  /* 0x0000001f001e7213 */ /* 0x010fe20000000000 */
[----:B------:R-:W-:Y:S02]  /*9550*/  IMAD.MOV R31, RZ, RZ, -R27 ;  /* 0x000000ffff1f7224 */ /* 0x000fe400078e0a1b */
[----:B------:R-:W-:-:S02]  /*9560*/  IMAD.MOV.U32 R27, RZ, RZ, R28 ;  /* 0x000000ffff1b7224 */ /* 0x000fc400078e001c */
[----:B------:R-:W-:Y:S02]  /*9570*/  IMAD.MOV.U32 R28, RZ, RZ, R30 ;  /* 0x000000ffff1c7224 */ /* 0x000fe400078e001e */
[----:B------:R-:W-:Y:S01]  /*9580*/  IMAD R25, R59, R31, R25 ;  /* 0x0000001f3b197224 */ /* 0x000fe200078e0219 */
[----:B------:R-:W-:Y:S01]  /*9590*/  IABS R33, R35 ;  /* 0x0000002300217213 */ /* 0x000fe20000000000 */
[----:B------:R-:W-:-:S04]  /*95a0*/  IMAD.HI.U32 R30, R3, R27, RZ ;  /* 0x0000001b031e7227 */ /* 0x000fc800078e00ff */
[----:B------:R-:W-:-:S04]  /*95b0*/  IMAD.HI.U32 R31, R3, R26, RZ ;  /* 0x0000001a031f7227 */ /* 0x000fc800078e00ff */
[----:B------:R-:W-:-:S04]  /*95c0*/  IMAD.HI.U32 R32, R3, R28, RZ ;  /* 0x0000001c03207227 */ /* 0x000fc800078e00ff */
[----:B------:R-:W-:Y:S02]  /*95d0*/  IMAD.MOV R34, RZ, RZ, -R30 ;  /* 0x000000ffff227224 */ /* 0x000fe400078e0a1e */
[----:B------:R-:W-:Y:S02]  /*95e0*/  IMAD.MOV R35, RZ, RZ, -R31 ;  /* 0x000000ffff237224 */ /* 0x000fe400078e0a1f */
[----:B------:R-:W-:Y:S01]  /*95f0*/  IMAD.MOV.U32 R30, RZ, RZ, R33 ;  /* 0x000000ffff1e7224 */ /* 0x000fe200078e0021 */
[----:B------:R-:W-:Y:S01]  /*9600*/  IABS R33, R36 ;  /* 0x0000002400217213 */ /* 0x000fe20000000000 */
[----:B------:R-:W-:Y:S02]  /*9610*/  IMAD.MOV R31, RZ, RZ, -R32 ;  /* 0x000000ffff1f7224 */ /* 0x000fe400078e0a20 */
[----:B------:R-:W-:Y:S01]  /*9620*/  IMAD R26, R59, R35, R26 ;  /* 0x000000233b1a7224 */ /* 0x000fe200078e021a */
[----:B------:R-:W-:Y:S01]  /*9630*/  IABS R35, R37 ;  /* 0x0000002500237213 */ /* 0x000fe20000000000 */
[----:B------:R-:W-:-:S04]  /*9640*/  IMAD.HI.U32 R32, R3, R30, RZ ;  /* 0x0000001e03207227 */ /* 0x000fc800078e00ff */
[C---:B------:R-:W-:Y:S01]  /*9650*/  IMAD R28, R59.reuse, R31, R28 ;  /* 0x0000001f3b1c7224 */ /* 0x040fe200078e021c */
[----:B------:R-:W-:Y:S01]  /*9660*/  IABS R31, R43 ;  /* 0x0000002b001f7213 */ /* 0x000fe20000000000 */
[----:B------:R-:W-:Y:S01]  /*9670*/  IMAD R27, R59, R34, R27 ;  /* 0x000000223b1b7224 */ /* 0x000fe200078e021b */
[----:B------:R-:W3:Y:S01]  /*9680*/  LDL R43, [R1+0x1430] ;  /* 0x00143000012b7983 */ /* 0x000ee20000100800 */
[----:B------:R-:W-:Y:S02]  /*9690*/  IMAD.MOV R36, RZ, RZ, -R32 ;  /* 0x000000ffff247224 */ /* 0x000fe400078e0a20 */
[----:B------:R-:W-:-:S04]  /*96a0*/  IMAD.HI.U32 R34, R3, R29, RZ ;  /* 0x0000001d03227227 */ /* 0x000fc800078e00ff */
[----:B------:R-:W-:Y:S02]  /*96b0*/  IMAD.MOV.U32 R32, RZ, RZ, R33 ;  /* 0x000000ffff207224 */ /* 0x000fe400078e0021 */
[----:B------:R-:W-:Y:S02]  /*96c0*/  IMAD.MOV.U32 R33, RZ, RZ, R35 ;  /* 0x000000ffff217224 */ /* 0x000fe400078e0023 */
[----:B------:R-:W-:Y:S02]  /*96d0*/  IMAD R30, R59, R36, R30 ;  /* 0x000000243b1e7224 */ /* 0x000fe400078e021e */
[----:B------:R-:W-:Y:S02]  /*96e0*/  IMAD.MOV R34, RZ, RZ, -R34 ;  /* 0x000000ffff227224 */ /* 0x000fe400078e0a22 */
[----:B------:R-:W-:-:S04]  /*96f0*/  IMAD.HI.U32 R36, R3, R31, RZ ;  /* 0x0000001f03247227 */ /* 0x000fc800078e00ff */
[----:B------:R-:W-:-:S04]  /*9700*/  IMAD.HI.U32 R37, R3, R33, RZ ;  /* 0x0000002103257227 */ /* 0x000fc800078e00ff */
[----:B------:R-:W-:Y:S01]  /*9710*/  IMAD R29, R59, R34, R29 ;  /* 0x000000223b1d7224 */ /* 0x000fe200078e021d */
[----:B------:R-:W-:Y:S01]  /*9720*/  IABS R34, R38 ;  /* 0x0000002600227213 */ /* 0x000fe20000000000 */
[----:B------:R-:W-:Y:S01]  /*9730*/  IMAD.MOV R40, RZ, RZ, -R36 ;  /* 0x000000ffff287224 */ /* 0x000fe200078e0a24 */
[----:B------:R-:W-:Y:S01]  /*9740*/  IABS R38, R39 ;  /* 0x0000002700267213 */ /* 0x000fe20000000000 */
[----:B------:R-:W-:Y:S02]  /*9750*/  IMAD.MOV R36, RZ, RZ, -R37 ;  /* 0x000000ffff247224 */ /* 0x000fe400078e0a25 */
[----:B------:R-:W-:-:S04]  /*9760*/  IMAD.HI.U32 R35, R3, R32, RZ ;  /* 0x0000002003237227 */ /* 0x000fc800078e00ff */
[----:B------:R-:W-:Y:S01]  /*9770*/  IMAD R33, R59, R36, R33 ;  /* 0x000000243b217224 */ /* 0x000fe200078e0221 */
[----:B------:R-:W-:Y:S01]  /*9780*/  IABS R36, R46 ;  /* 0x0000002e00247213 */ /* 0x000fe20000000000 */
[----:B------:R-:W-:Y:S01]  /*9790*/  IMAD.MOV R39, RZ, RZ, -R35 ;  /* 0x000000ffff277224 */ /* 0x000fe200078e0a23 */
[----:B------:R-:W4:Y:S01]  /*97a0*/  LDL R46, [R1+0x1424] ;  /* 0x00142400012e7983 */ /* 0x000f220000100800 */
[----:B------:R-:W-:Y:S01]  /*97b0*/  IMAD.MOV.U32 R35, RZ, RZ, R38 ;  /* 0x000000ffff237224 */ /* 0x000fe200078e0026 */
[----:B------:R-:W-:Y:S02]  /*97c0*/  IABS R38, R47 ;  /* 0x0000002f00267213 */ /* 0x000fe40000000000 */
[----:B------:R-:W4:Y:S04]  /*97d0*/  LDL R47, [R1+0x141c] ;  /* 0x00141c00012f7983 */ /* 0x000f280000100800 */
[----:B-1----:R-:W4:Y:S04]  /*97e0*/  LDL.LU R14, [R1+0xdc] ;  /* 0x0000dc00010e7983 */ /* 0x002f280000300800 */
[----:B------:R-:W4:Y:S04]  /*97f0*/  LDL.LU R13, [R1+0xd8] ;  /* 0x0000d800010d7983 */ /* 0x000f280000300800 */
        /* <DEDUP_REMOVED lines=8> */
[----:B------:R-:W4:Y:S01]  /*9880*/  LDL.LU R8, [R1+0xb4] ;  /* 0x0000b40001087983 */ /* 0x000f220000300800 */
[----:B------:R-:W-:-:S03]  /*9890*/  IMAD.HI.U32 R37, R3, R35, RZ ;  /* 0x0000002303257227 */ /* 0x000fc600078e00ff */
[----:B------:R-:W4:Y:S01]  /*98a0*/  LDL.LU R6, [R1+0xb0] ;  /* 0x0000b00001067983 */ /* 0x000f220000300800 */
[C---:B------:R-:W-:Y:S01]  /*98b0*/  IMAD R31, R59.reuse, R40, R31 ;  /* 0x000000283b1f7224 */ /* 0x040fe200078e021f */
[----:B--2---:R-:W-:Y:S01]  /*98c0*/  IABS R40, R41 ;  /* 0x0000002900287213 */ /* 0x004fe20000000000 */
[----:B------:R-:W-:Y:S01]  /*98d0*/  IMAD R32, R59, R39, R32 ;  /* 0x000000273b207224 */ /* 0x000fe200078e0220 */
[----:B------:R-:W2:Y:S01]  /*98e0*/  LDL.LU R5, [R1+0xac] ;  /* 0x0000ac0001057983 */ /* 0x000ea20000300800 */
[----:B------:R-:W-:-:S03]  /*98f0*/  IMAD.HI.U32 R39, R3, R34, RZ ;  /* 0x0000002203277227 */ /* 0x000fc600078e00ff */
[----:B------:R-:W2:Y:S01]  /*9900*/  LDL.LU R4, [R1+0xa8] ;  /* 0x0000a80001047983 */ /* 0x000ea20000300800 */
[----:B------:R-:W-:Y:S02]  /*9910*/  IMAD.MOV R41, RZ, RZ, -R37 ;  /* 0x000000ffff297224 */ /* 0x000fe400078e0a25 */
[----:B------:R-:W-:Y:S01]  /*9920*/  IMAD.MOV.U32 R37, RZ, RZ, R38 ;  /* 0x000000ffff257224 */ /* 0x000fe200078e0026 */
[----:B------:R-:W2:Y:S01]  /*9930*/  LDL.LU R2, [R1+0xa4] ;  /* 0x0000a40001027983 */ /* 0x000ea20000300800 */
[----:B------:R-:W-:Y:S02]  /*9940*/  IMAD.MOV R39, RZ, RZ, -R39 ;  /* 0x000000ffff277224 */ /* 0x000fe400078e0a27 */
[----:B------:R-:W-:Y:S01]  /*9950*/  IMAD.MOV.U32 R38, RZ, RZ, R40 ;  /* 0x000000ffff267224 */ /* 0x000fe200078e0028 */
[----:B------:R-:W2:Y:S01]  /*9960*/  LDL.LU R0, [R1+0xa0] ;  /* 0x0000a00001007983 */ /* 0x000ea20000300800 */
[----:B------:R-:W-:-:S04]  /*9970*/  IMAD.HI.U32 R40, R3, R37, RZ ;  /* 0x0000002503287227 */ /* 0x000fc800078e00ff */
[C---:B------:R-:W-:Y:S01]  /*9980*/  IMAD R34, R59.reuse, R39, R34 ;  /* 0x000000273b227224 */ /* 0x040fe200078e0222 */
[----:B------:R-:W-:Y:S01]  /*9990*/  IABS R39, R42 ;  /* 0x0000002a00277213 */ /* 0x000fe20000000000 */
[----:B------:R-:W-:Y:S02]  /*99a0*/  IMAD R35, R59, R41, R35 ;  /* 0x000000293b237224 */ /* 0x000fe400078e0223 */
[----:B------:R-:W-:-:S04]  /*99b0*/  IMAD.HI.U32 R41, R3, R36, RZ ;  /* 0x0000002403297227 */ /* 0x000fc800078e00ff */
[----:B------:R-:W-:-:S04]  /*99c0*/  IMAD.HI.U32 R42, R3, R38, RZ ;  /* 0x00000026032a7227 */ /* 0x000fc800078e00ff */
[----:B------:R-:W-:Y:S02]  /*99d0*/  IMAD.MOV R44, RZ, RZ, -R40 ;  /* 0x000000ffff2c7224 */ /* 0x000fe400078e0a28 */
[----:B------:R-:W-:Y:S02]  /*99e0*/  IMAD.MOV R45, RZ, RZ, -R41 ;  /* 0x000000ffff2d7224 */ /* 0x000fe400078e0a29 */
[----:B------:R-:W-:Y:S02]  /*99f0*/  IMAD.MOV R41, RZ, RZ, -R42 ;  /* 0x000000ffff297224 */ /* 0x000fe400078e0a2a */
[C---:B------:R-:W-:Y:S02]  /*9a00*/  IMAD R36, R59.reuse, R45, R36 ;  /* 0x0000002d3b247224 */ /* 0x040fe400078e0224 */
[----:B------:R-:W-:Y:S02]  /*9a10*/  IMAD R37, R59, R44, R37 ;  /* 0x0000002c3b257224 */ /* 0x000fe400078e0225 */
[----:B------:R-:W-:-:S04]  /*9a20*/  IMAD.HI.U32 R44, R3, R39, RZ ;  /* 0x00000027032c7227 */ /* 0x000fc800078e00ff */
[----:B------:R-:W-:Y:S01]  /*9a30*/  IMAD R38, R59, R41, R38 ;  /* 0x000000293b267224 */ /* 0x000fe200078e0226 */
[----:B------:R-:W-:Y:S01]  /*9a40*/  IABS R41, R48 ;  /* 0x0000003000297213 */ /* 0x000fe20000000000 */
[----:B------:R-:W-:Y:S01]  /*9a50*/  IMAD.MOV R44, RZ, RZ, -R44 ;  /* 0x000000ffff2c7224 */ /* 0x000fe200078e0a2c */
[----:B------:R-:W-:-:S03]  /*9a60*/  IABS R48, R50 ;  /* 0x0000003200307213 */ /* 0x000fc60000000000 */
[----:B------:R-:W-:Y:S01]  /*9a70*/  IMAD R39, R59, R44, R39 ;  /* 0x0000002c3b277224 */ /* 0x000fe200078e0227 */
[----:B---3--:R-:W-:-:S05]  /*9a80*/  IABS R43, R43 ;  /* 0x0000002b002b7213 */ /* 0x008fca0000000000 */
[----:B------:R-:W-:Y:S01]  /*9a90*/  IMAD.MOV.U32 R40, RZ, RZ, R43 ;  /* 0x000000ffff287224 */ /* 0x000fe200078e002b */
[----:B------:R-:W-:-:S03]  /*9aa0*/  IABS R43, R49 ;  /* 0x00000031002b7213 */ /* 0x000fc60000000000 */
[----:B------:R-:W-:Y:S01]  /*9ab0*/  IMAD.HI.U32 R42, R3, R40, RZ ;  /* 0x00000028032a7227 */ /* 0x000fe200078e00ff */
[----:B----4-:R-:W-:-:S03]  /*9ac0*/  IABS R45, R46 ;  /* 0x0000002e002d7213 */ /* 0x010fc60000000000 */
[----:B------:R-:W-:Y:S02]  /*9ad0*/  IMAD.MOV R46, RZ, RZ, -R42 ;  /* 0x000000ffff2e7224 */ /* 0x000fe400078e0a2a */
[----:B------:R-:W-:Y:S02]  /*9ae0*/  IMAD.MOV.U32 R42, RZ, RZ, R43 ;  /* 0x000000ffff2a7224 */ /* 0x000fe400078e002b */
[----:B------:R-:W-:Y:S01]  /*9af0*/  IMAD.MOV.U32 R43, RZ, RZ, R45 ;  /* 0x000000ffff2b7224 */ /* 0x000fe200078e002d */
[C---:B------:R-:W-:Y:S01]  /*9b00*/  ISETP.GT.U32.AND P3, PT, R59.reuse, R14, PT ;  /* 0x0000000e3b00720c */ /* 0x040fe20003f64070 */
[----:B------:R-:W-:Y:S02]  /*9b10*/  IMAD R40, R59, R46, R40 ;  /* 0x0000002e3b287224 */ /* 0x000fe400078e0228 */
[----:B------:R-:W-:Y:S01]  /*9b20*/  IMAD.HI.U32 R45, R3, R42, RZ ;  /* 0x0000002a032d7227 */ /* 0x000fe200078e00ff */
[----:B------:R-:W-:-:S03]  /*9b30*/  IABS R44, R47 ;  /* 0x0000002f002c7213 */ /* 0x000fc60000000000 */
[----:B------:R-:W-:-:S04]  /*9b40*/  IMAD.HI.U32 R46, R3, R41, RZ ;  /* 0x00000029032e7227 */ /* 0x000fc800078e00ff */
[----:B------:R-:W-:Y:S01]  /*9b50*/  IMAD.HI.U32 R47, R3, R43, RZ ;  /* 0x0000002b032f7227 */ /* 0x000fe200078e00ff */
[----:B------:R-:W-:-:S03]  /*9b60*/  ISETP.GT.U32.AND P0, PT, R59, R19, PT ;  /* 0x000000133b00720c */ /* 0x000fc60003f04070 */
[----:B------:R-:W-:Y:S02]  /*9b70*/  IMAD.MOV R49, RZ, RZ, -R45 ;  /* 0x000000ffff317224 */ /* 0x000fe400078e0a2d */
[----:B------:R-:W-:Y:S02]  /*9b80*/  IMAD.MOV R50, RZ, RZ, -R46 ;  /* 0x000000ffff327224 */ /* 0x000fe400078e0a2e */
[----:B------:R-:W-:Y:S01]  /*9b90*/  IMAD.MOV.U32 R45, RZ, RZ, R48 ;  /* 0x000000ffff2d7224 */ /* 0x000fe200078e0030 */
[C---:B------:R-:W-:Y:S01]  /*9ba0*/  ISETP.GT.U32.AND P5, PT, R59.reuse, R13, PT ;  /* 0x0000000d3b00720c */ /* 0x040fe20003fa4070 */
[----:B------:R-:W-:Y:S01]  /*9bb0*/  IMAD.MOV R46, RZ, RZ, -R47 ;  /* 0x000000ffff2e7224 */ /* 0x000fe200078e0a2f */
[C---:B------:R-:W-:Y:S01]  /*9bc0*/  ISETP.GT.U32.AND P6, PT, R59.reuse, R12, PT ;  /* 0x0000000c3b00720c */ /* 0x040fe20003fc4070 */
[----:B------:R-:W-:Y:S01]  /*9bd0*/  IMAD R41, R59, R50, R41 ;  /* 0x000000323b297224 */ /* 0x000fe200078e0229 */
[----:B------:R-:W-:Y:S01]  /*9be0*/  IABS R48, R53 ;  /* 0x0000003500307213 */ /* 0x000fe20000000000 */
[----:B------:R-:W-:Y:S01]  /*9bf0*/  IMAD.HI.U32 R47, R3, R45, RZ ;  /* 0x0000002d032f7227 */ /* 0x000fe200078e00ff */
[----:B------:R-:W-:-:S02]  /*9c00*/  IABS R50, R51 ;  /* 0x0000003300327213 */ /* 0x000fc40000000000 */
[C---:B------:R-:W-:Y:S01]  /*9c10*/  ISETP.GT.U32.AND P4, PT, R59.reuse, R60, PT ;  /* 0x0000003c3b00720c */ /* 0x040fe20003f84070 */
[----:B------:R-:W-:Y:S01]  /*9c20*/  @!P3 IMAD.IADD R14, R14, 0x1, -R59 ;  /* 0x000000010e0eb824 */ /* 0x000fe200078e0a3b */
[C---:B------:R-:W-:Y:S01]  /*9c30*/  ISETP.GT.U32.AND P2, PT, R59.reuse, R11, PT ;  /* 0x0000000b3b00720c */ /* 0x040fe20003f44070 */
[C---:B------:R-:W-:Y:S01]  /*9c40*/  IMAD R43, R59.reuse, R46, R43 ;  /* 0x0000002e3b2b7224 */ /* 0x040fe200078e022b */
[----:B------:R-:W-:Y:S01]  /*9c50*/  IABS R46, R52 ;  /* 0x00000034002e7213 */ /* 0x000fe20000000000 */
[----:B------:R-:W-:Y:S01]  /*9c60*/  IMAD.MOV R51, RZ, RZ, -R47 ;  /* 0x000000ffff337224 */ /* 0x000fe200078e0a2f */
[----:B------:R-:W-:Y:S01]  /*9c70*/  ISETP.GT.U32.AND P1, PT, R59, R15, PT ;  /* 0x0000000f3b00720c */ /* 0x000fe20003f24070 */
[----:B------:R-:W-:Y:S02]  /*9c80*/  IMAD.MOV.U32 R47, RZ, RZ, R48 ;  /* 0x000000ffff2f7224 */ /* 0x000fe400078e0030 */
[----:B------:R-:W-:Y:S01]  /*9c90*/  @!P0 IMAD.IADD R19, R19, 0x1, -R59 ;  /* 0x0000000113138824 */ /* 0x000fe200078e0a3b */
[----:B------:R-:W-:Y:S01]  /*9ca0*/  ISETP.GT.U32.AND P0, PT, R59, R14, PT ;  /* 0x0000000e3b00720c */ /* 0x000fe20003f04070 */
[----:B------:R-:W-:-:S02]  /*9cb0*/  IMAD.MOV.U32 R48, RZ, RZ, R50 ;  /* 0x000000ffff307224 */ /* 0x000fc400078e0032 */
[----:B------:R-:W-:Y:S02]  /*9cc0*/  IMAD R45, R59, R51, R45 ;  /* 0x000000333b2d7224 */ /* 0x000fe400078e022d */
[----:B------:R-:W-:Y:S01]  /*9cd0*/  IMAD.HI.U32 R51, R3, R46, RZ ;  /* 0x0000002e03337227 */ /* 0x000fe200078e00ff */
[----:B------:R-:W-:-:S03]  /*9ce0*/  IABS R53, R55 ;  /* 0x0000003700357213 */ /* 0x000fc60000000000 */
[----:B------:R-:W-:Y:S01]  /*9cf0*/  IMAD.HI.U32 R52, R3, R48, RZ ;  /* 0x0000003003347227 */ /* 0x000fe200078e00ff */
[----:B------:R-:W-:-:S03]  /*9d00*/  ISETP.GT.U32.AND P3, PT, R59, R10, PT ;  /* 0x0000000a3b00720c */ /* 0x000fc60003f64070 */
[--C-:B------:R-:W-:Y:S01]  /*9d10*/  @!P5 IMAD.IADD R13, R13, 0x1, -R59.reuse ;  /* 0x000000010d0dd824 */ /* 0x100fe200078e0a3b */
[C---:B------:R-:W-:Y:S01]  /*9d20*/  ISETP.GT.U32.AND P5, PT, R59.reuse, R7, PT ;  /* 0x000000073b00720c */ /* 0x040fe20003fa4070 */
[----:B------:R-:W-:Y:S02]  /*9d30*/  @!P6 IMAD.IADD R12, R12, 0x1, -R59 ;  /* 0x000000010c0ce824 */ /* 0x000fe400078e0a3b */
[----:B------:R-:W-:Y:S02]  /*9d40*/  IMAD.MOV R55, RZ, RZ, -R51 ;  /* 0x000000ffff377224 */ /* 0x000fe400078e0a33 */
[----:B------:R-:W-:Y:S02]  /*9d50*/  IMAD.MOV R51, RZ, RZ, -R52 ;  /* 0x000000ffff337224 */ /* 0x000fe400078e0a34 */
[--C-:B------:R-:W-:Y:S01]  /*9d60*/  @!P4 IMAD.IADD R60, R60, 0x1, -R59.reuse ;  /* 0x000000013c3cc824 */ /* 0x100fe200078e0a3b */
[----:B------:R-:W-:Y:S01]  /*9d70*/  ISETP.GT.U32.AND P4, PT, R59, R8, PT ;  /* 0x000000083b00720c */ /* 0x000fe20003f84070 */
[--C-:B------:R-:W-:Y:S01]  /*9d80*/  @!P2 IMAD.IADD R11, R11, 0x1, -R59.reuse ;  /* 0x000000010b0ba824 */ /* 0x100fe200078e0a3b */
[----:B------:R-:W-:Y:S01]  /*9d90*/  ISETP.GT.U32.AND P2, PT, R59, R12, PT ;  /* 0x0000000c3b00720c */ /* 0x000fe20003f44070 */
[--C-:B------:R-:W-:Y:S01]  /*9da0*/  @!P1 IMAD.IADD R15, R15, 0x1, -R59.reuse ;  /* 0x000000010f0f9824 */ /* 0x100fe200078e0a3b */
[C---:B------:R-:W-:Y:S01]  /*9db0*/  ISETP.GT.U32.AND P1, PT, R59.reuse, R13, PT ;  /* 0x0000000d3b00720c */ /* 0x040fe20003f24070 */
[----:B------:R-:W-:Y:S01]  /*9dc0*/  IMAD R48, R59, R51, R48 ;  /* 0x000000333b307224 */ /* 0x000fe200078e0230 */
[----:B------:R-:W-:Y:S01]  /*9dd0*/  IABS R51, R58 ;  /* 0x0000003a00337213 */ /* 0x000fe20000000000 */
[--C-:B------:R-:W-:Y:S01]  /*9de0*/  @!P0 IMAD.IADD R14, R14, 0x1, -R59.reuse ;  /* 0x000000010e0e8824 */ /* 0x100fe200078e0a3b */
[----:B------:R-:W3:Y:S04]  /*9df0*/  LDL.LU R58, [R1+0x9c] ;  /* 0x00009c00013a7983 */ /* 0x000ee80000300800 */
[----:B------:R-:W4:Y:S01]  /*9e00*/  LDL.LU R18, [R1+0x98] ;  /* 0x0000980001127983 */ /* 0x000f220000300800 */
[----:B------:R-:W-:-:S03]  /*9e10*/  @!P3 IMAD.IADD R10, R10, 0x1, -R59 ;  /* 0x000000010a0ab824 */ /* 0x000fc600078e0a3b */
[----:B------:R-:W3:Y:S01]  /*9e20*/  LDL.LU R17, [R1+0x94] ;  /* 0x0000940001117983 */ /* 0x000ee20000300800 */
[----:B------:R-:W-:Y:S01]  /*9e30*/  ISETP.GT.U32.AND P3, PT, R59, R60, PT ;  /* 0x0000003c3b00720c */ /* 0x000fe20003f64070 */
[----:B------:R-:W-:Y:S02]  /*9e40*/  @!P5 IMAD.IADD R7, R7, 0x1, -R59 ;  /* 0x000000010707d824 */ /* 0x000fe400078e0a3b */
[----:B------:R0:W-:Y:S01]  /*9e50*/  STL [R1+0xdc], R14 ;  /* 0x0000dc0e01007387 */ /* 0x0001e20000100800 */
[----:B------:R-:W-:-:S03]  /*9e60*/  ISETP.GT.U32.AND P5, PT, R59, R19, PT ;  /* 0x000000133b00720c */ /* 0x000fc60003fa4070 */
[----:B------:R-:W3:Y:S01]  /*9e70*/  LDL.LU R16, [R1+0x90] ;  /* 0x0000900001107983 */ /* 0x000ee20000300800 */
[--C-:B------:R-:W-:Y:S01]  /*9e80*/  @!P4 IMAD.IADD R8, R8, 0x1, -R59.reuse ;  /* 0x000000010808c824 */ /* 0x100fe200078e0a3b */
[C---:B------:R-:W-:Y:S01]  /*9e90*/  ISETP.GT.U32.AND P4, PT, R59.reuse, R15, PT ;  /* 0x0000000f3b00720c */ /* 0x040fe20003f84070 */
[--C-:B------:R-:W-:Y:S01]  /*9ea0*/  @!P2 IMAD.IADD R12, R12, 0x1, -R59.reuse ;  /* 0x000000010c0ca824 */ /* 0x100fe200078e0a3b */
[----:B0-----:R-:W3:Y:S01]  /*9eb0*/  LDL.LU R14, [R1+0x8c] ;  /* 0x00008c00010e7983 */ /* 0x001ee20000300800 */
[----:B------:R-:W-:Y:S01]  /*9ec0*/  ISETP.GT.U32.AND P0, PT, R59, R11, PT ;  /* 0x0000000b3b00720c */ /* 0x000fe20003f04070 */
[--C-:B------:R-:W-:Y:S01]  /*9ed0*/  @!P1 IMAD.IADD R13, R13, 0x1, -R59.reuse ;  /* 0x000000010d0d9824 */ /* 0x100fe200078e0a3b */
[C---:B------:R-:W-:Y:S02]  /*9ee0*/  ISETP.GT.U32.AND P2, PT, R59.reuse, R7, PT ;  /* 0x000000073b00720c */ /* 0x040fe40003f44070 */
[----:B------:R-:W-:Y:S01]  /*9ef0*/  ISETP.GT.U32.AND P1, PT, R59, R10, PT ;  /* 0x0000000a3b00720c */ /* 0x000fe20003f24070 */
[--C-:B------:R-:W-:Y:S01]  /*9f00*/  @!P3 IMAD.IADD R60, R60, 0x1, -R59.reuse ;  /* 0x000000013c3cb824 */ /* 0x100fe200078e0a3b */
[----:B------:R0:W-:Y:S01]  /*9f10*/  STL [R1+0xd8], R13 ;  /* 0x0000d80d01007387 */ /* 0x0001e20000100800 */
[----:B------:R-:W-:-:S03]  /*9f20*/  @!P5 IMAD.IADD R19, R19, 0x1, -R59 ;  /* 0x000000011313d824 */ /* 0x000fc600078e0a3b */
[----:B------:R-:W-:-:S03]  /*9f30*/  @!P4 IMAD.IADD R15, R15, 0x1, -R59 ;  /* 0x000000010f0fc824 */ /* 0x000fc600078e0a3b */
[--C-:B------:R-:W-:Y:S01]  /*9f40*/  @!P0 IMAD.IADD R11, R11, 0x1, -R59.reuse ;  /* 0x000000010b0b8824 */ /* 0x100fe200078e0a3b */
[----:B0-----:R-:W3:Y:S01]  /*9f50*/  LDL.LU R13, [R1+0x88] ;  /* 0x00008800010d7983 */ /* 0x001ee20000300800 */
[----:B------:R-:W-:-:S03]  /*9f60*/  @!P2 IMAD.IADD R7, R7, 0x1, -R59 ;  /* 0x000000010707a824 */ /* 0x000fc600078e0a3b */
[----:B------:R0:W-:Y:S01]  /*9f70*/  STL [R1+0xd4], R12 ;  /* 0x0000d40c01007387 */ /* 0x0001e20000100800 */
[----:B------:R-:W-:-:S03]  /*9f80*/  @!P1 IMAD.IADD R10, R10, 0x1, -R59 ;  /* 0x000000010a0a9824 */ /* 0x000fc600078e0a3b */
[----:B0-----:R-:W3:Y:S04]  /*9f90*/  LDL.LU R12, [R1+0x84] ;  /* 0x00008400010c7983 */ /* 0x001ee80000300800 */
[----:B------:R0:W-:Y:S04]  /*9fa0*/  STL [R1+0xd0], R60 ;  /* 0x0000d03c01007387 */ /* 0x0001e80000100800 */
[----:B0-----:R-:W3:Y:S04]  /*9fb0*/  LDL.LU R60, [R1+0x80] ;  /* 0x00008000013c7983 */ /* 0x001ee80000300800 */
[----:B------:R-:W-:Y:S04]  /*9fc0*/  STL [R1+0xcc], R19 ;  /* 0x0000cc1301007387 */ /* 0x000fe80000100800 */
[----:B------:R-:W-:Y:S04]  /*9fd0*/  STL [R1+0xc8], R15 ;  /* 0x0000c80f01007387 */ /* 0x000fe80000100800 */
[----:B------:R-:W-:Y:S04]  /*9fe0*/  STL [R1+0xc4], R11 ;  /* 0x0000c40b01007387 */ /* 0x000fe80000100800 */
[----:B------:R0:W-:Y:S04]  /*9ff0*/  STL [R1+0xbc], R7 ;  /* 0x0000bc0701007387 */ /* 0x0001e80000100800 */
[----:B------:R-:W-:Y:S04]  /*a000*/  STL [R1+0xc0], R10 ;  /* 0x0000c00a01007387 */ /* 0x000fe80000100800 */
[----:B0-----:R-:W3:Y:S01]  /*a010*/  LDL R7, [R1+0x13fc] ;  /* 0x0013fc0001077983 */ /* 0x001ee20000100800 */
[----:B------:R-:W-:-:S02]  /*a020*/  ISETP.GT.U32.AND P6, PT, R59, R9, PT ;  /* 0x000000093b00720c */ /* 0x000fc40003fc4070 */
[C---:B------:R-:W-:Y:S02]  /*a030*/  ISETP.GT.U32.AND P5, PT, R59.reuse, R6, PT ;  /* 0x000000063b00720c */ /* 0x040fe40003fa4070 */
[C---:B--2---:R-:W-:Y:S02]  /*a040*/  ISETP.GT.U32.AND P4, PT, R59.reuse, R5, PT ;  /* 0x000000053b00720c */ /* 0x044fe40003f84070 */
[----:B------:R-:W-:-:S07]  /*a050*/  ISETP.GT.U32.AND P0, PT, R59, R4, PT ;  /* 0x000000043b00720c */ /* 0x000fce0003f04070 */
[----:B------:R-:W-:Y:S01]  /*a060*/  @!P6 IMAD.IADD R9, R9, 0x1, -R59 ;  /* 0x000000010909e824 */ /* 0x000fe200078e0a3b */
[C---:B------:R-:W-:Y:S01]  /*a070*/  ISETP.GT.U32.AND P6, PT, R59.reuse, R8, PT ;  /* 0x000000083b00720c */ /* 0x040fe20003fc4070 */
[----:B------:R-:W-:Y:S02]  /*a080*/  IMAD R42, R59, R49, R42 ;  /* 0x000000313b2a7224 */ /* 0x000fe400078e022a */
[----:B------:R-:W-:Y:S01]  /*a090*/  IMAD.HI.U32 R49, R3, R44, RZ ;  /* 0x0000002c03317227 */ /* 0x000fe200078e00ff */
[----:B------:R-:W-:-:S03]  /*a0a0*/  ISETP.GT.U32.AND P1, PT, R59, R2, PT ;  /* 0x000000023b00720c */ /* 0x000fc60003f24070 */
[----:B------:R-:W-:Y:S02]  /*a0b0*/  IMAD.MOV R49, RZ, RZ, -R49 ;  /* 0x000000ffff317224 */ /* 0x000fe400078e0a31 */
[----:B------:R-:W-:-:S04]  /*a0c0*/  @!P5 IMAD.IADD R6, R6, 0x1, -R59 ;  /* 0x000000010606d824 */ /* 0x000fc800078e0a3b */
[----:B------:R-:W-:Y:S01]  /*a0d0*/  @!P6 IMAD.IADD R8, R8, 0x1, -R59 ;  /* 0x000000010808e824 */ /* 0x000fe200078e0a3b */
[----:B------:R-:W-:Y:S01]  /*a0e0*/  ISETP.GT.U32.AND P3, PT, R59, R9, PT ;  /* 0x000000093b00720c */ /* 0x000fe20003f64070 */
[----:B------:R-:W-:-:S04]  /*a0f0*/  IMAD.HI.U32 R50, R3, R47, RZ ;  /* 0x0000002f03327227 */ /* 0x000fc800078e00ff */
[--C-:B------:R-:W-:Y:S02]  /*a100*/  @!P4 IMAD.IADD R5, R5, 0x1, -R59.reuse ;  /* 0x000000010505c824 */ /* 0x100fe400078e0a3b */
[----:B------:R-:W-:Y:S01]  /*a110*/  IMAD R44, R59, R49, R44 ;  /* 0x000000313b2c7224 */ /* 0x000fe200078e022c */
[----:B------:R-:W-:Y:S01]  /*a120*/  IABS R49, R54 ;  /* 0x0000003600317213 */ /* 0x000fe20000000000 */
[----:B------:R-:W-:Y:S02]  /*a130*/  @!P0 IMAD.IADD R4, R4, 0x1, -R59 ;  /* 0x0000000104048824 */ /* 0x000fe400078e0a3b */
[----:B------:R-:W-:Y:S02]  /*a140*/  IMAD.MOV R54, RZ, RZ, -R50 ;  /* 0x000000ffff367224 */ /* 0x000fe400078e0a32 */
[----:B------:R-:W-:-:S04]  /*a150*/  IMAD.MOV.U32 R50, RZ, RZ, R53 ;  /* 0x000000ffff327224 */ /* 0x000fc800078e0035 */
[----:B------:R-:W-:-:S04]  /*a160*/  IMAD.HI.U32 R52, R3, R50, RZ ;  /* 0x0000003203347227 */ /* 0x000fc800078e00ff */
[--C-:B------:R-:W-:Y:S02]  /*a170*/  @!P1 IMAD.IADD R2, R2, 0x1, -R59.reuse ;  /* 0x0000000102029824 */ /* 0x100fe400078e0a3b */
[----:B------:R-:W-:Y:S02]  /*a180*/  IMAD.MOV R52, RZ, RZ, -R52 ;  /* 0x000000ffff347224 */ /* 0x000fe400078e0a34 */
[----:B------:R-:W-:Y:S01]  /*a190*/  @!P3 IMAD.IADD R9, R9, 0x1, -R59 ;  /* 0x000000010909b824 */ /* 0x000fe200078e0a3b */
[C---:B------:R-:W-:Y:S01]  /*a1a0*/  ISETP.GT.U32.AND P2, PT, R59.reuse, R0, PT ;  /* 0x000000003b00720c */ /* 0x040fe20003f44070 */
[----:B------:R-:W-:Y:S02]  /*a1b0*/  IMAD R50, R59, R52, R50 ;  /* 0x000000343b327224 */ /* 0x000fe400078e0232 */
[----:B------:R-:W-:Y:S01]  /*a1c0*/  IMAD.HI.U32 R52, R3, R51, RZ ;  /* 0x0000003303347227 */ /* 0x000fe200078e00ff */
[----:B------:R0:W-:Y:S03]  /*a1d0*/  STL [R1+0xb8], R9 ;  /* 0x0000b80901007387 */ /* 0x0001e60000100800 */
[----:B------:R-:W-:Y:S01]  /*a1e0*/  IMAD.MOV R52, RZ, RZ, -R52 ;  /* 0x000000ffff347224 */ /* 0x000fe200078e0a34 */
[----:B0-----:R-:W2:Y:S04]  /*a1f0*/  LDL.LU R9, [R1+0x7c] ;  /* 0x00007c0001097983 */ /* 0x001ea80000300800 */
[----:B------:R-:W2:Y:S01]  /*a200*/  LDL.LU R15, [R1+0x78] ;  /* 0x00007800010f7983 */ /* 0x000ea20000300800 */
[----:B------:R-:W-:-:S03]  /*a210*/  IMAD R51, R59, R52, R51 ;  /* 0x000000343b337224 */ /* 0x000fc600078e0233 */
[----:B------:R0:W-:Y:S04]  /*a220*/  STL [R1+0xb4], R8 ;  /* 0x0000b40801007387 */ /* 0x0001e80000100800 */
[----:B------:R-:W2:Y:S01]  /*a230*/  LDL.LU R11, [R1+0x74] ;  /* 0x00007400010b7983 */ /* 0x000ea20000300800 */
[----:B------:R-:W-:-:S03]  /*a240*/  @!P2 IMAD.IADD R0, R0, 0x1, -R59 ;  /* 0x000000010000a824 */ /* 0x000fc600078e0a3b */
[----:B0-----:R-:W2:Y:S01]  /*a250*/  LDL.LU R8, [R1+0x70] ;  /* 0x0000700001087983 */ /* 0x001ea20000300800 */
[C---:B----4-:R-:W-:Y:S02]  /*a260*/  ISETP.GT.U32.AND P6, PT, R59.reuse, R18, PT ;  /* 0x000000123b00720c */ /* 0x050fe40003fc4070 */
[C---:B---3--:R-:W-:Y:S02]  /*a270*/  ISETP.GT.U32.AND P5, PT, R59.reuse, R17, PT ;  /* 0x000000113b00720c */ /* 0x048fe40003fa4070 */
[C---:B------:R-:W-:Y:S02]  /*a280*/  ISETP.GT.U32.AND P4, PT, R59.reuse, R16, PT ;  /* 0x000000103b00720c */ /* 0x040fe40003f84070 */
[----:B------:R-:W-:-:S07]  /*a290*/  ISETP.GT.U32.AND P0, PT, R59, R14, PT ;  /* 0x0000000e3b00720c */ /* 0x000fce0003f04070 */
[--C-:B------:R-:W-:Y:S01]  /*a2a0*/  @!P6 IMAD.IADD R18, R18, 0x1, -R59.reuse ;  /* 0x000000011212e824 */ /* 0x100fe200078e0a3b */
[----:B------:R-:W-:Y:S01]  /*a2b0*/  ISETP.GT.U32.AND P6, PT, R59, R6, PT ;  /* 0x000000063b00720c */ /* 0x000fe20003fc4070 */
[--C-:B------:R-:W-:Y:S01]  /*a2c0*/  @!P5 IMAD.IADD R17, R17, 0x1, -R59.reuse ;  /* 0x000000011111d824 */ /* 0x100fe200078e0a3b */
[C---:B------:R-:W-:Y:S01]  /*a2d0*/  ISETP.GT.U32.AND P5, PT, R59.reuse, R5, PT ;  /* 0x000000053b00720c */ /* 0x040fe20003fa4070 */
[--C-:B------:R-:W-:Y:S01]  /*a2e0*/  @!P4 IMAD.IADD R16, R16, 0x1, -R59.reuse ;  /* 0x000000011010c824 */ /* 0x100fe200078e0a3b */
[C---:B------:R-:W-:Y:S01]  /*a2f0*/  ISETP.GT.U32.AND P4, PT, R59.reuse, R4, PT ;  /* 0x000000043b00720c */ /* 0x040fe20003f84070 */
[----:B------:R-:W-:Y:S01]  /*a300*/  @!P0 IMAD.IADD R14, R14, 0x1, -R59 ;  /* 0x000000010e0e8824 */ /* 0x000fe200078e0a3b */
[C---:B------:R-:W-:Y:S02]  /*a310*/  ISETP.GT.U32.AND P0, PT, R59.reuse, R2, PT ;  /* 0x000000023b00720c */ /* 0x040fe40003f04070 */
[----:B------:R-:W-:-:S05]  /*a320*/  ISETP.GT.U32.AND P1, PT, R59, R13, PT ;  /* 0x0000000d3b00720c */ /* 0x000fca0003f24070 */
[--C-:B------:R-:W-:Y:S02]  /*a330*/  @!P6 IMAD.IADD R6, R6, 0x1, -R59.reuse ;  /* 0x000000010606e824 */ /* 0x100fe400078e0a3b */
[--C-:B------:R-:W-:Y:S02]  /*a340*/  @!P5 IMAD.IADD R5, R5, 0x1, -R59.reuse ;  /* 0x000000010505d824 */ /* 0x100fe400078e0a3b */
[--C-:B------:R-:W-:Y:S02]  /*a350*/  @!P4 IMAD.IADD R4, R4, 0x1, -R59.reuse ;  /* 0x000000010404c824 */ /* 0x100fe400078e0a3b */
[--C-:B------:R-:W-:Y:S02]  /*a360*/  @!P0 IMAD.IADD R2, R2, 0x1, -R59.reuse ;  /* 0x0000000102028824 */ /* 0x100fe400078e0a3b */
[----:B------:R-:W-:Y:S01]  /*a370*/  @!P1 IMAD.IADD R13, R13, 0x1, -R59 ;  /* 0x000000010d0d9824 */ /* 0x000fe200078e0a3b */
[----:B------:R-:W-:-:S13]  /*a380*/  ISETP.GT.U32.AND P1, PT, R59, R0, PT ;  /* 0x000000003b00720c */ /* 0x000fda0003f24070 */
[----:B------:R-:W-:Y:S01]  /*a390*/  @!P1 IMAD.IADD R0, R0, 0x1, -R59 ;  /* 0x0000000100009824 */ /* 0x000fe200078e0a3b */
[----:B------:R-:W-:Y:S02]  /*a3a0*/  IABS R52, R7 ;  /* 0x0000000700347213 */ /* 0x000fe40000000000 */
[----:B------:R-:W3:Y:S04]  /*a3b0*/  LDL.LU R7, [R1+0x6c] ;  /* 0x00006c0001077983 */ /* 0x000ee80000300800 */
[----:B------:R0:W-:Y:S04]  /*a3c0*/  STL [R1+0xb0], R6 ;  /* 0x0000b00601007387 */ /* 0x0001e80000100800 */
[----:B0-----:R-:W4:Y:S04]  /*a3d0*/  LDL.LU R6, [R1+0x68] ;  /* 0x0000680001067983 */ /* 0x001f280000300800 */
[----:B------:R0:W-:Y:S04]  /*a3e0*/  STL [R1+0xac], R5 ;  /* 0x0000ac0501007387 */ /* 0x0001e80000100800 */
[----:B------:R-:W4:Y:S04]  /*a3f0*/  LDL.LU R19, [R1+0x64] ;  /* 0x0000640001137983 */ /* 0x000f280000300800 */
[----:B------:R1:W-:Y:S04]  /*a400*/  STL [R1+0xa8], R4 ;  /* 0x0000a80401007387 */ /* 0x0003e80000100800 */
[----:B------:R-:W4:Y:S04]  /*a410*/  LDL.LU R10, [R1+0x60] ;  /* 0x00006000010a7983 */ /* 0x000f280000300800 */
[----:B------:R1:W-:Y:S04]  /*a420*/  STL [R1+0xa4], R2 ;  /* 0x0000a40201007387 */ /* 0x0003e80000100800 */
[----:B0-----:R-:W4:Y:S04]  /*a430*/  LDL.LU R5, [R1+0x5c] ;  /* 0x00005c0001057983 */ /* 0x001f280000300800 */
[----:B-1----:R-:W4:Y:S04]  /*a440*/  LDL.LU R4, [R1+0x58] ;  /* 0x0000580001047983 */ /* 0x002f280000300800 */
[----:B------:R0:W-:Y:S04]  /*a450*/  STL [R1+0xa0], R0 ;  /* 0x0000a00001007387 */ /* 0x0001e80000100800 */
[----:B------:R-:W4:Y:S01]  /*a460*/  LDL.LU R2, [R1+0x54] ;  /* 0x0000540001027983 */ /* 0x000f220000300800 */
[----:B------:R-:W-:-:S02]  /*a470*/  ISETP.GT.U32.AND P3, PT, R59, R58, PT ;  /* 0x0000003a3b00720c */ /* 0x000fc40003f64070 */
[C---:B------:R-:W-:Y:S02]  /*a480*/  ISETP.GT.U32.AND P2, PT, R59.reuse, R12, PT ;  /* 0x0000000c3b00720c */ /* 0x040fe40003f44070 */
[C---:B------:R-:W-:Y:S01]  /*a490*/  ISETP.GT.U32.AND P5, PT, R59.reuse, R17, PT ;  /* 0x000000113b00720c */ /* 0x040fe20003fa4070 */
[----:B0-----:R-:W4:Y:S08]  /*a4a0*/  LDL.LU R0, [R1+0x50] ;  /* 0x0000500001007983 */ /* 0x001f300000300800 */
[--C-:B------:R-:W-:Y:S01]  /*a4b0*/  @!P3 IMAD.IADD R58, R58, 0x1, -R59.reuse ;  /* 0x000000013a3ab824 */ /* 0x100fe200078e0a3b */
[C---:B------:R-:W-:Y:S01]  /*a4c0*/  ISETP.GT.U32.AND P3, PT, R59.reuse, R60, PT ;  /* 0x0000003c3b00720c */ /* 0x040fe20003f64070 */
[----:B------:R-:W-:Y:S01]  /*a4d0*/  @!P2 IMAD.IADD R12, R12, 0x1, -R59 ;  /* 0x000000010c0ca824 */ /* 0x000fe200078e0a3b */
[----:B------:R-:W-:-:S02]  /*a4e0*/  ISETP.GT.U32.AND P4, PT, R59, R16, PT ;  /* 0x000000103b00720c */ /* 0x000fc40003f84070 */
[----:B------:R-:W-:-:S09]  /*a4f0*/  ISETP.GT.U32.AND P2, PT, R59, R58, PT ;  /* 0x0000003a3b00720c */ /* 0x000fd20003f44070 */
[--C-:B------:R-:W-:Y:S01]  /*a500*/  @!P3 IMAD.IADD R60, R60, 0x1, -R59.reuse ;  /* 0x000000013c3cb824 */ /* 0x100fe200078e0a3b */
[----:B------:R-:W-:Y:S01]  /*a510*/  ISETP.GT.U32.AND P3, PT, R59, R18, PT ;  /* 0x000000123b00720c */ /* 0x000fe20003f64070 */
[--C-:B------:R-:W-:Y:S01]  /*a520*/  @!P5 IMAD.IADD R17, R17, 0x1, -R59.reuse ;  /* 0x000000011111d824 */ /* 0x100fe200078e0a3b */
[C---:B------:R-:W-:Y:S02]  /*a530*/  ISETP.GT.U32.AND P0, PT, R59.reuse, R14, PT ;  /* 0x0000000e3b00720c */ /* 0x040fe40003f04070 */
[C---:B------:R-:W-:Y:S01]  /*a540*/  ISETP.GT.U32.AND P6, PT, R59.reuse, R60, PT ;  /* 0x0000003c3b00720c */ /* 0x040fe20003fc4070 */
[--C-:B------:R-:W-:Y:S01]  /*a550*/  @!P2 IMAD.IADD R58, R58, 0x1, -R59.reuse ;  /* 0x000000013a3aa824 */ /* 0x100fe200078e0a3b */
[C---:B--2---:R-:W-:Y:S01]  /*a560*/  ISETP.GT.U32.AND P5, PT, R59.reuse, R15, PT ;  /* 0x0000000f3b00720c */ /* 0x044fe20003fa4070 */
[----:B------:R-:W-:Y:S01]  /*a570*/  @!P4 IMAD.IADD R16, R16, 0x1, -R59 ;  /* 0x000000011010c824 */ /* 0x000fe200078e0a3b */
[----:B------:R-:W-:-:S05]  /*a580*/  ISETP.GT.U32.AND P4, PT, R59, R11, PT ;  /* 0x0000000b3b00720c */ /* 0x000fca0003f84070 */
[--C-:B------:R-:W-:Y:S01]  /*a590*/  @!P3 IMAD.IADD R18, R18, 0x1, -R59.reuse ;  /* 0x000000011212b824 */ /* 0x100fe200078e0a3b */
[C---:B------:R-:W-:Y:S01]  /*a5a0*/  ISETP.GT.U32.AND P3, PT, R59.reuse, R9, PT ;  /* 0x000000093b00720c */ /* 0x040fe20003f64070 */
[----:B------:R0:W-:Y:S02]  /*a5b0*/  STL [R1+0x9c], R58 ;  /* 0x00009c3a01007387 */ /* 0x0001e40000100800 */
[--C-:B------:R-:W-:Y:S01]  /*a5c0*/  @!P6 IMAD.IADD R60, R60, 0x1, -R59.reuse ;  /* 0x000000013c3ce824 */ /* 0x100fe200078e0a3b */
[C---:B------:R-:W-:Y:S01]  /*a5d0*/  ISETP.GT.U32.AND P1, PT, R59.reuse, R13, PT ;  /* 0x0000000d3b00720c */ /* 0x040fe20003f24070 */
[----:B------:R-:W-:Y:S01]  /*a5e0*/  @!P0 IMAD.IADD R14, R14, 0x1, -R59 ;  /* 0x000000010e0e8824 */ /* 0x000fe200078e0a3b */
[----:B0-----:R-:W2:Y:S01]  /*a5f0*/  LDL.LU R58, [R1+0x4c] ;  /* 0x00004c00013a7983 */ /* 0x001ea20000300800 */
[----:B------:R-:W-:-:S06]  /*a600*/  ISETP.GT.U32.AND P0, PT, R59, R8, PT ;  /* 0x000000083b00720c */ /* 0x000fcc0003f04070 */
[--C-:B------:R-:W-:Y:S01]  /*a610*/  @!P3 IMAD.IADD R9, R9, 0x1, -R59.reuse ;  /* 0x000000010909b824 */ /* 0x100fe200078e0a3b */
[----:B------:R-:W-:Y:S01]  /*a620*/  ISETP.GT.U32.AND P2, PT, R59, R12, PT ;  /* 0x0000000c3b00720c */ /* 0x000fe20003f44070 */
[--C-:B------:R-:W-:Y:S02]  /*a630*/  @!P5 IMAD.IADD R15, R15, 0x1, -R59.reuse ;  /* 0x000000010f0fd824 */ /* 0x100fe400078e0a3b */
[--C-:B------:R-:W-:Y:S01]  /*a640*/  @!P4 IMAD.IADD R11, R11, 0x1, -R59.reuse ;  /* 0x000000010b0bc824 */ /* 0x100fe200078e0a3b */
[----:B------:R-:W-:Y:S01]  /*a650*/  STL [R1+0x98], R18 ;  /* 0x0000981201007387 */ /* 0x000fe20000100800 */
[----:B------:R-:W-:-:S03]  /*a660*/  @!P1 IMAD.IADD R13, R13, 0x1, -R59 ;  /* 0x000000010d0d9824 */ /* 0x000fc600078e0a3b */
[----:B------:R-:W-:Y:S01]  /*a670*/  STL [R1+0x94], R17 ;  /* 0x0000941101007387 */ /* 0x000fe20000100800 */
[----:B------:R-:W-:-:S03]  /*a680*/  @!P0 IMAD.IADD R8, R8, 0x1, -R59 ;  /* 0x0000000108088824 */ /* 0x000fc600078e0a3b */
[----:B------:R-:W-:Y:S01]  /*a690*/  STL [R1+0x90], R16 ;  /* 0x0000901001007387 */ /* 0x000fe20000100800 */
[----:B------:R-:W-:-:S03]  /*a6a0*/  @!P2 IMAD.IADD R12, R12, 0x1, -R59 ;  /* 0x000000010c0ca824 */ /* 0x000fc600078e0a3b */
[----:B------:R-:W-:Y:S04]  /*a6b0*/  STL [R1+0x8c], R14 ;  /* 0x00008c0e01007387 */ /* 0x000fe80000100800 */
[----:B------:R-:W-:Y:S04]  /*a6c0*/  STL [R1+0x88], R13 ;  /* 0x0000880d01007387 */ /* 0x000fe80000100800 */
[----:B------:R0:W-:Y:S04]  /*a6d0*/  STL [R1+0x80], R60 ;  /* 0x0000803c01007387 */ /* 0x0001e80000100800 */
[----:B------:R1:W-:Y:S04]  /*a6e0*/  STL [R1+0x84], R12 ;  /* 0x0000840c01007387 */ /* 0x0003e80000100800 */
[----:B0-----:R-:W2:Y:S04]  /*a6f0*/  LDL.LU R60, [R1+0x48] ;  /* 0x00004800013c7983 */ /* 0x001ea80000300800 */
[----:B------:R-:W2:Y:S04]  /*a700*/  LDL.LU R18, [R1+0x44] ;  /* 0x0000440001127983 */ /* 0x000ea80000300800 */
[----:B------:R-:W2:Y:S04]  /*a710*/  LDL.LU R14, [R1+0x40] ;  /* 0x00004000010e7983 */ /* 0x000ea80000300800 */
[----:B------:R-:W2:Y:S04]  /*a720*/  LDL.LU R13, [R1+0x3c] ;  /* 0x00003c00010d7983 */ /* 0x000ea80000300800 */
[----:B-1----:R-:W2:Y:S01]  /*a730*/  LDL.LU R12, [R1+0x38] ;  /* 0x00003800010c7983 */ /* 0x002ea20000300800 */
[----:B---3--:R-:W-:-:S02]  /*a740*/  ISETP.GT.U32.AND P1, PT, R59, R7, PT ;  /* 0x000000073b00720c */ /* 0x008fc40003f24070 */
[C---:B----4-:R-:W-:Y:S02]  /*a750*/  ISETP.GT.U32.AND P6, PT, R59.reuse, R19, PT ;  /* 0x000000133b00720c */ /* 0x050fe40003fc4070 */
[C---:B------:R-:W-:Y:S02]  /*a760*/  ISETP.GT.U32.AND P3, PT, R59.reuse, R10, PT ;  /* 0x0000000a3b00720c */ /* 0x040fe40003f64070 */
[C---:B------:R-:W-:Y:S02]  /*a770*/  ISETP.GT.U32.AND P5, PT, R59.reuse, R5, PT ;  /* 0x000000053b00720c */ /* 0x040fe40003fa4070 */
[----:B------:R-:W-:-:S07]  /*a780*/  ISETP.GT.U32.AND P4, PT, R59, R4, PT ;  /* 0x000000043b00720c */ /* 0x000fce0003f84070 */
[--C-:B------:R-:W-:Y:S01]  /*a790*/  @!P6 IMAD.IADD R19, R19, 0x1, -R59.reuse ;  /* 0x000000011313e824 */ /* 0x100fe200078e0a3b */
[C---:B------:R-:W-:Y:S01]  /*a7a0*/  ISETP.GT.U32.AND P6, PT, R59.reuse, R9, PT ;  /* 0x000000093b00720c */ /* 0x040fe20003fc4070 */
[--C-:B------:R-:W-:Y:S01]  /*a7b0*/  @!P3 IMAD.IADD R10, R10, 0x1, -R59.reuse ;  /* 0x000000010a0ab824 */ /* 0x100fe200078e0a3b */
[----:B------:R-:W-:Y:S01]  /*a7c0*/  ISETP.GT.U32.AND P3, PT, R59, R15, PT ;  /* 0x0000000f3b00720c */ /* 0x000fe20003f64070 */
[--C-:B------:R-:W-:Y:S01]  /*a7d0*/  @!P5 IMAD.IADD R5, R5, 0x1, -R59.reuse ;  /* 0x000000010505d824 */ /* 0x100fe200078e0a3b */
[C---:B------:R-:W-:Y:S01]  /*a7e0*/  ISETP.GT.U32.AND P5, PT, R59.reuse, R11, PT ;  /* 0x0000000b3b00720c */ /* 0x040fe20003fa4070 */
[----:B------:R-:W-:Y:S01]  /*a7f0*/  @!P4 IMAD.IADD R4, R4, 0x1, -R59 ;  /* 0x000000010404c824 */ /* 0x000fe200078e0a3b */
[C---:B------:R-:W-:Y:S02]  /*a800*/  ISETP.GT.U32.AND P4, PT, R59.reuse, R8, PT ;  /* 0x000000083b00720c */ /* 0x040fe40003f84070 */
[----:B------:R-:W-:-:S05]  /*a810*/  ISETP.GT.U32.AND P0, PT, R59, R2, PT ;  /* 0x000000023b00720c */ /* 0x000fca0003f04070 */
[--C-:B------:R-:W-:Y:S02]  /*a820*/  @!P6 IMAD.IADD R9, R9, 0x1, -R59.reuse ;  /* 0x000000010909e824 */ /* 0x100fe400078e0a3b */
[--C-:B------:R-:W-:Y:S02]  /*a830*/  @!P3 IMAD.IADD R15, R15, 0x1, -R59.reuse ;  /* 0x000000010f0fb824 */ /* 0x100fe400078e0a3b */
[--C-:B------:R-:W-:Y:S01]  /*a840*/  @!P1 IMAD.IADD R7, R7, 0x1, -R59.reuse ;  /* 0x0000000107079824 */ /* 0x100fe200078e0a3b */
[----:B------:R0:W-:Y:S01]  /*a850*/  STL [R1+0x7c], R9 ;  /* 0x00007c0901007387 */ /* 0x0001e20000100800 */
[--C-:B------:R-:W-:Y:S02]  /*a860*/  @!P5 IMAD.IADD R11, R11, 0x1, -R59.reuse ;  /* 0x000000010b0bd824 */ /* 0x100fe400078e0a3b */
[--C-:B------:R-:W-:Y:S02]  /*a870*/  @!P4 IMAD.IADD R8, R8, 0x1, -R59.reuse ;  /* 0x000000010808c824 */ /* 0x100fe400078e0a3b */
[----:B------:R-:W-:Y:S01]  /*a880*/  @!P0 IMAD.IADD R2, R2, 0x1, -R59 ;  /* 0x0000000102028824 */ /* 0x000fe200078e0a3b */
[----:B0-----:R-:W3:Y:S01]  /*a890*/  LDL.LU R9, [R1+0x34] ;  /* 0x0000340001097983 */ /* 0x001ee20000300800 */
[----:B------:R-:W-:-:S03]  /*a8a0*/  ISETP.GT.U32.AND P0, PT, R59, R7, PT ;  /* 0x000000073b00720c */ /* 0x000fc60003f04070 */
[----:B------:R0:W-:Y:S04]  /*a8b0*/  STL [R1+0x78], R15 ;  /* 0x0000780f01007387 */ /* 0x0001e80000100800 */
[----:B------:R-:W4:Y:S04]  /*a8c0*/  LDL.LU R17, [R1+0x30] ;  /* 0x0000300001117983 */ /* 0x000f280000300800 */
[----:B------:R1:W-:Y:S04]  /*a8d0*/  STL [R1+0x74], R11 ;  /* 0x0000740b01007387 */ /* 0x0003e80000100800 */
[----:B------:R-:W3:Y:S04]  /*a8e0*/  LDL.LU R16, [R1+0x2c] ;  /* 0x00002c0001107983 */ /* 0x000ee80000300800 */
[----:B------:R1:W-:Y:S04]  /*a8f0*/  STL [R1+0x70], R8 ;  /* 0x0000700801007387 */ /* 0x0003e80000100800 */
[----:B0-----:R-:W3:Y:S04]  /*a900*/  LDL.LU R15, [R1+0x28] ;  /* 0x00002800010f7983 */ /* 0x001ee80000300800 */
[----:B-1----:R-:W3:Y:S01]  /*a910*/  LDL.LU R11, [R1+0x24] ;  /* 0x00002400010b7983 */ /* 0x002ee20000300800 */
[----:B------:R-:W-:-:S05]  /*a920*/  @!P0 IMAD.IADD R7, R7, 0x1, -R59 ;  /* 0x0000000107078824 */ /* 0x000fca00078e0a3b */
[----:B------:R0:W-:Y:S04]  /*a930*/  STL [R1+0x6c], R7 ;  /* 0x00006c0701007387 */ /* 0x0001e80000100800 */
[----:B------:R-:W3:Y:S04]  /*a940*/  LDL.LU R8, [R1+0x20] ;  /* 0x0000200001087983 */ /* 0x000ee80000300800 */
[----:B0-----:R-:W3:Y:S01]  /*a950*/  LDL.LU R7, [R1+0x2a0] ;  /* 0x0002a00001077983 */ /* 0x001ee20000300800 */
[C---:B------:R-:W-:Y:S02]  /*a960*/  ISETP.GT.U32.AND P2, PT, R59.reuse, R6, PT ;  /* 0x000000063b00720c */ /* 0x040fe40003f44070 */
[----:B------:R-:W-:-:S11]  /*a970*/  ISETP.GT.U32.AND P1, PT, R59, R0, PT ;  /* 0x000000003b00720c */ /* 0x000fd60003f24070 */
[--C-:B------:R-:W-:Y:S01]  /*a980*/  @!P2 IMAD.IADD R6, R6, 0x1, -R59.reuse ;  /* 0x000000010606a824 */ /* 0x100fe200078e0a3b */
[C---:B--2---:R-:W-:Y:S01]  /*a990*/  ISETP.GT.U32.AND P2, PT, R59.reuse, R58, PT ;  /* 0x0000003a3b00720c */ /* 0x044fe20003f44070 */
[----:B------:R-:W-:Y:S01]  /*a9a0*/  @!P1 IMAD.IADD R0, R0, 0x1, -R59 ;  /* 0x0000000100009824 */ /* 0x000fe200078e0a3b */
[C---:B------:R-:W-:Y:S02]  /*a9b0*/  ISETP.GT.U32.AND P3, PT, R59.reuse, R10, PT ;  /* 0x0000000a3b00720c */ /* 0x040fe40003f64070 */
[C---:B------:R-:W-:Y:S02]  /*a9c0*/  ISETP.GT.U32.AND P1, PT, R59.reuse, R6, PT ;  /* 0x000000063b00720c */ /* 0x040fe40003f24070 */
[----:B------:R-:W-:-:S07]  /*a9d0*/  ISETP.GT.U32.AND P5, PT, R59, R5, PT ;  /* 0x000000053b00720c */ /* 0x000fce0003fa4070 */
[--C-:B------:R-:W-:Y:S01]  /*a9e0*/  @!P2 IMAD.IADD R58, R58, 0x1, -R59.reuse ;  /* 0x000000013a3aa824 */ /* 0x100fe200078e0a3b */
[----:B------:R-:W-:Y:S01]  /*a9f0*/  ISETP.GT.U32.AND P2, PT, R59, R19, PT ;  /* 0x000000133b00720c */ /* 0x000fe20003f44070 */
[----:B------:R-:W-:-:S03]  /*aa00*/  @!P3 IMAD.IADD R10, R10, 0x1, -R59 ;  /* 0x000000010a0ab824 */ /* 0x000fc600078e0a3b */
[C---:B------:R-:W-:Y:S01]  /*aa10*/  ISETP.GT.U32.AND P6, PT, R59.reuse, R58, PT ;  /* 0x0000003a3b00720c */ /* 0x040fe20003fc4070 */
[----:B------:R-:W-:Y:S01]  /*aa20*/  @!P1 IMAD.IADD R6, R6, 0x1, -R59 ;  /* 0x0000000106069824 */ /* 0x000fe200078e0a3b */
[C---:B------:R-:W-:Y:S02]  /*aa30*/  ISETP.GT.U32.AND P4, PT, R59.reuse, R4, PT ;  /* 0x000000043b00720c */ /* 0x040fe40003f84070 */
[----:B------:R-:W-:-:S05]  /*aa40*/  ISETP.GT.U32.AND P3, PT, R59, R18, PT ;  /* 0x000000123b00720c */ /* 0x000fca0003f64070 */
[--C-:B------:R-:W-:Y:S01]  /*aa50*/  @!P2 IMAD.IADD R19, R19, 0x1, -R59.reuse ;  /* 0x000000011313a824 */ /* 0x100fe200078e0a3b */
[----:B------:R-:W-:Y:S01]  /*aa60*/  ISETP.GT.U32.AND P2, PT, R59, R60, PT ;  /* 0x0000003c3b00720c */ /* 0x000fe20003f44070 */
[--C-:B------:R-:W-:Y:S01]  /*aa70*/  @!P5 IMAD.IADD R5, R5, 0x1, -R59.reuse ;  /* 0x000000010505d824 */ /* 0x100fe200078e0a3b */
[C---:B------:R-:W-:Y:S01]  /*aa80*/  ISETP.GT.U32.AND P5, PT, R59.reuse, R14, PT ;  /* 0x0000000e3b00720c */ /* 0x040fe20003fa4070 */
[----:B------:R0:W-:Y:S01]  /*aa90*/  STL [R1+0x68], R6 ;  /* 0x0000680601007387 */ /* 0x0001e20000100800 */
[--C-:B------:R-:W-:Y:S01]  /*aaa0*/  @!P6 IMAD.IADD R58, R58, 0x1, -R59.reuse ;  /* 0x000000013a3ae824 */ /* 0x100fe200078e0a3b */
[C---:B------:R-:W-:Y:S01]  /*aab0*/  ISETP.GT.U32.AND P0, PT, R59.reuse, R2, PT ;  /* 0x000000023b00720c */ /* 0x040fe20003f04070 */
[--C-:B------:R-:W-:Y:S01]  /*aac0*/  @!P4 IMAD.IADD R4, R4, 0x1, -R59.reuse ;  /* 0x000000010404c824 */ /* 0x100fe200078e0a3b */
[----:B0-----:R-:W2:Y:S06]  /*aad0*/  LDL.LU R6, [R1+0x2a4] ;  /* 0x0002a40001067983 */ /* 0x001eac0000300800 */
[--C-:B------:R-:W-:Y:S01]  /*aae0*/  @!P2 IMAD.IADD R60, R60, 0x1, -R59.reuse ;  /* 0x000000013c3ca824 */ /* 0x100fe200078e0a3b */
[C---:B------:R-:W-:Y:S01]  /*aaf0*/  ISETP.GT.U32.AND P1, PT, R59.reuse, R0, PT ;  /* 0x000000003b00720c */ /* 0x040fe20003f24070 */
[--C-:B------:R-:W-:Y:S01]  /*ab00*/  @!P3 IMAD.IADD R18, R18, 0x1, -R59.reuse ;  /* 0x000000011212b824 */ /* 0x100fe200078e0a3b */
[C---:B------:R-:W-:Y:S01]  /*ab10*/  ISETP.GT.U32.AND P4, PT, R59.reuse, R13, PT ;  /* 0x0000000d3b00720c */ /* 0x040fe20003f84070 */
[--C-:B------:R-:W-:Y:S01]  /*ab20*/  @!P5 IMAD.IADD R14, R14, 0x1, -R59.reuse ;  /* 0x000000010e0ed824 */ /* 0x100fe200078e0a3b */
[----:B------:R-:W-:Y:S01]  /*ab30*/  STL [R1+0x64], R19 ;  /* 0x0000641301007387 */ /* 0x000fe20000100800 */
[----:B------:R-:W-:Y:S01]  /*ab40*/  @!P0 IMAD.IADD R2, R2, 0x1, -R59 ;  /* 0x0000000102028824 */ /* 0x000fe200078e0a3b */
[----:B------:R-:W-:-:S02]  /*ab50*/  ISETP.GT.U32.AND P0, PT, R59, R12, PT ;  /* 0x0000000c3b00720c */ /* 0x000fc40003f04070 */
[----:B------:R-:W-:Y:S05]  /*ab60*/  STL [R1+0x60], R10 ;  /* 0x0000600a01007387 */ /* 0x000fea0000100800 */
[--C-:B------:R-:W-:Y:S01]  /*ab70*/  @!P1 IMAD.IADD R0, R0, 0x1, -R59.reuse ;  /* 0x0000000100009824 */ /* 0x100fe200078e0a3b */
[----:B------:R-:W-:Y:S01]  /*ab80*/  STL [R1+0x5c], R5 ;  /* 0x00005c0501007387 */ /* 0x000fe20000100800 */
[----:B------:R-:W-:-:S03]  /*ab90*/  @!P4 IMAD.IADD R13, R13, 0x1, -R59 ;  /* 0x000000010d0dc824 */ /* 0x000fc600078e0a3b */
[----:B------:R-:W-:Y:S04]  /*aba0*/  STL [R1+0x58], R4 ;  /* 0x0000580401007387 */ /* 0x000fe80000100800 */
[----:B------:R-:W-:Y:S04]  /*abb0*/  STL [R1+0x54], R2 ;  /* 0x0000540201007387 */ /* 0x000fe80000100800 */
[----:B------:R0:W-:Y:S01]  /*abc0*/  STL [R1+0x50], R0 ;  /* 0x0000500001007387 */ /* 0x0001e20000100800 */
[----:B------:R-:W-:-:S03]  /*abd0*/  @!P0 IMAD.IADD R12, R12, 0x1, -R59 ;  /* 0x000000010c0c8824 */ /* 0x000fc600078e0a3b */
[----:B0-----:R-:W2:Y:S04]  /*abe0*/  LDL R0, [R1+0x13f8] ;  /* 0x0013f80001007983 */ /* 0x001ea80000100800 */
[----:B------:R0:W-:Y:S04]  /*abf0*/  STL [R1+0x4c], R58 ;  /* 0x00004c3a01007387 */ /* 0x0001e80000100800 */
[----:B0-----:R-:W2:Y:S04]  /*ac00*/  LDL.LU R58, [R1+0x2a8] ;  /* 0x0002a800013a7983 */ /* 0x001ea80000300800 */
[----:B------:R-:W2:Y:S04]  /*ac10*/  LDL.LU R10, [R1+0x280] ;  /* 0x00028000010a7983 */ /* 0x000ea80000300800 */
[----:B------:R-:W2:Y:S04]  /*ac20*/  LDL.LU R5, [R1+0x290] ;  /* 0x0002900001057983 */ /* 0x000ea80000300800 */
[----:B------:R-:W2:Y:S04]  /*ac30*/  LDL.LU R4, [R1+0x294] ;  /* 0x0002940001047983 */ /* 0x000ea80000300800 */
[----:B------:R-:W2:Y:S01]  /*ac40*/  LDL.LU R2, [R1+0x284] ;  /* 0x0002840001027983 */ /* 0x000ea20000300800 */
[----:B----4-:R-:W-:-:S02]  /*ac50*/  ISETP.GT.U32.AND P6, PT, R59, R17, PT ;  /* 0x000000113b00720c */ /* 0x010fc40003fc4070 */
[C---:B---3--:R-:W-:Y:S02]  /*ac60*/  ISETP.GT.U32.AND P2, PT, R59.reuse, R16, PT ;  /* 0x000000103b00720c */ /* 0x048fe40003f44070 */
[C---:B------:R-:W-:Y:S02]  /*ac70*/  ISETP.GT.U32.AND P3, PT, R59.reuse, R15, PT ;  /* 0x0000000f3b00720c */ /* 0x040fe40003f64070 */
[----:B------:R-:W-:-:S07]  /*ac80*/  ISETP.GT.U32.AND P5, PT, R59, R11, PT ;  /* 0x0000000b3b00720c */ /* 0x000fce0003fa4070 */
[--C-:B------:R-:W-:Y:S01]  /*ac90*/  @!P6 IMAD.IADD R17, R17, 0x1, -R59.reuse ;  /* 0x000000011111e824 */ /* 0x100fe200078e0a3b */
[C---:B------:R-:W-:Y:S01]  /*aca0*/  ISETP.GT.U32.AND P6, PT, R59.reuse, R60, PT ;  /* 0x0000003c3b00720c */ /* 0x040fe20003fc4070 */
[--C-:B------:R-:W-:Y:S01]  /*acb0*/  @!P2 IMAD.IADD R16, R16, 0x1, -R59.reuse ;  /* 0x000000011010a824 */ /* 0x100fe200078e0a3b */
[----:B------:R-:W-:Y:S01]  /*acc0*/  ISETP.GT.U32.AND P2, PT, R59, R18, PT ;  /* 0x000000123b00720c */ /* 0x000fe20003f44070 */
[--C-:B------:R-:W-:Y:S01]  /*acd0*/  @!P3 IMAD.IADD R15, R15, 0x1, -R59.reuse ;  /* 0x000000010f0fb824 */ /* 0x100fe200078e0a3b */
[C---:B------:R-:W-:Y:S02]  /*ace0*/  ISETP.GT.U32.AND P3, PT, R59.reuse, R14, PT ;  /* 0x0000000e3b00720c */ /* 0x040fe40003f64070 */
[----:B------:R-:W-:Y:S01]  /*acf0*/  ISETP.GT.U32.AND P4, PT, R59, R8, PT ;  /* 0x000000083b00720c */ /* 0x000fe20003f84070 */
[----:B------:R-:W-:Y:S01]  /*ad00*/  @!P5 IMAD.IADD R11, R11, 0x1, -R59 ;  /* 0x000000010b0bd824 */ /* 0x000fe200078e0a3b */
[----:B------:R-:W-:-:S05]  /*ad10*/  ISETP.GT.U32.AND P5, PT, R59, R13, PT ;  /* 0x0000000d3b00720c */ /* 0x000fca0003fa4070 */
[--C-:B------:R-:W-:Y:S01]  /*ad20*/  @!P6 IMAD.IADD R60, R60, 0x1, -R59.reuse ;  /* 0x000000013c3ce824 */ /* 0x100fe200078e0a3b */
[C---:B------:R-:W-:Y:S01]  /*ad30*/  ISETP.GT.U32.AND P1, PT, R59.reuse, R9, PT ;  /* 0x000000093b00720c */ /* 0x040fe20003f24070 */
[--C-:B------:R-:W-:Y:S01]  /*ad40*/  @!P2 IMAD.IADD R18, R18, 0x1, -R59.reuse ;  /* 0x000000011212a824 */ /* 0x100fe200078e0a3b */
[C---:B------:R-:W-:Y:S02]  /*ad50*/  ISETP.GT.U32.AND P0, PT, R59.reuse, R7, PT ;  /* 0x000000073b00720c */ /* 0x040fe40003f04070 */
[----:B------:R0:W-:Y:S01]  /*ad60*/  STL [R1+0x48], R60 ;  /* 0x0000483c01007387 */ /* 0x0001e20000100800 */
[--C-:B------:R-:W-:Y:S02]  /*ad70*/  @!P3 IMAD.IADD R14, R14, 0x1, -R59.reuse ;  /* 0x000000010e0eb824 */ /* 0x100fe400078e0a3b */
[--C-:B------:R-:W-:Y:S01]  /*ad80*/  @!P4 IMAD.IADD R8, R8, 0x1, -R59.reuse ;  /* 0x000000010808c824 */ /* 0x100fe200078e0a3b */
[----:B------:R-:W-:Y:S01]  /*ad90*/  ISETP.GT.U32.AND P4, PT, R59, R12, PT ;  /* 0x0000000c3b00720c */ /* 0x000fe20003f84070 */
[--C-:B------:R-:W-:Y:S01]  /*ada0*/  @!P5 IMAD.IADD R13, R13, 0x1, -R59.reuse ;  /* 0x000000010d0dd824 */ /* 0x100fe200078e0a3b */
[----:B0-----:R-:W3:Y:S04]  /*adb0*/  LDL.LU R60, [R1+0x288] ;  /* 0x00028800013c7983 */ /* 0x001ee80000300800 */
[----:B------:R0:W-:Y:S04]  /*adc0*/  STL [R1+0x44], R18 ;  /* 0x0000441201007387 */ /* 0x0001e80000100800 */
[----:B------:R-:W4:Y:S04]  /*add0*/  LDL.LU R19, [R1+0x260] ;  /* 0x0002600001137983 */ /* 0x000f280000300800 */
[----:B------:R1:W-:Y:S01]  /*ade0*/  STL [R1+0x40], R14 ;  /* 0x0000400e01007387 */ /* 0x0003e20000100800 */
[----:B------:R-:W-:-:S03]  /*adf0*/  @!P1 IMAD.IADD R9, R9, 0x1, -R59 ;  /* 0x0000000109099824 */ /* 0x000fc600078e0a3b */
[----:B0-----:R-:W3:Y:S04]  /*ae00*/  LDL.LU R18, [R1+0x270] ;  /* 0x0002700001127983 */ /* 0x001ee80000300800 */
[----:B------:R0:W-:Y:S04]  /*ae10*/  STL [R1+0x3c], R13 ;  /* 0x00003c0d01007387 */ /* 0x0001e80000100800 */
[----:B-1----:R-:W3:Y:S01]  /*ae20*/  LDL.LU R14, [R1+0x278] ;  /* 0x00027800010e7983 */ /* 0x002ee20000300800 */
[----:B------:R-:W-:Y:S01]  /*ae30*/  @!P0 IMAD.IADD R7, R7, 0x1, -R59 ;  /* 0x0000000107078824 */ /* 0x000fe200078e0a3b */
[----:B------:R-:W-:-:S02]  /*ae40*/  ISETP.GT.U32.AND P0, PT, R59, R9, PT ;  /* 0x000000093b00720c */ /* 0x000fc40003f04070 */
[----:B0-----:R-:W3:Y:S01]  /*ae50*/  LDL.LU R13, [R1+0x268] ;  /* 0x00026800010d7983 */ /* 0x001ee20000300800 */
[----:B------:R-:W-:-:S05]  /*ae60*/  @!P4 IMAD.IADD R12, R12, 0x1, -R59 ;  /* 0x000000010c0cc824 */ /* 0x000fca00078e0a3b */
[----:B------:R0:W-:Y:S05]  /*ae70*/  STL [R1+0x38], R12 ;  /* 0x0000380c01007387 */ /* 0x0001ea0000100800 */
[----:B------:R-:W-:Y:S01]  /*ae80*/  @!P0 IMAD.IADD R9, R9, 0x1, -R59 ;  /* 0x0000000109098824 */ /* 0x000fe200078e0a3b */
[----:B0-----:R-:W3:Y:S04]  /*ae90*/  LDL.LU R12, [R1+0x26c] ;  /* 0x00026c00010c7983 */ /* 0x001ee80000300800 */
[----:B------:R0:W-:Y:S04]  /*aea0*/  STL [R1+0x34], R9 ;  /* 0x0000340901007387 */ /* 0x0001e80000100800 */
[----:B0-----:R-:W3:Y:S01]  /*aeb0*/  LDL.LU R9, [R1+0x240] ;  /* 0x0002400001097983 */ /* 0x001ee20000300800 */
[----:B--2---:R-:W-:Y:S01]  /*aec0*/  ISETP.GT.U32.AND P1, PT, R59, R6, PT ;  /* 0x000000063b00720c */ /* 0x004fe20003f24070 */
[----:B------:R-:W-:Y:S01]  /*aed0*/  IMAD.HI.U32 R53, R3, R49, RZ ;  /* 0x0000003103357227 */ /* 0x000fe200078e00ff */
[----:B------:R-:W-:-:S02]  /*aee0*/  ISETP.GT.U32.AND P2, PT, R59, R16, PT ;  /* 0x000000103b00720c */ /* 0x000fc40003f44070 */
[----:B------:R-:W-:Y:S01]  /*aef0*/  ISETP.GT.U32.AND P3, PT, R59, R15, PT ;  /* 0x0000000f3b00720c */ /* 0x000fe20003f64070 */
[----:B------:R-:W-:-:S08]  /*af00*/  IMAD.MOV R53, RZ, RZ, -R53 ;  /* 0x000000ffff357224 */ /* 0x000fd000078e0a35 */
[----:B------:R-:W-:Y:S01]  /*af10*/  @!P1 IMAD.IADD R6, R6, 0x1, -R59 ;  /* 0x0000000106069824 */ /* 0x000fe200078e0a3b */
[C---:B------:R-:W-:Y:S01]  /*af20*/  ISETP.GT.U32.AND P1, PT, R59.reuse, R17, PT ;  /* 0x000000113b00720c */ /* 0x040fe20003f24070 */
[----:B------:R-:W-:Y:S02]  /*af30*/  IMAD R49, R59, R53, R49 ;  /* 0x000000353b317224 */ /* 0x000fe400078e0231 */
[----:B------:R-:W-:Y:S01]  /*af40*/  IMAD.HI.U32 R53, R3, R52, RZ ;  /* 0x0000003403357227 */ /* 0x000fe200078e00ff */
[C---:B------:R-:W-:Y:S02]  /*af50*/  ISETP.GT.U32.AND P6, PT, R59.reuse, R6, PT ;  /* 0x000000063b00720c */ /* 0x040fe40003fc4070 */
[----:B------:R-:W-:Y:S01]  /*af60*/  ISETP.GT.U32.AND P5, PT, R59, R11, PT ;  /* 0x0000000b3b00720c */ /* 0x000fe20003fa4070 */
[----:B------:R-:W-:Y:S02]  /*af70*/  IMAD.MOV R53, RZ, RZ, -R53 ;  /* 0x000000ffff357224 */ /* 0x000fe400078e0a35 */
[----:B------:R-:W-:-:S04]  /*af80*/  @!P2 IMAD.IADD R16, R16, 0x1, -R59 ;  /* 0x000000011010a824 */ /* 0x000fc800078e0a3b */
[--C-:B------:R-:W-:Y:S02]  /*af90*/  @!P1 IMAD.IADD R17, R17, 0x1, -R59.reuse ;  /* 0x0000000111119824 */ /* 0x100fe400078e0a3b */
[--C-:B------:R-:W-:Y:S01]  /*afa0*/  @!P3 IMAD.IADD R15, R15, 0x1, -R59.reuse ;  /* 0x000000010f0fb824 */ /* 0x100fe200078e0a3b */
[C---:B------:R-:W-:Y:S01]  /*afb0*/  ISETP.GT.U32.AND P1, PT, R59.reuse, R58, PT ;  /* 0x0000003a3b00720c */ /* 0x040fe20003f24070 */
[C---:B------:R-:W-:Y:S01]  /*afc0*/  IMAD R52, R59.reuse, R53, R52 ;  /* 0x000000353b347224 */ /* 0x040fe200078e0234 */
[C---:B------:R-:W-:Y:S02]  /*afd0*/  ISETP.GT.U32.AND P2, PT, R59.reuse, R10, PT ;  /* 0x0000000a3b00720c */ /* 0x040fe40003f44070 */
[----:B------:R-:W-:Y:S02]  /*afe0*/  IABS R53, R0 ;  /* 0x0000000000357213 */ /* 0x000fe40000000000 */
[C---:B------:R-:W-:Y:S01]  /*aff0*/  ISETP.GT.U32.AND P3, PT, R59.reuse, R5, PT ;  /* 0x000000053b00720c */ /* 0x040fe20003f64070 */
[----:B------:R-:W2:Y:S01]  /*b000*/  LDL.LU R0, [R1+0x250] ;  /* 0x0002500001007983 */ /* 0x000ea20000300800 */
[--C-:B------:R-:W-:Y:S01]  /*b010*/  @!P6 IMAD.IADD R6, R6, 0x1, -R59.reuse ;  /* 0x000000010606e824 */ /* 0x100fe200078e0a3b */
[----:B------:R-:W-:Y:S01]  /*b020*/  ISETP.GT.U32.AND P4, PT, R59, R8, PT ;  /* 0x000000083b00720c */ /* 0x000fe20003f84070 */
[----:B------:R-:W-:-:S03]  /*b030*/  @!P5 IMAD.IADD R11, R11, 0x1, -R59 ;  /* 0x000000010b0bd824 */ /* 0x000fc600078e0a3b */
[--C-:B------:R-:W-:Y:S01]  /*b040*/  @!P1 IMAD.IADD R58, R58, 0x1, -R59.reuse ;  /* 0x000000013a3a9824 */ /* 0x100fe200078e0a3b */
[C---:B------:R-:W-:Y:S01]  /*b050*/  ISETP.GT.U32.AND P5, PT, R59.reuse, R4, PT ;  /* 0x000000043b00720c */ /* 0x040fe20003fa4070 */
[----:B------:R-:W-:Y:S01]  /*b060*/  @!P2 IMAD.IADD R10, R10, 0x1, -R59 ;  /* 0x000000010a0aa824 */ /* 0x000fe200078e0a3b */
[----:B------:R-:W-:-:S03]  /*b070*/  ISETP.GT.U32.AND P0, PT, R59, R7, PT ;  /* 0x000000073b00720c */ /* 0x000fc60003f04070 */
[----:B------:R-:W-:-:S03]  /*b080*/  @!P3 IMAD.IADD R5, R5, 0x1, -R59 ;  /* 0x000000010505b824 */ /* 0x000fc600078e0a3b */
[----:B------:R-:W-:Y:S01]  /*b090*/  @!P4 IMAD.IADD R8, R8, 0x1, -R59 ;  /* 0x000000010808c824 */ /* 0x000fe200078e0a3b */
[----:B------:R-:W-:-:S04]  /*b0a0*/  ISETP.GT.U32.AND P4, PT, R59, R2, PT ;  /* 0x000000023b00720c */ /* 0x000fc80003f84070 */
[--C-:B------:R-:W-:Y:S01]  /*b0b0*/  @!P5 IMAD.IADD R4, R4, 0x1, -R59.reuse ;  /* 0x000000010404d824 */ /* 0x100fe200078e0a3b */
[----:B------:R-:W-:Y:S01]  /*b0c0*/  STL [R1+0x30], R17 ;  /* 0x0000301101007387 */ /* 0x000fe20000100800 */
[----:B------:R-:W-:-:S03]  /*b0d0*/  @!P0 IMAD.IADD R7, R7, 0x1, -R59 ;  /* 0x0000000107078824 */ /* 0x000fc600078e0a3b */
[----:B------:R-:W-:Y:S04]  /*b0e0*/  STL [R1+0x2c], R16 ;  /* 0x00002c1001007387 */ /* 0x000fe80000100800 */
[----:B------:R-:W-:Y:S04]  /*b0f0*/  STL [R1+0x28], R15 ;  /* 0x0000280f01007387 */ /* 0x000fe80000100800 */
[----:B------:R-:W-:Y:S04]  /*b100*/  STL [R1+0x24], R11 ;  /* 0x0000240b01007387 */ /* 0x000fe80000100800 */
[----:B------:R0:W-:Y:S01]  /*b110*/  STL [R1+0x20], R8 ;  /* 0x0000200801007387 */ /* 0x0001e20000100800 */
[----:B------:R-:W-:-:S03]  /*b120*/  @!P4 IMAD.IADD R2, R2, 0x1, -R59 ;  /* 0x000000010202c824 */ /* 0x000fc600078e0a3b */
[----:B0-----:R-:W2:Y:S04]  /*b130*/  LDL.LU R8, [R1+0x258] ;  /* 0x0002580001087983 */ /* 0x001ea80000300800 */
[----:B------:R0:W-:Y:S04]  /*b140*/  STL [R1+0x2a0], R7 ;  /* 0x0002a00701007387 */ /* 0x0001e80000100800 */
[----:B------:R-:W2:Y:S04]  /*b150*/  LDL.LU R17, [R1+0x248] ;  /* 0x0002480001117983 */ /* 0x000ea80000300800 */
[----:B------:R-:W2:Y:S04]  /*b160*/  LDL.LU R11, [R1+0x24c] ;  /* 0x00024c00010b7983 */ /* 0x000ea80000300800 */
[----:B------:R1:W-:Y:S04]  /*b170*/  STL [R1+0x2a4], R6 ;  /* 0x0002a40601007387 */ /* 0x0003e80000100800 */
[----:B0-----:R-:W2:Y:S04]  /*b180*/  LDL.LU R7, [R1+0x228] ;  /* 0x0002280001077983 */ /* 0x001ea80000300800 */
[----:B-1----:R-:W2:Y:S01]  /*b190*/  LDL.LU R6, [R1+0x234] ;  /* 0x0002340001067983 */ /* 0x002ea20000300800 */
[----:B----4-:R-:W-:-:S02]  /*b1a0*/  ISETP.GT.U32.AND P6, PT, R59, R19, PT ;  /* 0x000000133b00720c */ /* 0x010fc40003fc4070 */
[C---:B---3--:R-:W-:Y:S02]  /*b1b0*/  ISETP.GT.U32.AND P1, PT, R59.reuse, R18, PT ;  /* 0x000000123b00720c */ /* 0x048fe40003f24070 */
[C---:B------:R-:W-:Y:S02]  /*b1c0*/  ISETP.GT.U32.AND P2, PT, R59.reuse, R14, PT ;  /* 0x0000000e3b00720c */ /* 0x040fe40003f44070 */
[----:B------:R-:W-:-:S07]  /*b1d0*/  ISETP.GT.U32.AND P3, PT, R59, R13, PT ;  /* 0x0000000d3b00720c */ /* 0x000fce0003f64070 */
[--C-:B------:R-:W-:Y:S01]  /*b1e0*/  @!P6 IMAD.IADD R19, R19, 0x1, -R59.reuse ;  /* 0x000000011313e824 */ /* 0x100fe200078e0a3b */
[C---:B------:R-:W-:Y:S01]  /*b1f0*/  ISETP.GT.U32.AND P6, PT, R59.reuse, R58, PT ;  /* 0x0000003a3b00720c */ /* 0x040fe20003fc4070 */
[--C-:B------:R-:W-:Y:S01]  /*b200*/  @!P1 IMAD.IADD R18, R18, 0x1, -R59.reuse ;  /* 0x0000000112129824 */ /* 0x100fe200078e0a3b */
[C---:B------:R-:W-:Y:S01]  /*b210*/  ISETP.GT.U32.AND P1, PT, R59.reuse, R10, PT ;  /* 0x0000000a3b00720c */ /* 0x040fe20003f24070 */
[--C-:B------:R-:W-:Y:S01]  /*b220*/  @!P2 IMAD.IADD R14, R14, 0x1, -R59.reuse ;  /* 0x000000010e0ea824 */ /* 0x100fe200078e0a3b */
[----:B------:R-:W-:Y:S01]  /*b230*/  ISETP.GT.U32.AND P2, PT, R59, R5, PT ;  /* 0x000000053b00720c */ /* 0x000fe20003f44070 */
[----:B------:R-:W-:Y:S01]  /*b240*/  @!P3 IMAD.IADD R13, R13, 0x1, -R59 ;  /* 0x000000010d0db824 */ /* 0x000fe200078e0a3b */
[C---:B------:R-:W-:Y:S02]  /*b250*/  ISETP.GT.U32.AND P5, PT, R59.reuse, R12, PT ;  /* 0x0000000c3b00720c */ /* 0x040fe40003fa4070 */
[C---:B------:R-:W-:Y:S02]  /*b260*/  ISETP.GT.U32.AND P3, PT, R59.reuse, R4, PT ;  /* 0x000000043b00720c */ /* 0x040fe40003f64070 */
[----:B------:R-:W-:-:S03]  /*b270*/  ISETP.GT.U32.AND P0, PT, R59, R60, PT ;  /* 0x0000003c3b00720c */ /* 0x000fc60003f04070 */
[--C-:B------:R-:W-:Y:S02]  /*b280*/  @!P6 IMAD.IADD R58, R58, 0x1, -R59.reuse ;  /* 0x000000013a3ae824 */ /* 0x100fe400078e0a3b */
[--C-:B------:R-:W-:Y:S02]  /*b290*/  @!P1 IMAD.IADD R10, R10, 0x1, -R59.reuse ;  /* 0x000000010a0a9824 */ /* 0x100fe400078e0a3b */
[--C-:B------:R-:W-:Y:S01]  /*b2a0*/  @!P2 IMAD.IADD R5, R5, 0x1, -R59.reuse ;  /* 0x000000010505a824 */ /* 0x100fe200078e0a3b */
[----:B------:R0:W-:Y:S01]  /*b2b0*/  STL [R1+0x2a8], R58 ;  /* 0x0002a83a01007387 */ /* 0x0001e20000100800 */
[C---:B------:R-:W-:Y:S01]  /*b2c0*/  ISETP.GT.U32.AND P4, PT, R59.reuse, R9, PT ;  /* 0x000000093b00720c */ /* 0x040fe20003f84070 */
[--C-:B------:R-:W-:Y:S01]  /*b2d0*/  @!P5 IMAD.IADD R12, R12, 0x1, -R59.reuse ;  /* 0x000000010c0cd824 */ /* 0x100fe200078e0a3b */
[----:B------:R-:W-:Y:S01]  /*b2e0*/  ISETP.GT.U32.AND P5, PT, R59, R2, PT ;  /* 0x000000023b00720c */ /* 0x000fe20003fa4070 */
[--C-:B------:R-:W-:Y:S01]  /*b2f0*/  @!P3 IMAD.IADD R4, R4, 0x1, -R59.reuse ;  /* 0x000000010404b824 */ /* 0x100fe200078e0a3b */
[----:B0-----:R-:W3:Y:S04]  /*b300*/  LDL.LU R58, [R1+0x238] ;  /* 0x00023800013a7983 */ /* 0x001ee80000300800 */
[----:B------:R0:W-:Y:S01]  /*b310*/  STL [R1+0x280], R10 ;  /* 0x0002800a01007387 */ /* 0x0001e20000100800 */
[----:B------:R-:W-:-:S03]  /*b320*/  @!P0 IMAD.IADD R60, R60, 0x1, -R59 ;  /* 0x000000013c3c8824 */ /* 0x000fc600078e0a3b */
[----:B------:R-:W4:Y:S04]  /*b330*/  LDL.LU R16, [R1+0x22c] ;  /* 0x00022c0001107983 */ /* 0x000f280000300800 */
[----:B------:R1:W-:Y:S04]  /*b340*/  STL [R1+0x290], R5 ;  /* 0x0002900501007387 */ /* 0x0003e80000100800 */
[----:B------:R-:W3:Y:S01]  /*b350*/  LDL.LU R15, [R1+0x230] ;  /* 0x00023000010f7983 */ /* 0x000ee20000300800 */
[----:B------:R-:W-:-:S03]  /*b360*/  @!P4 IMAD.IADD R9, R9, 0x1, -R59 ;  /* 0x000000010909c824 */ /* 0x000fc600078e0a3b */
[----:B------:R-:W-:Y:S01]  /*b370*/  STL [R1+0x294], R4 ;  /* 0x0002940401007387 */ /* 0x000fe20000100800 */
[----:B------:R-:W-:-:S03]  /*b380*/  ISETP.GT.U32.AND P4, PT, R59, R60, PT ;  /* 0x0000003c3b00720c */ /* 0x000fc60003f84070 */
[----:B0-----:R-:W3:Y:S01]  /*b390*/  LDL.LU R10, [R1+0x208] ;  /* 0x00020800010a7983 */ /* 0x001ee20000300800 */
[----:B------:R-:W-:-:S03]  /*b3a0*/  @!P5 IMAD.IADD R2, R2, 0x1, -R59 ;  /* 0x000000010202d824 */ /* 0x000fc600078e0a3b */
[----:B-1----:R-:W3:Y:S04]  /*b3b0*/  LDL.LU R5, [R1+0x218] ;  /* 0x0002180001057983 */ /* 0x002ee80000300800 */
[----:B------:R0:W-:Y:S02]  /*b3c0*/  STL [R1+0x284], R2 ;  /* 0x0002840201007387 */ /* 0x0001e40000100800 */
[----:B------:R-:W-:Y:S02]  /*b3d0*/  @!P4 IMAD.IADD R60, R60, 0x1, -R59 ;  /* 0x000000013c3cc824 */ /* 0x000fe400078e0a3b */
[----:B0-----:R-:W3:Y:S04]  /*b3e0*/  LDL.LU R2, [R1+0x21c] ;  /* 0x00021c0001027983 */ /* 0x001ee80000300800 */
[----:B------:R-:W3:Y:S04]  /*b3f0*/  LDL.LU R4, [R1+0x20c] ;  /* 0x00020c0001047983 */ /* 0x000ee80000300800 */
[----:B------:R0:W-:Y:S04]  /*b400*/  STL [R1+0x288], R60 ;  /* 0x0002883c01007387 */ /* 0x0001e80000100800 */
[----:B0-----:R-:W3:Y:S01]  /*b410*/  LDL.LU R60, [R1+0x210] ;  /* 0x00021000013c7983 */ /* 0x001ee20000300800 */
[----:B--2---:R-:W-:-:S02]  /*b420*/  ISETP.GT.U32.AND P0, PT, R59, R0, PT ;  /* 0x000000003b00720c */ /* 0x004fc40003f04070 */
[----:B------:R-:W-:-:S11]  /*b430*/  ISETP.GT.U32.AND P1, PT, R59, R18, PT ;  /* 0x000000123b00720c */ /* 0x000fd60003f24070 */
[--C-:B------:R-:W-:Y:S01]  /*b440*/  @!P0 IMAD.IADD R0, R0, 0x1, -R59.reuse ;  /* 0x0000000100008824 */ /* 0x100fe200078e0a3b */
[C---:B------:R-:W-:Y:S02]  /*b450*/  ISETP.GT.U32.AND P0, PT, R59.reuse, R19, PT ;  /* 0x000000133b00720c */ /* 0x040fe40003f04070 */
[C---:B------:R-:W-:Y:S02]  /*b460*/  ISETP.GT.U32.AND P2, PT, R59.reuse, R14, PT ;  /* 0x0000000e3b00720c */ /* 0x040fe40003f44070 */
[C---:B------:R-:W-:Y:S02]  /*b470*/  ISETP.GT.U32.AND P6, PT, R59.reuse, R0, PT ;  /* 0x000000003b00720c */ /* 0x040fe40003fc4070 */
[----:B------:R-:W-:Y:S01]  /*b480*/  ISETP.GT.U32.AND P3, PT, R59, R13, PT ;  /* 0x0000000d3b00720c */ /* 0x000fe20003f64070 */
[----:B------:R-:W-:-:S06]  /*b490*/  @!P1 IMAD.IADD R18, R18, 0x1, -R59 ;  /* 0x0000000112129824 */ /* 0x000fcc00078e0a3b */
[--C-:B------:R-:W-:Y:S01]  /*b4a0*/  @!P0 IMAD.IADD R19, R19, 0x1, -R59.reuse ;  /* 0x0000000113138824 */ /* 0x100fe200078e0a3b */
[C---:B------:R-:W-:Y:S02]  /*b4b0*/  ISETP.GT.U32.AND P0, PT, R59.reuse, R8, PT ;  /* 0x000000083b00720c */ /* 0x040fe40003f04070 */
[C---:B------:R-:W-:Y:S02]  /*b4c0*/  ISETP.GT.U32.AND P1, PT, R59.reuse, R17, PT ;  /* 0x000000113b00720c */ /* 0x040fe40003f24070 */
[C---:B------:R-:W-:Y:S01]  /*b4d0*/  ISETP.GT.U32.AND P5, PT, R59.reuse, R12, PT ;  /* 0x0000000c3b00720c */ /* 0x040fe20003fa4070 */
[--C-:B------:R-:W-:Y:S01]  /*b4e0*/  @!P6 IMAD.IADD R0, R0, 0x1, -R59.reuse ;  /* 0x000000010000e824 */ /* 0x100fe200078e0a3b */
[C---:B------:R-:W-:Y:S01]  /*b4f0*/  ISETP.GT.U32.AND P4, PT, R59.reuse, R9, PT ;  /* 0x000000093b00720c */ /* 0x040fe20003f84070 */
[--C-:B------:R-:W-:Y:S01]  /*b500*/  @!P2 IMAD.IADD R14, R14, 0x1, -R59.reuse ;  /* 0x000000010e0ea824 */ /* 0x100fe200078e0a3b */
[----:B------:R-:W-:Y:S01]  /*b510*/  ISETP.GT.U32.AND P2, PT, R59, R11, PT ;  /* 0x0000000b3b00720c */ /* 0x000fe20003f44070 */
[----:B------:R-:W-:-:S04]  /*b520*/  @!P3 IMAD.IADD R13, R13, 0x1, -R59 ;  /* 0x000000010d0db824 */ /* 0x000fc800078e0a3b */
[--C-:B------:R-:W-:Y:S01]  /*b530*/  @!P0 IMAD.IADD R8, R8, 0x1, -R59.reuse ;  /* 0x0000000108088824 */ /* 0x100fe200078e0a3b */
[----:B------:R-:W-:Y:S01]  /*b540*/  ISETP.GT.U32.AND P3, PT, R59, R7, PT ;  /* 0x000000073b00720c */ /* 0x000fe20003f64070 */
[--C-:B------:R-:W-:Y:S02]  /*b550*/  @!P1 IMAD.IADD R17, R17, 0x1, -R59.reuse ;  /* 0x0000000111119824 */ /* 0x100fe400078e0a3b */
[--C-:B------:R-:W-:Y:S02]  /*b560*/  @!P5 IMAD.IADD R12, R12, 0x1, -R59.reuse ;  /* 0x000000010c0cd824 */ /* 0x100fe400078e0a3b */
[--C-:B------:R-:W-:Y:S01]  /*b570*/  @!P4 IMAD.IADD R9, R9, 0x1, -R59.reuse ;  /* 0x000000010909c824 */ /* 0x100fe200078e0a3b */
[----:B------:R-:W-:Y:S01]  /*b580*/  ISETP.GT.U32.AND P5, PT, R59, R6, PT ;  /* 0x000000063b00720c */ /* 0x000fe20003fa4070 */
[--C-:B------:R-:W-:Y:S01]  /*b590*/  @!P2 IMAD.IADD R11, R11, 0x1, -R59.reuse ;  /* 0x000000010b0ba824 */ /* 0x100fe200078e0a3b */
[----:B------:R-:W-:Y:S04]  /*b5a0*/  STL [R1+0x260], R19 ;  /* 0x0002601301007387 */ /* 0x000fe80000100800 */
[----:B------:R-:W-:Y:S01]  /*b5b0*/  STL [R1+0x270], R18 ;  /* 0x0002701201007387 */ /* 0x000fe20000100800 */
[----:B------:R-:W-:-:S03]  /*b5c0*/  @!P3 IMAD.IADD R7, R7, 0x1, -R59 ;  /* 0x000000010707b824 */ /* 0x000fc600078e0a3b */
[----:B------:R-:W-:Y:S04]  /*b5d0*/  STL [R1+0x278], R14 ;  /* 0x0002780e01007387 */ /* 0x000fe80000100800 */
[----:B------:R-:W-:Y:S04]  /*b5e0*/  STL [R1+0x268], R13 ;  /* 0x0002680d01007387 */ /* 0x000fe80000100800 */
[----:B------:R-:W-:Y:S04]  /*b5f0*/  STL [R1+0x26c], R12 ;  /* 0x00026c0c01007387 */ /* 0x000fe80000100800 */
[----:B------:R0:W-:Y:S01]  /*b600*/  STL [R1+0x250], R0 ;  /* 0x0002500001007387 */ /* 0x0001e20000100800 */
[----:B------:R-:W-:-:S03]  /*b610*/  @!P5 IMAD.IADD R6, R6, 0x1, -R59 ;  /* 0x000000010606d824 */ /* 0x000fc600078e0a3b */
[----:B------:R1:W-:Y:S04]  /*b620*/  STL [R1+0x240], R9 ;  /* 0x0002400901007387 */ /* 0x0003e80000100800 */
[----:B0-----:R-:W2:Y:S04]  /*b630*/  LDL.LU R0, [R1+0x1e8] ;  /* 0x0001e80001007983 */ /* 0x001ea80000300800 */
[----:B------:R-:W2:Y:S04]  /*b640*/  LDL.LU R14, [R1+0x1f8] ;  /* 0x0001f800010e7983 */ /* 0x000ea80000300800 */
[----:B------:R-:W2:Y:S04]  /*b650*/  LDL.LU R13, [R1+0x200] ;  /* 0x00020000010d7983 */ /* 0x000ea80000300800 */
[----:B------:R-:W2:Y:S04]  /*b660*/  LDL.LU R12, [R1+0x1f0] ;  /* 0x0001f000010c7983 */ /* 0x000ea80000300800 */
[----:B-1----:R-:W2:Y:S01]  /*b670*/  LDL.LU R9, [R1+0x1f4] ;  /* 0x0001f40001097983 */ /* 0x002ea20000300800 */
[----:B----4-:R-:W-:-:S02]  /*b680*/  ISETP.GT.U32.AND P6, PT, R59, R16, PT ;  /* 0x000000103b00720c */ /* 0x010fc40003fc4070 */
[C---:B---3--:R-:W-:Y:S02]  /*b690*/  ISETP.GT.U32.AND P0, PT, R59.reuse, R15, PT ;  /* 0x0000000f3b00720c */ /* 0x048fe40003f04070 */
[----:B------:R-:W-:-:S09]  /*b6a0*/  ISETP.GT.U32.AND P1, PT, R59, R10, PT ;  /* 0x0000000a3b00720c */ /* 0x000fd20003f24070 */
[--C-:B------:R-:W-:Y:S01]  /*b6b0*/  @!P6 IMAD.IADD R16, R16, 0x1, -R59.reuse ;  /* 0x000000011010e824 */ /* 0x100fe200078e0a3b */
[C---:B------:R-:W-:Y:S02]  /*b6c0*/  ISETP.GT.U32.AND P4, PT, R59.reuse, R58, PT ;  /* 0x0000003a3b00720c */ /* 0x040fe40003f84070 */
[----:B------:R-:W-:Y:S01]  /*b6d0*/  ISETP.GT.U32.AND P6, PT, R59, R8, PT ;  /* 0x000000083b00720c */ /* 0x000fe20003fc4070 */
[--C-:B------:R-:W-:Y:S01]  /*b6e0*/  @!P0 IMAD.IADD R15, R15, 0x1, -R59.reuse ;  /* 0x000000010f0f8824 */ /* 0x100fe200078e0a3b */
[C---:B------:R-:W-:Y:S02]  /*b6f0*/  ISETP.GT.U32.AND P2, PT, R59.reuse, R5, PT ;  /* 0x000000053b00720c */ /* 0x040fe40003f44070 */
[C---:B------:R-:W-:Y:S01]  /*b700*/  ISETP.GT.U32.AND P0, PT, R59.reuse, R17, PT ;  /* 0x000000113b00720c */ /* 0x040fe20003f04070 */
[----:B------:R-:W-:Y:S01]  /*b710*/  @!P1 IMAD.IADD R10, R10, 0x1, -R59 ;  /* 0x000000010a0a9824 */ /* 0x000fe200078e0a3b */
[C---:B------:R-:W-:Y:S02]  /*b720*/  ISETP.GT.U32.AND P1, PT, R59.reuse, R11, PT ;  /* 0x0000000b3b00720c */ /* 0x040fe40003f24070 */
[----:B------:R-:W-:-:S03]  /*b730*/  ISETP.GT.U32.AND P3, PT, R59, R2, PT ;  /* 0x000000023b00720c */ /* 0x000fc60003f64070 */
[--C-:B------:R-:W-:Y:S01]  /*b740*/  @!P4 IMAD.IADD R58, R58, 0x1, -R59.reuse ;  /* 0x000000013a3ac824 */ /* 0x100fe200078e0a3b */
[----:B------:R-:W-:Y:S01]  /*b750*/  ISETP.GT.U32.AND P5, PT, R59, R4, PT ;  /* 0x000000043b00720c */ /* 0x000fe20003fa4070 */
[--C-:B------:R-:W-:Y:S02]  /*b760*/  @!P6 IMAD.IADD R8, R8, 0x1, -R59.reuse ;  /* 0x000000010808e824 */ /* 0x100fe400078e0a3b */
[--C-:B------:R-:W-:Y:S01]  /*b770*/  @!P2 IMAD.IADD R5, R5, 0x1, -R59.reuse ;  /* 0x000000010505a824 */ /* 0x100fe200078e0a3b */
[----:B------:R-:W-:Y:S01]  /*b780*/  ISETP.GT.U32.AND P2, PT, R59, R7, PT ;  /* 0x000000073b00720c */ /* 0x000fe20003f44070 */
[--C-:B------:R-:W-:Y:S01]  /*b790*/  @!P0 IMAD.IADD R17, R17, 0x1, -R59.reuse ;  /* 0x0000000111118824 */ /* 0x100fe200078e0a3b */
[----:B------:R0:W-:Y:S03]  /*b7a0*/  STL [R1+0x258], R8 ;  /* 0x0002580801007387 */ /* 0x0001e60000100800 */
[----:B------:R-:W-:Y:S01]  /*b7b0*/  @!P3 IMAD.IADD R2, R2, 0x1, -R59 ;  /* 0x000000010202b824 */ /* 0x000fe200078e0a3b */
[----:B------:R-:W-:-:S02]  /*b7c0*/  ISETP.GT.U32.AND P3, PT, R59, R6, PT ;  /* 0x000000063b00720c */ /* 0x000fc40003f64070 */
[----:B------:R-:W-:Y:S01]  /*b7d0*/  ISETP.GT.U32.AND P4, PT, R59, R60, PT ;  /* 0x0000003c3b00720c */ /* 0x000fe20003f84070 */
[--C-:B------:R-:W-:Y:S01]  /*b7e0*/  @!P1 IMAD.IADD R11, R11, 0x1, -R59.reuse ;  /* 0x000000010b0b9824 */ /* 0x100fe200078e0a3b */
[----:B0-----:R-:W3:Y:S04]  /*b7f0*/  LDL.LU R8, [R1+0x1c8] ;  /* 0x0001c80001087983 */ /* 0x001ee80000300800 */
[----:B------:R-:W4:Y:S01]  /*b800*/  LDL.LU R19, [R1+0x1d8] ;  /* 0x0001d80001137983 */ /* 0x000f220000300800 */
[----:B------:R-:W-:-:S03]  /*b810*/  @!P5 IMAD.IADD R4, R4, 0x1, -R59 ;  /* 0x000000010404d824 */ /* 0x000fc600078e0a3b */
[----:B------:R0:W-:Y:S01]  /*b820*/  STL [R1+0x248], R17 ;  /* 0x0002481101007387 */ /* 0x0001e20000100800 */
[----:B------:R-:W-:-:S03]  /*b830*/  ISETP.GT.U32.AND P5, PT, R59, R58, PT ;  /* 0x0000003a3b00720c */ /* 0x000fc60003fa4070 */
[----:B------:R-:W3:Y:S01]  /*b840*/  LDL.LU R18, [R1+0x1e0] ;  /* 0x0001e00001127983 */ /* 0x000ee20000300800 */
[----:B------:R-:W-:-:S03]  /*b850*/  @!P4 IMAD.IADD R60, R60, 0x1, -R59 ;  /* 0x000000013c3cc824 */ /* 0x000fc600078e0a3b */
[----:B------:R1:W-:Y:S01]  /*b860*/  STL [R1+0x24c], R11 ;  /* 0x00024c0b01007387 */ /* 0x0003e20000100800 */
[----:B------:R-:W-:-:S03]  /*b870*/  ISETP.GT.U32.AND P4, PT, R59, R16, PT ;  /* 0x000000103b00720c */ /* 0x000fc60003f84070 */
[----:B0-----:R-:W3:Y:S01]  /*b880*/  LDL.LU R17, [R1+0x1d0] ;  /* 0x0001d00001117983 */ /* 0x001ee20000300800 */
[C---:B------:R-:W-:Y:S01]  /*b890*/  ISETP.GT.U32.AND P0, PT, R59.reuse, R15, PT ;  /* 0x0000000f3b00720c */ /* 0x040fe20003f04070 */
[--C-:B------:R-:W-:Y:S01]  /*b8a0*/  @!P3 IMAD.IADD R6, R6, 0x1, -R59.reuse ;  /* 0x000000010606b824 */ /* 0x100fe200078e0a3b */
[----:B------:R-:W-:Y:S01]  /*b8b0*/  ISETP.GT.U32.AND P1, PT, R59, R10, PT ;  /* 0x0000000a3b00720c */ /* 0x000fe20003f24070 */
[----:B-1----:R-:W3:Y:S01]  /*b8c0*/  LDL.LU R11, [R1+0x1d4] ;  /* 0x0001d400010b7983 */ /* 0x002ee20000300800 */
[--C-:B------:R-:W-:Y:S01]  /*b8d0*/  @!P2 IMAD.IADD R7, R7, 0x1, -R59.reuse ;  /* 0x000000010707a824 */ /* 0x100fe200078e0a3b */
[C---:B------:R-:W-:Y:S02]  /*b8e0*/  ISETP.GT.U32.AND P3, PT, R59.reuse, R2, PT ;  /* 0x000000023b00720c */ /* 0x040fe40003f64070 */
[----:B------:R-:W-:Y:S01]  /*b8f0*/  ISETP.GT.U32.AND P2, PT, R59, R5, PT ;  /* 0x000000053b00720c */ /* 0x000fe20003f44070 */
[--C-:B------:R-:W-:Y:S01]  /*b900*/  @!P5 IMAD.IADD R58, R58, 0x1, -R59.reuse ;  /* 0x000000013a3ad824 */ /* 0x100fe200078e0a3b */
[----:B------:R0:W-:Y:S01]  /*b910*/  STL [R1+0x228], R7 ;  /* 0x0002280701007387 */ /* 0x0001e20000100800 */
[----:B------:R-:W-:-:S03]  /*b920*/  @!P4 IMAD.IADD R16, R16, 0x1, -R59 ;  /* 0x000000011010c824 */ /* 0x000fc600078e0a3b */
[--C-:B------:R-:W-:Y:S02]  /*b930*/  @!P0 IMAD.IADD R15, R15, 0x1, -R59.reuse ;  /* 0x000000010f0f8824 */ /* 0x100fe400078e0a3b */
[--C-:B------:R-:W-:Y:S01]  /*b940*/  @!P1 IMAD.IADD R10, R10, 0x1, -R59.reuse ;  /* 0x000000010a0a9824 */ /* 0x100fe200078e0a3b */
[----:B0-----:R-:W3:Y:S02]  /*b950*/  LDL.LU R7, [R1+0x1b0] ;  /* 0x0001b00001077983 */ /* 0x001ee40000300800 */
[--C-:B------:R-:W-:Y:S02]  /*b960*/  @!P3 IMAD.IADD R2, R2, 0x1, -R59.reuse ;  /* 0x000000010202b824 */ /* 0x100fe400078e0a3b */
        /* <DEDUP_REMOVED lines=12> */
[C---:B--2---:R-:W-:Y:S02]  /*ba30*/  ISETP.GT.U32.AND P4, PT, R59.reuse, R0, PT ;  /* 0x000000003b00720c */ /* 0x044fe40003f84070 */
[C---:B------:R-:W-:Y:S02]  /*ba40*/  ISETP.GT.U32.AND P0, PT, R59.reuse, R14, PT ;  /* 0x0000000e3b00720c */ /* 0x040fe40003f04070 */
[C---:B------:R-:W-:Y:S02]  /*ba50*/  ISETP.GT.U32.AND P1, PT, R59.reuse, R13, PT ;  /* 0x0000000d3b00720c */ /* 0x040fe40003f24070 */
[----:B------:R-:W-:-:S05]  /*ba60*/  ISETP.GT.U32.AND P2, PT, R59, R12, PT ;  /* 0x0000000c3b00720c */ /* 0x000fca0003f44070 */
[--C-:B------:R-:W-:Y:S02]  /*ba70*/  @!P6 IMAD.IADD R60, R60, 0x1, -R59.reuse ;  /* 0x000000013c3ce824 */ /* 0x100fe400078e0a3b */
[--C-:B------:R-:W-:Y:S02]  /*ba80*/  @!P4 IMAD.IADD R0, R0, 0x1, -R59.reuse ;  /* 0x000000010000c824 */ /* 0x100fe400078e0a3b */
[--C-:B------:R-:W-:Y:S01]  /*ba90*/  @!P0 IMAD.IADD R14, R14, 0x1, -R59.reuse ;  /* 0x000000010e0e8824 */ /* 0x100fe200078e0a3b */
[----:B------:R-:W-:Y:S01]  /*baa0*/  ISETP.GT.U32.AND P5, PT, R59, R4, PT ;  /* 0x000000043b00720c */ /* 0x000fe20003fa4070 */
[--C-:B------:R-:W-:Y:S02]  /*bab0*/  @!P1 IMAD.IADD R13, R13, 0x1, -R59.reuse ;  /* 0x000000010d0d9824 */ /* 0x100fe400078e0a3b */
[----:B------:R-:W-:Y:S02]  /*bac0*/  @!P2 IMAD.IADD R12, R12, 0x1, -R59 ;  /* 0x000000010c0ca824 */ /* 0x000fe400078e0a3b */
[----:B------:R-:W-:Y:S01]  /*bad0*/  IMAD R47, R59, R54, R47 ;  /* 0x000000363b2f7224 */ /* 0x000fe200078e022f */
[----:B------:R0:W-:Y:S01]  /*bae0*/  STL [R1+0x210], R60 ;  /* 0x0002103c01007387 */ /* 0x0001e20000100800 */
[----:B------:R-:W-:-:S06]  /*baf0*/  IMAD.HI.U32 R54, R3, R53, RZ ;  /* 0x0000003503367227 */ /* 0x000fcc00078e00ff */
[----:B------:R-:W-:Y:S02]  /*bb00*/  @!P5 IMAD.IADD R4, R4, 0x1, -R59 ;  /* 0x000000010404d824 */ /* 0x000fe400078e0a3b */
[----:B------:R-:W-:-:S03]  /*bb10*/  IMAD.MOV R54, RZ, RZ, -R54 ;  /* 0x000000ffff367224 */ /* 0x000fc600078e0a36 */
[----:B------:R1:W-:Y:S04]  /*bb20*/  STL [R1+0x20c], R4 ;  /* 0x00020c0401007387 */ /* 0x0003e80000100800 */
[----:B0-----:R-:W2:Y:S04]  /*bb30*/  LDL.LU R60, [R1+0x1b4] ;  /* 0x0001b400013c7983 */ /* 0x001ea80000300800 */
[----:B------:R-:W2:Y:S01]  /*bb40*/  LDL.LU R10, [R1+0x1b8] ;  /* 0x0001b800010a7983 */ /* 0x000ea20000300800 */
[----:B------:R-:W-:-:S03]  /*bb50*/  IMAD R53, R59, R54, R53 ;  /* 0x000000363b357224 */ /* 0x000fc600078e0235 */
[----:B------:R-:W2:Y:S04]  /*bb60*/  LDL.LU R5, [R1+0x19c] ;  /* 0x00019c0001057983 */ /* 0x000ea80000300800 */
[----:B-1----:R-:W2:Y:S01]  /*bb70*/  LDL.LU R4, [R1+0x1a8] ;  /* 0x0001a80001047983 */ /* 0x002ea20000300800 */
[C---:B----4-:R-:W-:Y:S02]  /*bb80*/  ISETP.GT.U32.AND P6, PT, R59.reuse, R19, PT ;  /* 0x000000133b00720c */ /* 0x050fe40003fc4070 */
        /* <DEDUP_REMOVED lines=8> */
[----:B------:R-:W-:Y:S01]  /*bc10*/  ISETP.GT.U32.AND P0, PT, R59, R13, PT ;  /* 0x0000000d3b00720c */ /* 0x000fe20003f04070 */
[----:B------:R-:W-:Y:S01]  /*bc20*/  @!P1 IMAD.IADD R11, R11, 0x1, -R59 ;  /* 0x000000010b0b9824 */ /* 0x000fe200078e0a3b */
[----:B------:R-:W-:-:S07]  /*bc30*/  ISETP.GT.U32.AND P1, PT, R59, R12, PT ;  /* 0x0000000c3b00720c */ /* 0x000fce0003f24070 */
[--C-:B------:R-:W-:Y:S02]  /*bc40*/  @!P6 IMAD.IADD R0, R0, 0x1, -R59.reuse ;  /* 0x000000010000e824 */ /* 0x100fe400078e0a3b */
[--C-:B------:R-:W-:Y:S02]  /*bc50*/  @!P4 IMAD.IADD R14, R14, 0x1, -R59.reuse ;  /* 0x000000010e0ec824 */ /* 0x100fe400078e0a3b */
[--C-:B------:R-:W-:Y:S02]  /*bc60*/  @!P0 IMAD.IADD R13, R13, 0x1, -R59.reuse ;  /* 0x000000010d0d8824 */ /* 0x100fe400078e0a3b */
[----:B------:R-:W-:Y:S01]  /*bc70*/  @!P1 IMAD.IADD R12, R12, 0x1, -R59 ;  /* 0x000000010c0c9824 */ /* 0x000fe200078e0a3b */
[----:B------:R-:W-:Y:S02]  /*bc80*/  IABS R54, R2 ;  /* 0x0000000200367213 */ /* 0x000fe40000000000 */
[----:B------:R-:W3:Y:S04]  /*bc90*/  LDL.LU R2, [R1+0x1ac] ;  /* 0x0001ac0001027983 */ /* 0x000ee80000300800 */
[----:B------:R0:W-:Y:S04]  /*bca0*/  STL [R1+0x1e8], R0 ;  /* 0x0001e80001007387 */ /* 0x0001e80000100800 */
[----:B0-----:R-:W4:Y:S04]  /*bcb0*/  LDL.LU R0, [R1+0x1a0] ;  /* 0x0001a00001007983 */ /* 0x001f280000300800 */
[----:B------:R0:W-:Y:S04]  /*bcc0*/  STL [R1+0x1f8], R14 ;  /* 0x0001f80e01007387 */ /* 0x0001e80000100800 */
[----:B------:R-:W3:Y:S04]  /*bcd0*/  LDL.LU R16, [R1+0x1a4] ;  /* 0x0001a40001107983 */ /* 0x000ee80000300800 */
[----:B------:R1:W-:Y:S04]  /*bce0*/  STL [R1+0x200], R13 ;  /* 0x0002000d01007387 */ /* 0x0003e80000100800 */
[----:B------:R-:W4:Y:S04]  /*bcf0*/  LDL.LU R15, [R1+0x188] ;  /* 0x00018800010f7983 */ /* 0x000f280000300800 */
[----:B------:R2:W-:Y:S04]  /*bd00*/  STL [R1+0x1f0], R12 ;  /* 0x0001f00c01007387 */ /* 0x0005e80000100800 */
[----:B0-----:R-:W4:Y:S04]  /*bd10*/  LDL.LU R14, [R1+0x194] ;  /* 0x00019400010e7983 */ /* 0x001f280000300800 */
[----:B-1----:R-:W4:Y:S01]  /*bd20*/  LDL.LU R13, [R1+0x198] ;  /* 0x00019800010d7983 */ /* 0x002f220000300800 */
[----:B------:R-:W-:-:S02]  /*bd30*/  ISETP.GT.U32.AND P5, PT, R59, R8, PT ;  /* 0x000000083b00720c */ /* 0x000fc40003fa4070 */
[C---:B------:R-:W-:Y:S02]  /*bd40*/  ISETP.GT.U32.AND P3, PT, R59.reuse, R9, PT ;  /* 0x000000093b00720c */ /* 0x040fe40003f64070 */
[----:B------:R-:W-:-:S09]  /*bd50*/  ISETP.GT.U32.AND P2, PT, R59, R7, PT ;  /* 0x000000073b00720c */ /* 0x000fd20003f44070 */
[--C-:B------:R-:W-:Y:S01]  /*bd60*/  @!P5 IMAD.IADD R8, R8, 0x1, -R59.reuse ;  /* 0x000000010808d824 */ /* 0x100fe200078e0a3b */
[----:B------:R-:W-:Y:S01]  /*bd70*/  ISETP.GT.U32.AND P5, PT, R59, R58, PT ;  /* 0x0000003a3b00720c */ /* 0x000fe20003fa4070 */
[--C-:B------:R-:W-:Y:S01]  /*bd80*/  @!P3 IMAD.IADD R9, R9, 0x1, -R59.reuse ;  /* 0x000000010909b824 */ /* 0x100fe200078e0a3b */
[----:B------:R-:W-:Y:S01]  /*bd90*/  ISETP.GT.U32.AND P3, PT, R59, R6, PT ;  /* 0x000000063b00720c */ /* 0x000fe20003f64070 */
[----:B------:R-:W-:Y:S01]  /*bda0*/  @!P2 IMAD.IADD R7, R7, 0x1, -R59 ;  /* 0x000000010707a824 */ /* 0x000fe200078e0a3b */
[C---:B------:R-:W-:Y:S02]  /*bdb0*/  ISETP.GT.U32.AND P4, PT, R59.reuse, R18, PT ;  /* 0x000000123b00720c */ /* 0x040fe40003f84070 */
[C---:B------:R-:W-:Y:S02]  /*bdc0*/  ISETP.GT.U32.AND P2, PT, R59.reuse, R9, PT ;  /* 0x000000093b00720c */ /* 0x040fe40003f44070 */
[----:B------:R-:W-:-:S05]  /*bdd0*/  ISETP.GT.U32.AND P0, PT, R59, R17, PT ;  /* 0x000000113b00720c */ /* 0x000fca0003f04070 */
[--C-:B------:R-:W-:Y:S01]  /*bde0*/  @!P5 IMAD.IADD R58, R58, 0x1, -R59.reuse ;  /* 0x000000013a3ad824 */ /* 0x100fe200078e0a3b */
[C---:B------:R-:W-:Y:S01]  /*bdf0*/  ISETP.GT.U32.AND P5, PT, R59.reuse, R19, PT ;  /* 0x000000133b00720c */ /* 0x040fe20003fa4070 */
[--C-:B------:R-:W-:Y:S01]  /*be00*/  @!P3 IMAD.IADD R6, R6, 0x1, -R59.reuse ;  /* 0x000000010606b824 */ /* 0x100fe200078e0a3b */
[C---:B------:R-:W-:Y:S02]  /*be10*/  ISETP.GT.U32.AND P3, PT, R59.reuse, R8, PT ;  /* 0x000000083b00720c */ /* 0x040fe40003f64070 */
[----:B------:R-:W-:Y:S01]  /*be20*/  ISETP.GT.U32.AND P6, PT, R59, R58, PT ;  /* 0x0000003a3b00720c */ /* 0x000fe20003fc4070 */
[--C-:B------:R-:W-:Y:S01]  /*be30*/  @!P2 IMAD.IADD R9, R9, 0x1, -R59.reuse ;  /* 0x000000010909a824 */ /* 0x100fe200078e0a3b */
[C---:B------:R-:W-:Y:S01]  /*be40*/  ISETP.GT.U32.AND P1, PT, R59.reuse, R11, PT ;  /* 0x0000000b3b00720c */ /* 0x040fe20003f24070 */
[--C-:B------:R-:W-:Y:S01]  /*be50*/  @!P4 IMAD.IADD R18, R18, 0x1, -R59.reuse ;  /* 0x000000011212c824 */ /* 0x100fe200078e0a3b */
[----:B--2---:R-:W-:Y:S01]  /*be60*/  ISETP.GT.U32.AND P4, PT, R59, R10, PT ;  /* 0x0000000a3b00720c */ /* 0x004fe20003f84070 */
[----:B------:R-:W-:-:S04]  /*be70*/  @!P0 IMAD.IADD R17, R17, 0x1, -R59 ;  /* 0x0000000111118824 */ /* 0x000fc800078e0a3b */
[--C-:B------:R-:W-:Y:S01]  /*be80*/  @!P5 IMAD.IADD R19, R19, 0x1, -R59.reuse ;  /* 0x000000011313d824 */ /* 0x100fe200078e0a3b */
[C---:B------:R-:W-:Y:S01]  /*be90*/  ISETP.GT.U32.AND P5, PT, R59.reuse, R60, PT ;  /* 0x0000003c3b00720c */ /* 0x040fe20003fa4070 */
[----:B------:R-:W-:Y:S01]  /*bea0*/  @!P3 IMAD.IADD R8, R8, 0x1, -R59 ;  /* 0x000000010808b824 */ /* 0x000fe200078e0a3b */
[----:B------:R0:W-:Y:S01]  /*beb0*/  STL [R1+0x1f4], R9 ;  /* 0x0001f40901007387 */ /* 0x0001e20000100800 */
[----:B------:R-:W-:-:S03]  /*bec0*/  ISETP.GT.U32.AND P0, PT, R59, R5, PT ;  /* 0x000000053b00720c */ /* 0x000fc60003f04070 */
[----:B------:R-:W2:Y:S01]  /*bed0*/  LDL.LU R12, [R1+0x18c] ;  /* 0x00018c00010c7983 */ /* 0x000ea20000300800 */
[----:B------:R-:W-:-:S03]  /*bee0*/  @!P6 IMAD.IADD R58, R58, 0x1, -R59 ;  /* 0x000000013a3ae824 */ /* 0x000fc600078e0a3b */
[----:B0-----:R-:W2:Y:S04]  /*bef0*/  LDL.LU R9, [R1+0x190] ;  /* 0x0001900001097983 */ /* 0x001ea80000300800 */
[----:B------:R0:W-:Y:S01]  /*bf00*/  STL [R1+0x1c8], R8 ;  /* 0x0001c80801007387 */ /* 0x0001e20000100800 */
[--C-:B------:R-:W-:Y:S01]  /*bf10*/  @!P1 IMAD.IADD R11, R11, 0x1, -R59.reuse ;  /* 0x000000010b0b9824 */ /* 0x100fe200078e0a3b */
[C---:B------:R-:W-:Y:S01]  /*bf20*/  ISETP.GT.U32.AND P2, PT, R59.reuse, R7, PT ;  /* 0x000000073b00720c */ /* 0x040fe20003f44070 */
[--C-:B------:R-:W-:Y:S01]  /*bf30*/  @!P5 IMAD.IADD R60, R60, 0x1, -R59.reuse ;  /* 0x000000013c3cd824 */ /* 0x100fe200078e0a3b */
[----:B0-----:R-:W2:Y:S01]  /*bf40*/  LDL.LU R8, [R1+0x174] ;  /* 0x0001740001087983 */ /* 0x001ea20000300800 */
[C---:B------:R-:W-:Y:S01]  /*bf50*/  ISETP.GT.U32.AND P1, PT, R59.reuse, R4, PT ;  /* 0x000000043b00720c */ /* 0x040fe20003f24070 */
[--C-:B------:R-:W-:Y:S01]  /*bf60*/  @!P4 IMAD.IADD R10, R10, 0x1, -R59.reuse ;  /* 0x000000010a0ac824 */ /* 0x100fe200078e0a3b */
[----:B------:R-:W-:Y:S01]  /*bf70*/  ISETP.GT.U32.AND P3, PT, R59, R6, PT ;  /* 0x000000063b00720c */ /* 0x000fe20003f64070 */
[--C-:B------:R-:W-:Y:S01]  /*bf80*/  @!P0 IMAD.IADD R5, R5, 0x1, -R59.reuse ;  /* 0x0000000105058824 */ /* 0x100fe200078e0a3b */
[----:B------:R-:W-:Y:S06]  /*bf90*/  STL [R1+0x1d8], R19 ;  /* 0x0001d81301007387 */ /* 0x000fec0000100800 */
[--C-:B------:R-:W-:Y:S01]  /*bfa0*/  @!P2 IMAD.IADD R7, R7, 0x1, -R59.reuse ;  /* 0x000000010707a824 */ /* 0x100fe200078e0a3b */
[----:B------:R-:W-:Y:S02]  /*bfb0*/  STL [R1+0x1e0], R18 ;  /* 0x0001e01201007387 */ /* 0x000fe40000100800 */
[----:B------:R-:W-:-:S02]  /*bfc0*/  @!P1 IMAD.IADD R4, R4, 0x1, -R59 ;  /* 0x0000000104049824 */ /* 0x000fc400078e0a3b */
[----:B------:R-:W-:Y:S01]  /*bfd0*/  STL [R1+0x1d0], R17 ;  /* 0x0001d01101007387 */ /* 0x000fe20000100800 */
[----:B------:R-:W-:-:S03]  /*bfe0*/  @!P3 IMAD.IADD R6, R6, 0x1, -R59 ;  /* 0x000000010606b824 */ /* 0x000fc600078e0a3b */
[----:B------:R-:W-:Y:S04]  /*bff0*/  STL [R1+0x1d4], R11 ;  /* 0x0001d40b01007387 */ /* 0x000fe80000100800 */
[----:B------:R0:W-:Y:S04]  /*c000*/  STL [R1+0x1b0], R7 ;  /* 0x0001b00701007387 */ /* 0x0001e80000100800 */
[----:B0-----:R-:W2:Y:S04]  /*c010*/  LDL.LU R7, [R1+0x180] ;  /* 0x0001800001077983 */ /* 0x001ea80000300800 */
[----:B------:R-:W-:Y:S04]  /*c020*/  STL [R1+0x1bc], R6 ;  /* 0x0001bc0601007387 */ /* 0x000fe80000100800 */
[----:B------:R0:W-:Y:S04]  /*c030*/  STL [R1+0x1c0], R58 ;  /* 0x0001c03a01007387 */ /* 0x0001e80000100800 */
[----:B0-----:R-:W2:Y:S04]  /*c040*/  LDL.LU R58, [R1+0x184] ;  /* 0x00018400013a7983 */ /* 0x001ea80000300800 */
[----:B------:R-:W2:Y:S04]  /*c050*/  LDL.LU R11, [R1+0x178] ;  /* 0x00017800010b7983 */ /* 0x000ea80000300800 */
[----:B------:R-:W2:Y:S01]  /*c060*/  LDL.LU R6, [R1+0x17c] ;  /* 0x00017c0001067983 */ /* 0x000ea20000300800 */
[----:B---3--:R-:W-:-:S02]  /*c070*/  ISETP.GT.U32.AND P6, PT, R59, R16, PT ;  /* 0x000000103b00720c */ /* 0x008fc40003fc4070 */
[C---:B----4-:R-:W-:Y:S02]  /*c080*/  ISETP.GT.U32.AND P5, PT, R59.reuse, R15, PT ;  /* 0x0000000f3b00720c */ /* 0x050fe40003fa4070 */
[C---:B------:R-:W-:Y:S02]  /*c090*/  ISETP.GT.U32.AND P4, PT, R59.reuse, R14, PT ;  /* 0x0000000e3b00720c */ /* 0x040fe40003f84070 */
[----:B------:R-:W-:-:S07]  /*c0a0*/  ISETP.GT.U32.AND P0, PT, R59, R13, PT ;  /* 0x0000000d3b00720c */ /* 0x000fce0003f04070 */
[--C-:B------:R-:W-:Y:S01]  /*c0b0*/  @!P6 IMAD.IADD R16, R16, 0x1, -R59.reuse ;  /* 0x000000011010e824 */ /* 0x100fe200078e0a3b */
[----:B------:R-:W-:Y:S01]  /*c0c0*/  ISETP.GT.U32.AND P6, PT, R59, R60, PT ;  /* 0x0000003c3b00720c */ /* 0x000fe20003fc4070 */
[--C-:B------:R-:W-:Y:S01]  /*c0d0*/  @!P5 IMAD.IADD R15, R15, 0x1, -R59.reuse ;  /* 0x000000010f0fd824 */ /* 0x100fe200078e0a3b */
[C---:B------:R-:W-:Y:S01]  /*c0e0*/  ISETP.GT.U32.AND P5, PT, R59.reuse, R10, PT ;  /* 0x0000000a3b00720c */ /* 0x040fe20003fa4070 */
[--C-:B------:R-:W-:Y:S01]  /*c0f0*/  @!P4 IMAD.IADD R14, R14, 0x1, -R59.reuse ;  /* 0x000000010e0ec824 */ /* 0x100fe200078e0a3b */
[----:B------:R-:W-:Y:S01]  /*c100*/  ISETP.GT.U32.AND P4, PT, R59, R5, PT ;  /* 0x000000053b00720c */ /* 0x000fe20003f84070 */
[----:B------:R-:W-:Y:S01]  /*c110*/  @!P0 IMAD.IADD R13, R13, 0x1, -R59 ;  /* 0x000000010d0d8824 */ /* 0x000fe200078e0a3b */
[----:B------:R-:W-:-:S07]  /*c120*/  ISETP.GT.U32.AND P0, PT, R59, R4, PT ;  /* 0x000000043b00720c */ /* 0x000fce0003f04070 */
[--C-:B------:R-:W-:Y:S02]  /*c130*/  @!P6 IMAD.IADD R60, R60, 0x1, -R59.reuse ;  /* 0x000000013c3ce824 */ /* 0x100fe400078e0a3b */
[----:B------:R-:W-:-:S03]  /*c140*/  @!P5 IMAD.IADD R10, R10, 0x1, -R59 ;  /* 0x000000010a0ad824 */ /* 0x000fc600078e0a3b */
[----:B------:R0:W-:Y:S01]  /*c150*/  STL [R1+0x1b4], R60 ;  /* 0x0001b43c01007387 */ /* 0x0001e20000100800 */
[--C-:B------:R-:W-:Y:S02]  /*c160*/  @!P4 IMAD.IADD R5, R5, 0x1, -R59.reuse ;  /* 0x000000010505c824 */ /* 0x100fe400078e0a3b */
[----:B------:R-:W-:Y:S01]  /*c170*/  @!P0 IMAD.IADD R4, R4, 0x1, -R59 ;  /* 0x0000000104048824 */ /* 0x000fe200078e0a3b */
[----:B0-----:R-:W3:Y:S04]  /*c180*/  LDL.LU R60, [R1+0x16c] ;  /* 0x00016c00013c7983 */ /* 0x001ee80000300800 */
[----:B------:R-:W4:Y:S04]  /*c190*/  LDL.LU R19, [R1+0x170] ;  /* 0x0001700001137983 */ /* 0x000f280000300800 */
[----:B------:R0:W-:Y:S04]  /*c1a0*/  STL [R1+0x1b8], R10 ;  /* 0x0001b80a01007387 */ /* 0x0001e80000100800 */
[----:B------:R1:W-:Y:S04]  /*c1b0*/  STL [R1+0x19c], R5 ;  /* 0x00019c0501007387 */ /* 0x0003e80000100800 */
[----:B------:R-:W3:Y:S04]  /*c1c0*/  LDL.LU R18, [R1+0x164] ;  /* 0x0001640001127983 */ /* 0x000ee80000300800 */
[----:B0-----:R-:W3:Y:S04]  /*c1d0*/  LDL.LU R10, [R1+0x168] ;  /* 0x00016800010a7983 */ /* 0x001ee80000300800 */
[----:B------:R0:W-:Y:S04]  /*c1e0*/  STL [R1+0x1a8], R4 ;  /* 0x0001a80401007387 */ /* 0x0001e80000100800 */
[----:B-1----:R-:W3:Y:S04]  /*c1f0*/  LDL.LU R5, [R1+0x14c] ;  /* 0x00014c0001057983 */ /* 0x002ee80000300800 */
[----:B0-----:R-:W3:Y:S01]  /*c200*/  LDL.LU R4, [R1+0x158] ;  /* 0x0001580001047983 */ /* 0x001ee20000300800 */
[----:B------:R-:W-:-:S02]  /*c210*/  ISETP.GT.U32.AND P3, PT, R59, R0, PT ;  /* 0x000000003b00720c */ /* 0x000fc40003f64070 */
[C---:B------:R-:W-:Y:S02]  /*c220*/  ISETP.GT.U32.AND P2, PT, R59.reuse, R2, PT ;  /* 0x000000023b00720c */ /* 0x040fe40003f44070 */
[----:B--2---:R-:W-:-:S09]  /*c230*/  ISETP.GT.U32.AND P1, PT, R59, R12, PT ;  /* 0x0000000c3b00720c */ /* 0x004fd20003f24070 */
[--C-:B------:R-:W-:Y:S01]  /*c240*/  @!P3 IMAD.IADD R0, R0, 0x1, -R59.reuse ;  /* 0x000000010000b824 */ /* 0x100fe200078e0a3b */
[C---:B------:R-:W-:Y:S01]  /*c250*/  ISETP.GT.U32.AND P3, PT, R59.reuse, R8, PT ;  /* 0x000000083b00720c */ /* 0x040fe20003f64070 */
[--C-:B------:R-:W-:Y:S01]  /*c260*/  @!P2 IMAD.IADD R2, R2, 0x1, -R59.reuse ;  /* 0x000000010202a824 */ /* 0x100fe200078e0a3b */
[----:B------:R-:W-:Y:S01]  /*c270*/  ISETP.GT.U32.AND P2, PT, R59, R9, PT ;  /* 0x000000093b00720c */ /* 0x000fe20003f44070 */
[----:B------:R-:W-:-:S03]  /*c280*/  @!P1 IMAD.IADD R12, R12, 0x1, -R59 ;  /* 0x000000010c0c9824 */ /* 0x000fc600078e0a3b */
[C---:B------:R-:W-:Y:S02]  /*c290*/  ISETP.GT.U32.AND P1, PT, R59.reuse, R2, PT ;  /* 0x000000023b00720c */ /* 0x040fe40003f24070 */
[----:B------:R-:W-:-:S05]  /*c2a0*/  ISETP.GT.U32.AND P5, PT, R59, R15, PT ;  /* 0x0000000f3b00720c */ /* 0x000fca0003fa4070 */
[--C-:B------:R-:W-:Y:S01]  /*c2b0*/  @!P3 IMAD.IADD R8, R8, 0x1, -R59.reuse ;  /* 0x000000010808b824 */ /* 0x100fe200078e0a3b */
[C---:B------:R-:W-:Y:S02]  /*c2c0*/  ISETP.GT.U32.AND P3, PT, R59.reuse, R16, PT ;  /* 0x000000103b00720c */ /* 0x040fe40003f64070 */
[C---:B------:R-:W-:Y:S02]  /*c2d0*/  ISETP.GT.U32.AND P0, PT, R59.reuse, R13, PT ;  /* 0x0000000d3b00720c */ /* 0x040fe40003f04070 */
[----:B------:R-:W-:Y:S01]  /*c2e0*/  ISETP.GT.U32.AND P4, PT, R59, R14, PT ;  /* 0x0000000e3b00720c */ /* 0x000fe20003f84070 */
[--C-:B------:R-:W-:Y:S01]  /*c2f0*/  @!P2 IMAD.IADD R9, R9, 0x1, -R59.reuse ;  /* 0x000000010909a824 */ /* 0x100fe200078e0a3b */
[C---:B------:R-:W-:Y:S01]  /*c300*/  ISETP.GT.U32.AND P2, PT, R59.reuse, R0, PT ;  /* 0x000000003b00720c */ /* 0x040fe20003f44070 */
[--C-:B------:R-:W-:Y:S01]  /*c310*/  @!P1 IMAD.IADD R2, R2, 0x1, -R59.reuse ;  /* 0x0000000102029824 */ /* 0x100fe200078e0a3b */
[C---:B------:R-:W-:Y:S02]  /*c320*/  ISETP.GT.U32.AND P6, PT, R59.reuse, R8, PT ;  /* 0x000000083b00720c */ /* 0x040fe40003fc4070 */
[----:B------:R-:W-:Y:S01]  /*c330*/  ISETP.GT.U32.AND P1, PT, R59, R12, PT ;  /* 0x0000000c3b00720c */ /* 0x000fe20003f24070 */
[----:B------:R-:W-:-:S02]  /*c340*/  @!P5 IMAD.IADD R15, R15, 0x1, -R59 ;  /* 0x000000010f0fd824 */ /* 0x000fc400078e0a3b */
[--C-:B------:R-:W-:Y:S01]  /*c350*/  @!P3 IMAD.IADD R16, R16, 0x1, -R59.reuse ;  /* 0x000000011010b824 */ /* 0x100fe200078e0a3b */
[----:B------:R-:W-:Y:S01]  /*c360*/  ISETP.GT.U32.AND P3, PT, R59, R7, PT ;  /* 0x000000073b00720c */ /* 0x000fe20003f64070 */
[--C-:B------:R-:W-:Y:S02]  /*c370*/  @!P0 IMAD.IADD R13, R13, 0x1, -R59.reuse ;  /* 0x000000010d0d8824 */ /* 0x100fe400078e0a3b */
[--C-:B------:R-:W-:Y:S02]  /*c380*/  @!P4 IMAD.IADD R14, R14, 0x1, -R59.reuse ;  /* 0x000000010e0ec824 */ /* 0x100fe400078e0a3b */
[--C-:B------:R-:W-:Y:S01]  /*c390*/  @!P2 IMAD.IADD R0, R0, 0x1, -R59.reuse ;  /* 0x000000010000a824 */ /* 0x100fe200078e0a3b */
[----:B------:R0:W-:Y:S01]  /*c3a0*/  STL [R1+0x1ac], R2 ;  /* 0x0001ac0201007387 */ /* 0x0001e20000100800 */
[C---:B------:R-:W-:Y:S01]  /*c3b0*/  ISETP.GT.U32.AND P5, PT, R59.reuse, R58, PT ;  /* 0x0000003a3b00720c */ /* 0x040fe20003fa4070 */
[----:B------:R-:W-:Y:S02]  /*c3c0*/  @!P6 IMAD.IADD R8, R8, 0x1, -R59 ;  /* 0x000000010808e824 */ /* 0x000fe400078e0a3b */
[----:B0-----:R-:W2:Y:S01]  /*c3d0*/  LDL.LU R2, [R1+0x15c] ;  /* 0x00015c0001027983 */ /* 0x001ea20000300800 */
[----:B------:R-:W-:-:S02]  /*c3e0*/  ISETP.GT.U32.AND P4, PT, R59, R11, PT ;  /* 0x0000000b3b00720c */ /* 0x000fc40003f84070 */
[C---:B------:R-:W-:Y:S01]  /*c3f0*/  ISETP.GT.U32.AND P0, PT, R59.reuse, R6, PT ;  /* 0x000000063b00720c */ /* 0x040fe20003f04070 */
[----:B------:R0:W-:Y:S01]  /*c400*/  STL [R1+0x1a0], R0 ;  /* 0x0001a00001007387 */ /* 0x0001e20000100800 */
[--C-:B------:R-:W-:Y:S01]  /*c410*/  @!P1 IMAD.IADD R12, R12, 0x1, -R59.reuse ;  /* 0x000000010c0c9824 */ /* 0x100fe200078e0a3b */
[----:B------:R-:W-:Y:S01]  /*c420*/  ISETP.GT.U32.AND P1, PT, R59, R61, PT ;  /* 0x0000003d3b00720c */ /* 0x000fe20003f24070 */
[----:B------:R-:W-:-:S03]  /*c430*/  @!P3 IMAD.IADD R7, R7, 0x1, -R59 ;  /* 0x000000010707b824 */ /* 0x000fc600078e0a3b */
[--C-:B------:R-:W-:Y:S01]  /*c440*/  @!P5 IMAD.IADD R58, R58, 0x1, -R59.reuse ;  /* 0x000000013a3ad824 */ /* 0x100fe200078e0a3b */
[----:B0-----:R-:W2:Y:S03]  /*c450*/  LDL.LU R0, [R1+0x150] ;  /* 0x0001500001007983 */ /* 0x001ea60000300800 */
[--C-:B------:R-:W-:Y:S02]  /*c460*/  @!P4 IMAD.IADD R11, R11, 0x1, -R59.reuse ;  /* 0x000000010b0bc824 */ /* 0x100fe400078e0a3b */
[--C-:B------:R-:W-:Y:S01]  /*c470*/  @!P0 IMAD.IADD R6, R6, 0x1, -R59.reuse ;  /* 0x0000000106068824 */ /* 0x100fe200078e0a3b */
[----:B------:R-:W-:Y:S02]  /*c480*/  ISETP.GT.U32.AND P2, PT, R59, R9, PT ;  /* 0x000000093b00720c */ /* 0x000fe40003f44070 */
[--C-:B------:R-:W-:Y:S01]  /*c490*/  @!P1 IMAD.IADD R61, R61, 0x1, -R59.reuse ;  /* 0x000000013d3d9824 */ /* 0x100fe200078e0a3b */
[----:B------:R0:W-:Y:S04]  /*c4a0*/  STL [R1+0x1a4], R16 ;  /* 0x0001a41001007387 */ /* 0x0001e80000100800 */
[----:B------:R-:W-:Y:S04]  /*c4b0*/  STL [R1+0x188], R15 ;  /* 0x0001880f01007387 */ /* 0x000fe80000100800 */
[----:B------:R-:W-:Y:S02]  /*c4c0*/  STL [R1+0x194], R14 ;  /* 0x0001940e01007387 */ /* 0x000fe40000100800 */
[----:B------:R-:W-:-:S02]  /*c4d0*/  @!P2 IMAD.IADD R9, R9, 0x1, -R59 ;  /* 0x000000010909a824 */ /* 0x000fc400078e0a3b */
[----:B------:R-:W-:Y:S04]  /*c4e0*/  STL [R1+0x198], R13 ;  /* 0x0001980d01007387 */ /* 0x000fe80000100800 */
[----:B------:R-:W-:Y:S04]  /*c4f0*/  STL [R1+0x18c], R12 ;  /* 0x00018c0c01007387 */ /* 0x000fe80000100800 */
[----:B------:R-:W2:Y:S04]  /*c500*/  LDL.LU R17, [R1+0x154] ;  /* 0x0001540001117983 */ /* 0x000ea80000300800 */
[----:B------:R1:W-:Y:S04]  /*c510*/  STL [R1+0x190], R9 ;  /* 0x0001900901007387 */ /* 0x0003e80000100800 */
[----:B0-----:R-:W2:Y:S04]  /*c520*/  LDL.LU R16, [R1+0x138] ;  /* 0x0001380001107983 */ /* 0x001ea80000300800 */
[----:B-1----:R-:W2:Y:S04]  /*c530*/  LDL.LU R9, [R1+0x144] ;  /* 0x0001440001097983 */ /* 0x002ea80000300800 */
[----:B------:R0:W-:Y:S04]  /*c540*/  STL [R1+0x174], R8 ;  /* 0x0001740801007387 */ /* 0x0001e80000100800 */
[----:B0-----:R-:W2:Y:S01]  /*c550*/  LDL.LU R8, [R1+0x148] ;  /* 0x0001480001087983 */ /* 0x001ea20000300800 */
[----:B----4-:R-:W-:-:S02]  /*c560*/  ISETP.GT.U32.AND P6, PT, R59, R19, PT ;  /* 0x000000133b00720c */ /* 0x010fc40003fc4070 */
[C---:B---3--:R-:W-:Y:S02]  /*c570*/  ISETP.GT.U32.AND P3, PT, R59.reuse, R18, PT ;  /* 0x000000123b00720c */ /* 0x048fe40003f64070 */
[----:B------:R-:W-:-:S09]  /*c580*/  ISETP.GT.U32.AND P5, PT, R59, R10, PT ;  /* 0x0000000a3b00720c */ /* 0x000fd20003fa4070 */
[--C-:B------:R-:W-:Y:S01]  /*c590*/  @!P6 IMAD.IADD R19, R19, 0x1, -R59.reuse ;  /* 0x000000011313e824 */ /* 0x100fe200078e0a3b */
[C---:B------:R-:W-:Y:S02]  /*c5a0*/  ISETP.GT.U32.AND P4, PT, R59.reuse, R5, PT ;  /* 0x000000053b00720c */ /* 0x040fe40003f84070 */
[C---:B------:R-:W-:Y:S01]  /*c5b0*/  ISETP.GT.U32.AND P0, PT, R59.reuse, R4, PT ;  /* 0x000000043b00720c */ /* 0x040fe20003f04070 */
[--C-:B------:R-:W-:Y:S01]  /*c5c0*/  @!P3 IMAD.IADD R18, R18, 0x1, -R59.reuse ;  /* 0x000000011212b824 */ /* 0x100fe200078e0a3b */
[C---:B------:R-:W-:Y:S01]  /*c5d0*/  ISETP.GT.U32.AND P6, PT, R59.reuse, R7, PT ;  /* 0x000000073b00720c */ /* 0x040fe20003fc4070 */
[----:B------:R-:W-:Y:S01]  /*c5e0*/  @!P5 IMAD.IADD R10, R10, 0x1, -R59 ;  /* 0x000000010a0ad824 */ /* 0x000fe200078e0a3b */
[C---:B------:R-:W-:Y:S02]  /*c5f0*/  ISETP.GT.U32.AND P3, PT, R59.reuse, R58, PT ;  /* 0x0000003a3b00720c */ /* 0x040fe40003f64070 */
[----:B------:R-:W-:-:S05]  /*c600*/  ISETP.GT.U32.AND P5, PT, R59, R11, PT ;  /* 0x0000000b3b00720c */ /* 0x000fca0003fa4070 */
[--C-:B------:R-:W-:Y:S01]  /*c610*/  @!P4 IMAD.IADD R5, R5, 0x1, -R59.reuse ;  /* 0x000000010505c824 */ /* 0x100fe200078e0a3b */
[C---:B------:R-:W-:Y:S01]  /*c620*/  ISETP.GT.U32.AND P4, PT, R59.reuse, R6, PT ;  /* 0x000000063b00720c */ /* 0x040fe20003f84070 */
[--C-:B------:R-:W-:Y:S01]  /*c630*/  @!P0 IMAD.IADD R4, R4, 0x1, -R59.reuse ;  /* 0x0000000104048824 */ /* 0x100fe200078e0a3b */
[----:B------:R-:W-:Y:S01]  /*c640*/  ISETP.GT.U32.AND P0, PT, R59, R61, PT ;  /* 0x0000003d3b00720c */ /* 0x000fe20003f04070 */
[--C-:B------:R-:W-:Y:S02]  /*c650*/  @!P6 IMAD.IADD R7, R7, 0x1, -R59.reuse ;  /* 0x000000010707e824 */ /* 0x100fe400078e0a3b */
[--C-:B------:R-:W-:Y:S02]  /*c660*/  @!P3 IMAD.IADD R58, R58, 0x1, -R59.reuse ;  /* 0x000000013a3ab824 */ /* 0x100fe400078e0a3b */
[--C-:B------:R-:W-:Y:S01]  /*c670*/  @!P5 IMAD.IADD R11, R11, 0x1, -R59.reuse ;  /* 0x000000010b0bd824 */ /* 0x100fe200078e0a3b */
[----:B------:R0:W-:Y:S05]  /*c680*/  STL [R1+0x180], R7 ;  /* 0x0001800701007387 */ /* 0x0001ea0000100800 */
[----:B------:R-:W-:-:S02]  /*c690*/  @!P4 IMAD.IADD R6, R6, 0x1, -R59 ;  /* 0x000000010606c824 */ /* 0x000fc400078e0a3b */
[----:B------:R-:W-:Y:S01]  /*c6a0*/  @!P0 IMAD.IADD R61, R61, 0x1, -R59 ;  /* 0x000000013d3d8824 */ /* 0x000fe200078e0a3b */
[----:B0-----:R-:W3:Y:S04]  /*c6b0*/  LDL.LU R7, [R1+0x13c] ;  /* 0x00013c0001077983 */ /* 0x001ee80000300800 */
[----:B------:R0:W-:Y:S04]  /*c6c0*/  STL [R1+0x184], R58 ;  /* 0x0001843a01007387 */ /* 0x0001e80000100800 */
[----:B0-----:R-:W4:Y:S04]  /*c6d0*/  LDL.LU R58, [R1+0x140] ;  /* 0x00014000013a7983 */ /* 0x001f280000300800 */
[----:B------:R-:W-:Y:S04]  /*c6e0*/  STL [R1+0x178], R11 ;  /* 0x0001780b01007387 */ /* 0x000fe80000100800 */
[----:B------:R0:W-:Y:S04]  /*c6f0*/  STL [R1+0x160], R61 ;  /* 0x0001603d01007387 */ /* 0x0001e80000100800 */
[----:B------:R1:W-:Y:S04]  /*c700*/  STL [R1+0x17c], R6 ;  /* 0x00017c0601007387 */ /* 0x0003e80000100800 */
[----:B0-----:R-:W3:Y:S04]  /*c710*/  LDL.LU R61, [R1+0x19b4] ;  /* 0x0019b400013d7983 */ /* 0x001ee80000300800 */
[----:B------:R-:W3:Y:S04]  /*c720*/  LDL.LU R15, [R1+0x124] ;  /* 0x00012400010f7983 */ /* 0x000ee80000300800 */
[----:B------:R-:W4:Y:S04]  /*c730*/  LDL.LU R14, [R1+0x130] ;  /* 0x00013000010e7983 */ /* 0x000f280000300800 */
[----:B------:R-:W4:Y:S01]  /*c740*/  LDL.LU R13, [R1+0x134] ;  /* 0x00013400010d7983 */ /* 0x000f220000300800 */
[----:B------:R-:W-:-:S02]  /*c750*/  ISETP.GT.U32.AND P2, PT, R59, R60, PT ;  /* 0x0000003c3b00720c */ /* 0x000fc40003f44070 */
[C---:B--2---:R-:W-:Y:S01]  /*c760*/  ISETP.GT.U32.AND P1, PT, R59.reuse, R2, PT ;  /* 0x000000023b00720c */ /* 0x044fe20003f24070 */
[----:B------:R-:W2:Y:S01]  /*c770*/  LDL.LU R12, [R1+0x128] ;  /* 0x00012800010c7983 */ /* 0x000ea20000300800 */
[C---:B------:R-:W-:Y:S02]  /*c780*/  ISETP.GT.U32.AND P3, PT, R59.reuse, R18, PT ;  /* 0x000000123b00720c */ /* 0x040fe40003f64070 */
[C---:B------:R-:W-:Y:S01]  /*c790*/  ISETP.GT.U32.AND P5, PT, R59.reuse, R10, PT ;  /* 0x0000000a3b00720c */ /* 0x040fe20003fa4070 */
[----:B------:R-:W2:Y:S06]  /*c7a0*/  LDL.LU R11, [R1+0x12c] ;  /* 0x00012c00010b7983 */ /* 0x000eac0000300800 */
[--C-:B------:R-:W-:Y:S01]  /*c7b0*/  @!P2 IMAD.IADD R60, R60, 0x1, -R59.reuse ;  /* 0x000000013c3ca824 */ /* 0x100fe200078e0a3b */
[----:B------:R-:W-:Y:S01]  /*c7c0*/  ISETP.GT.U32.AND P2, PT, R59, R0, PT ;  /* 0x000000003b00720c */ /* 0x000fe20003f44070 */
[----:B------:R-:W-:-:S03]  /*c7d0*/  @!P1 IMAD.IADD R2, R2, 0x1, -R59 ;  /* 0x0000000102029824 */ /* 0x000fc600078e0a3b */
[----:B------:R-:W-:-:S09]  /*c7e0*/  ISETP.GT.U32.AND P1, PT, R59, R60, PT ;  /* 0x0000003c3b00720c */ /* 0x000fd20003f24070 */
[--C-:B------:R-:W-:Y:S01]  /*c7f0*/  @!P2 IMAD.IADD R0, R0, 0x1, -R59.reuse ;  /* 0x000000010000a824 */ /* 0x100fe200078e0a3b */
[C---:B------:R-:W-:Y:S01]  /*c800*/  ISETP.GT.U32.AND P2, PT, R59.reuse, R19, PT ;  /* 0x000000133b00720c */ /* 0x040fe20003f44070 */
[--C-:B------:R-:W-:Y:S02]  /*c810*/  @!P3 IMAD.IADD R18, R18, 0x1, -R59.reuse ;  /* 0x000000011212b824 */ /* 0x100fe400078e0a3b */
[--C-:B------:R-:W-:Y:S01]  /*c820*/  @!P1 IMAD.IADD R60, R60, 0x1, -R59.reuse ;  /* 0x000000013c3c9824 */ /* 0x100fe200078e0a3b */
[C---:B------:R-:W-:Y:S02]  /*c830*/  ISETP.GT.U32.AND P6, PT, R59.reuse, R0, PT ;  /* 0x000000003b00720c */ /* 0x040fe40003fc4070 */
[----:B------:R-:W-:Y:S02]  /*c840*/  ISETP.GT.U32.AND P3, PT, R59, R16, PT ;  /* 0x000000103b00720c */ /* 0x000fe40003f64070 */
[----:B------:R0:W-:Y:S04]  /*c850*/  STL [R1+0x16c], R60 ;  /* 0x00016c3c01007387 */ /* 0x0001e80000100800 */
[----:B-1----:R-:W2:Y:S01]  /*c860*/  LDL.LU R6, [R1+0x110] ;  /* 0x0001100001067983 */ /* 0x002ea20000300800 */
[----:B------:R-:W-:Y:S01]  /*c870*/  @!P2 IMAD.IADD R19, R19, 0x1, -R59 ;  /* 0x000000011313a824 */ /* 0x000fe200078e0a3b */
[----:B------:R-:W-:-:S02]  /*c880*/  ISETP.GT.U32.AND P2, PT, R59, R17, PT ;  /* 0x000000113b00720c */ /* 0x000fc40003f44070 */
[----:B0-----:R-:W2:Y:S01]  /*c890*/  LDL.LU R60, [R1+0x11c] ;  /* 0x00011c00013c7983 */ /* 0x001ea20000300800 */
[--C-:B------:R-:W-:Y:S01]  /*c8a0*/  @!P5 IMAD.IADD R10, R10, 0x1, -R59.reuse ;  /* 0x000000010a0ad824 */ /* 0x100fe200078e0a3b */
[C---:B------:R-:W-:Y:S01]  /*c8b0*/  ISETP.GT.U32.AND P5, PT, R59.reuse, R9, PT ;  /* 0x000000093b00720c */ /* 0x040fe20003fa4070 */
[--C-:B------:R-:W-:Y:S01]  /*c8c0*/  @!P6 IMAD.IADD R0, R0, 0x1, -R59.reuse ;  /* 0x000000010000e824 */ /* 0x100fe200078e0a3b */
[C---:B------:R-:W-:Y:S01]  /*c8d0*/  ISETP.GT.U32.AND P4, PT, R59.reuse, R5, PT ;  /* 0x000000053b00720c */ /* 0x040fe20003f84070 */
[----:B------:R-:W-:Y:S01]  /*c8e0*/  @!P3 IMAD.IADD R16, R16, 0x1, -R59 ;  /* 0x000000011010b824 */ /* 0x000fe200078e0a3b */
[----:B------:R-:W-:-:S05]  /*c8f0*/  ISETP.GT.U32.AND P0, PT, R59, R4, PT ;  /* 0x000000043b00720c */ /* 0x000fca0003f04070 */
[----:B------:R-:W-:Y:S01]  /*c900*/  @!P2 IMAD.IADD R17, R17, 0x1, -R59 ;  /* 0x000000011111a824 */ /* 0x000fe200078e0a3b */
[----:B------:R-:W-:-:S03]  /*c910*/  ISETP.GT.U32.AND P1, PT, R59, R2, PT ;  /* 0x000000023b00720c */ /* 0x000fc60003f24070 */
[--C-:B------:R-:W-:Y:S02]  /*c920*/  @!P5 IMAD.IADD R9, R9, 0x1, -R59.reuse ;  /* 0x000000010909d824 */ /* 0x100fe400078e0a3b */
[--C-:B------:R-:W-:Y:S02]  /*c930*/  @!P4 IMAD.IADD R5, R5, 0x1, -R59.reuse ;  /* 0x000000010505c824 */ /* 0x100fe400078e0a3b */
[----:B------:R-:W-:-:S06]  /*c940*/  @!P0 IMAD.IADD R4, R4, 0x1, -R59 ;  /* 0x0000000104048824 */ /* 0x000fcc00078e0a3b */
[--C-:B------:R-:W-:Y:S01]  /*c950*/  @!P1 IMAD.IADD R2, R2, 0x1, -R59.reuse ;  /* 0x0000000102029824 */ /* 0x100fe200078e0a3b */
[C---:B---3--:R-:W-:Y:S02]  /*c960*/  ISETP.GT.U32.AND P6, PT, R59.reuse, R15, PT ;  /* 0x0000000f3b00720c */ /* 0x048fe40003fc4070 */
[C---:B----4-:R-:W-:Y:S02]  /*c970*/  ISETP.GT.U32.AND P2, PT, R59.reuse, R14, PT ;  /* 0x0000000e3b00720c */ /* 0x050fe40003f44070 */
[----:B------:R-:W-:Y:S01]  /*c980*/  ISETP.GT.U32.AND P3, PT, R59, R13, PT ;  /* 0x0000000d3b00720c */ /* 0x000fe20003f64070 */
[----:B------:R-:W-:Y:S08]  /*c990*/  STL [R1+0x1930], R61 ;  /* 0x0019303d01007387 */ /* 0x000ff00000100800 */
[--C-:B------:R-:W-:Y:S01]  /*c9a0*/  @!P6 IMAD.IADD R15, R15, 0x1, -R59.reuse ;  /* 0x000000010f0fe824 */ /* 0x100fe200078e0a3b */
[C---:B------:R-:W-:Y:S01]  /*c9b0*/  ISETP.GT.U32.AND P6, PT, R59.reuse, R17, PT ;  /* 0x000000113b00720c */ /* 0x040fe20003fc4070 */
[----:B------:R-:W-:Y:S01]  /*c9c0*/  STL [R1+0x170], R19 ;  /* 0x0001701301007387 */ /* 0x000fe20000100800 */
[----:B------:R-:W-:Y:S01]  /*c9d0*/  @!P2 IMAD.IADD R14, R14, 0x1, -R59 ;  /* 0x000000010e0ea824 */ /* 0x000fe200078e0a3b */
[----:B------:R-:W-:-:S02]  /*c9e0*/  ISETP.GT.U32.AND P2, PT, R59, R16, PT ;  /* 0x000000103b00720c */ /* 0x000fc40003f44070 */
[----:B------:R-:W-:Y:S01]  /*c9f0*/  STL [R1+0x164], R18 ;  /* 0x0001641201007387 */ /* 0x000fe20000100800 */
[--C-:B------:R-:W-:Y:S01]  /*ca00*/  @!P3 IMAD.IADD R13, R13, 0x1, -R59.reuse ;  /* 0x000000010d0db824 */ /* 0x100fe200078e0a3b */
[----:B------:R-:W-:Y:S02]  /*ca10*/  ISETP.GT.U32.AND P3, PT, R59, R9, PT ;  /* 0x000000093b00720c */ /* 0x000fe40003f64070 */
[----:B------:R0:W-:Y:S04]  /*ca20*/  STL [R1+0x168], R10 ;  /* 0x0001680a01007387 */ /* 0x0001e80000100800 */
[----:B------:R1:W-:Y:S04]  /*ca30*/  STL [R1+0x14c], R5 ;  /* 0x00014c0501007387 */ /* 0x0003e80000100800 */
[----:B------:R3:W-:Y:S04]  /*ca40*/  STL [R1+0x158], R4 ;  /* 0x0001580401007387 */ /* 0x0007e80000100800 */
[----:B0-----:R-:W4:Y:S01]  /*ca50*/  LDL.LU R10, [R1+0x120] ;  /* 0x00012000010a7983 */ /* 0x001f220000300800 */
[----:B------:R-:W-:-:S03]  /*ca60*/  @!P6 IMAD.IADD R17, R17, 0x1, -R59 ;  /* 0x000000011111e824 */ /* 0x000fc600078e0a3b */
[----:B------:R0:W-:Y:S01]  /*ca70*/  STL [R1+0x15c], R2 ;  /* 0x00015c0201007387 */ /* 0x0001e20000100800 */
[----:B------:R-:W-:-:S03]  /*ca80*/  @!P2 IMAD.IADD R16, R16, 0x1, -R59 ;  /* 0x000000011010a824 */ /* 0x000fc600078e0a3b */
[----:B-1----:R-:W4:Y:S01]  /*ca90*/  LDL.LU R5, [R1+0x114] ;  /* 0x0001140001057983 */ /* 0x002f220000300800 */
[----:B------:R-:W-:-:S03]  /*caa0*/  @!P3 IMAD.IADD R9, R9, 0x1, -R59 ;  /* 0x000000010909b824 */ /* 0x000fc600078e0a3b */
[----:B---3--:R-:W3:Y:S04]  /*cab0*/  LDL.LU R4, [R1+0x118] ;  /* 0x0001180001047983 */ /* 0x008ee80000300800 */
[----:B------:R1:W-:Y:S04]  /*cac0*/  STL [R1+0x150], R0 ;  /* 0x0001500001007387 */ /* 0x0003e80000100800 */
[----:B0-----:R-:W3:Y:S04]  /*cad0*/  LDL.LU R2, [R1+0xfc] ;  /* 0x0000fc0001027983 */ /* 0x001ee80000300800 */
[----:B-1----:R-:W3:Y:S04]  /*cae0*/  LDL.LU R0, [R1+0x108] ;  /* 0x0001080001007983 */ /* 0x002ee80000300800 */
[----:B------:R-:W3:Y:S04]  /*caf0*/  LDL.LU R19, [R1+0x10c] ;  /* 0x00010c0001137983 */ /* 0x000ee80000300800 */
[----:B------:R0:W-:Y:S04]  /*cb00*/  STL [R1+0x154], R17 ;  /* 0x0001541101007387 */ /* 0x0001e80000100800 */
[----:B------:R-:W3:Y:S04]  /*cb10*/  LDL.LU R18, [R1+0x100] ;  /* 0x0001000001127983 */ /* 0x000ee80000300800 */
[----:B------:R-:W-:Y:S04]  /*cb20*/  STL [R1+0x138], R16 ;  /* 0x0001381001007387 */ /* 0x000fe80000100800 */
[----:B------:R1:W-:Y:S04]  /*cb30*/  STL [R1+0x144], R9 ;  /* 0x0001440901007387 */ /* 0x0003e80000100800 */
[----:B0-----:R-:W3:Y:S04]  /*cb40*/  LDL.LU R17, [R1+0x104] ;  /* 0x0001040001117983 */ /* 0x001ee80000300800 */
[----:B-1----:R-:W3:Y:S01]  /*cb50*/  LDL.LU R9, [R1+0xe8] ;  /* 0x0000e80001097983 */ /* 0x002ee20000300800 */
[----:B------:R-:W-:-:S02]  /*cb60*/  ISETP.GT.U32.AND P4, PT, R59, R8, PT ;  /* 0x000000083b00720c */ /* 0x000fc40003f84070 */
[C---:B------:R-:W-:Y:S02]  /*cb70*/  ISETP.GT.U32.AND P0, PT, R59.reuse, R7, PT ;  /* 0x000000073b00720c */ /* 0x040fe40003f04070 */
[C---:B------:R-:W-:Y:S02]  /*cb80*/  ISETP.GT.U32.AND P1, PT, R59.reuse, R58, PT ;  /* 0x0000003a3b00720c */ /* 0x040fe40003f24070 */
[----:B--2---:R-:W-:-:S07]  /*cb90*/  ISETP.GT.U32.AND P5, PT, R59, R12, PT ;  /* 0x0000000c3b00720c */ /* 0x004fce0003fa4070 */
[--C-:B------:R-:W-:Y:S01]  /*cba0*/  @!P4 IMAD.IADD R8, R8, 0x1, -R59.reuse ;  /* 0x000000010808c824 */ /* 0x100fe200078e0a3b */
[----:B------:R-:W-:Y:S01]  /*cbb0*/  ISETP.GT.U32.AND P4, PT, R59, R11, PT ;  /* 0x0000000b3b00720c */ /* 0x000fe20003f84070 */
[--C-:B------:R-:W-:Y:S01]  /*cbc0*/  @!P0 IMAD.IADD R7, R7, 0x1, -R59.reuse ;  /* 0x0000000107078824 */ /* 0x100fe200078e0a3b */
[C---:B------:R-:W-:Y:S01]  /*cbd0*/  ISETP.GT.U32.AND P0, PT, R59.reuse, R6, PT ;  /* 0x000000063b00720c */ /* 0x040fe20003f04070 */
[--C-:B------:R-:W-:Y:S01]  /*cbe0*/  @!P1 IMAD.IADD R58, R58, 0x1, -R59.reuse ;  /* 0x000000013a3a9824 */ /* 0x100fe200078e0a3b */
[C---:B------:R-:W-:Y:S01]  /*cbf0*/  ISETP.GT.U32.AND P1, PT, R59.reuse, R60, PT ;  /* 0x0000003c3b00720c */ /* 0x040fe20003f24070 */
[----:B------:R-:W-:Y:S01]  /*cc00*/  @!P5 IMAD.IADD R12, R12, 0x1, -R59 ;  /* 0x000000010c0cd824 */ /* 0x000fe200078e0a3b */
[----:B------:R-:W-:-:S07]  /*cc10*/  ISETP.GT.U32.AND P5, PT, R59, R8, PT ;  /* 0x000000083b00720c */ /* 0x000fce0003fa4070 */
[--C-:B------:R-:W-:Y:S01]  /*cc20*/  @!P4 IMAD.IADD R11, R11, 0x1, -R59.reuse ;  /* 0x000000010b0bc824 */ /* 0x100fe200078e0a3b */
[C---:B------:R-:W-:Y:S01]  /*cc30*/  ISETP.GT.U32.AND P4, PT, R59.reuse, R7, PT ;  /* 0x000000073b00720c */ /* 0x040fe20003f84070 */
[--C-:B------:R-:W-:Y:S01]  /*cc40*/  @!P0 IMAD.IADD R6, R6, 0x1, -R59.reuse ;  /* 0x0000000106068824 */ /* 0x100fe200078e0a3b */
[C---:B------:R-:W-:Y:S01]  /*cc50*/  ISETP.GT.U32.AND P0, PT, R59.reuse, R58, PT ;  /* 0x0000003a3b00720c */ /* 0x040fe20003f04070 */
[--C-:B------:R-:W-:Y:S01]  /*cc60*/  @!P1 IMAD.IADD R60, R60, 0x1, -R59.reuse ;  /* 0x000000013c3c9824 */ /* 0x100fe200078e0a3b */
[C---:B------:R-:W-:Y:S02]  /*cc70*/  ISETP.GT.U32.AND P1, PT, R59.reuse, R15, PT ;  /* 0x0000000f3b00720c */ /* 0x040fe40003f24070 */
[C---:B------:R-:W-:Y:S01]  /*cc80*/  ISETP.GT.U32.AND P2, PT, R59.reuse, R14, PT ;  /* 0x0000000e3b00720c */ /* 0x040fe20003f44070 */
[----:B------:R-:W-:Y:S01]  /*cc90*/  @!P5 IMAD.IADD R8, R8, 0x1, -R59 ;  /* 0x000000010808d824 */ /* 0x000fe200078e0a3b */
[C---:B------:R-:W-:Y:S02]  /*cca0*/  ISETP.GT.U32.AND P6, PT, R59.reuse, R60, PT ;  /* 0x0000003c3b00720c */ /* 0x040fe40003fc4070 */
[----:B------:R-:W-:-:S03]  /*ccb0*/  ISETP.GT.U32.AND P3, PT, R59, R13, PT ;  /* 0x0000000d3b00720c */ /* 0x000fc60003f64070 */
[--C-:B------:R-:W-:Y:S01]  /*ccc0*/  @!P4 IMAD.IADD R7, R7, 0x1, -R59.reuse ;  /* 0x000000010707c824 */ /* 0x100fe200078e0a3b */
[----:B------:R0:W-:Y:S01]  /*ccd0*/  STL [R1+0x148], R8 ;  /* 0x0001480801007387 */ /* 0x0001e20000100800 */
[--C-:B------:R-:W-:Y:S02]  /*cce0*/  @!P0 IMAD.IADD R58, R58, 0x1, -R59.reuse ;  /* 0x000000013a3a8824 */ /* 0x100fe400078e0a3b */
[--C-:B------:R-:W-:Y:S02]  /*ccf0*/  @!P1 IMAD.IADD R15, R15, 0x1, -R59.reuse ;  /* 0x000000010f0f9824 */ /* 0x100fe400078e0a3b */
[--C-:B------:R-:W-:Y:S01]  /*cd00*/  @!P2 IMAD.IADD R14, R14, 0x1, -R59.reuse ;  /* 0x000000010e0ea824 */ /* 0x100fe200078e0a3b */
[----:B0-----:R-:W2:Y:S04]  /*cd10*/  LDL.LU R8, [R1+0xf4] ;  /* 0x0000f40001087983 */ /* 0x001ea80000300800 */
[----:B------:R0:W-:Y:S01]  /*cd20*/  STL [R1+0x13c], R7 ;  /* 0x00013c0701007387 */ /* 0x0001e20000100800 */
[----:B------:R-:W-:-:S03]  /*cd30*/  @!P6 IMAD.IADD R60, R60, 0x1, -R59 ;  /* 0x000000013c3ce824 */ /* 0x000fc600078e0a3b */
[----:B0-----:R-:W2:Y:S04]  /*cd40*/  LDL.LU R7, [R1+0xec] ;  /* 0x0000ec0001077983 */ /* 0x001ea80000300800 */
[----:B------:R0:W-:Y:S01]  /*cd50*/  STL [R1+0x140], R58 ;  /* 0x0001403a01007387 */ /* 0x0001e20000100800 */
[----:B------:R-:W-:Y:S01]  /*cd60*/  ISETP.GT.U32.AND P5, PT, R59, R12, PT ;  /* 0x0000000c3b00720c */ /* 0x000fe20003fa4070 */
[----:B------:R-:W-:Y:S02]  /*cd70*/  @!P3 IMAD.IADD R13, R13, 0x1, -R59 ;  /* 0x000000010d0db824 */ /* 0x000fe400078e0a3b */
[----:B0-----:R-:W2:Y:S01]  /*cd80*/  LDL.LU R58, [R1+0xf0] ;  /* 0x0000f000013a7983 */ /* 0x001ea20000300800 */
[C---:B------:R-:W-:Y:S02]  /*cd90*/  ISETP.GT.U32.AND P4, PT, R59.reuse, R11, PT ;  /* 0x0000000b3b00720c */ /* 0x040fe40003f84070 */
[----:B------:R-:W-:-:S07]  /*cda0*/  ISETP.GT.U32.AND P0, PT, R59, R6, PT ;  /* 0x000000063b00720c */ /* 0x000fce0003f04070 */
[--C-:B------:R-:W-:Y:S01]  /*cdb0*/  @!P5 IMAD.IADD R12, R12, 0x1, -R59.reuse ;  /* 0x000000010c0cd824 */ /* 0x100fe200078e0a3b */
[----:B------:R-:W-:Y:S04]  /*cdc0*/  STL [R1+0x124], R15 ;  /* 0x0001240f01007387 */ /* 0x000fe80000100800 */
[----:B------:R-:W-:Y:S01]  /*cdd0*/  STL [R1+0x130], R14 ;  /* 0x0001300e01007387 */ /* 0x000fe20000100800 */
[--C-:B------:R-:W-:Y:S02]  /*cde0*/  @!P4 IMAD.IADD R11, R11, 0x1, -R59.reuse ;  /* 0x000000010b0bc824 */ /* 0x100fe400078e0a3b */
[----:B------:R-:W-:Y:S01]  /*cdf0*/  @!P0 IMAD.IADD R6, R6, 0x1, -R59 ;  /* 0x0000000106068824 */ /* 0x000fe200078e0a3b */
[----:B------:R-:W-:Y:S04]  /*ce00*/  STL [R1+0x134], R13 ;  /* 0x0001340d01007387 */ /* 0x000fe80000100800 */
[----:B------:R-:W-:Y:S04]  /*ce10*/  STL [R1+0x128], R12 ;  /* 0x0001280c01007387 */ /* 0x000fe80000100800 */
[----:B------:R-:W-:Y:S04]  /*ce20*/  STL [R1+0x12c], R11 ;  /* 0x00012c0b01007387 */ /* 0x000fe80000100800 */
[----:B------:R0:W-:Y:S04]  /*ce30*/  STL [R1+0x110], R6 ;  /* 0x0001100601007387 */ /* 0x0001e80000100800 */
[----:B0-----:R-:W2:Y:S04]  /*ce40*/  LDL.LU R6, [R1+0xe0] ;  /* 0x0000e00001067983 */ /* 0x001ea80000300800 */
[----:B------:R0:W-:Y:S04]  /*ce50*/  STL [R1+0x11c], R60 ;  /* 0x00011c3c01007387 */ /* 0x0001e80000100800 */
[----:B0-----:R-:W2:Y:S04]  /*ce60*/  LDL.LU R60, [R1+0xe4] ;  /* 0x0000e400013c7983 */ /* 0x001ea80000300800 */
[----:B------:R-:W2:Y:S04]  /*ce70*/  LDL.LU R16, [R1+0x37c] ;  /* 0x00037c0001107983 */ /* 0x000ea80000300800 */
[----:B------:R-:W2:Y:S04]  /*ce80*/  LDL.LU R15, [R1+0x36c] ;  /* 0x00036c00010f7983 */ /* 0x000ea80000300800 */
[----:B------:R-:W2:Y:S04]  /*ce90*/  LDL.LU R13, [R1+0x370] ;  /* 0x00037000010d7983 */ /* 0x000ea80000300800 */
[----:B------:R-:W2:Y:S01]  /*cea0*/  LDL.LU R12, [R1+0x348] ;  /* 0x00034800010c7983 */ /* 0x000ea20000300800 */
[----:B----4-:R-:W-:-:S02]  /*ceb0*/  ISETP.GT.U32.AND P1, PT, R59, R10, PT ;  /* 0x0000000a3b00720c */ /* 0x010fc40003f24070 */
[C---:B------:R-:W-:Y:S02]  /*cec0*/  ISETP.GT.U32.AND P2, PT, R59.reuse, R5, PT ;  /* 0x000000053b00720c */ /* 0x040fe40003f44070 */
[----:B---3--:R-:W-:-:S09]  /*ced0*/  ISETP.GT.U32.AND P3, PT, R59, R4, PT ;  /* 0x000000043b00720c */ /* 0x008fd20003f64070 */
[--C-:B------:R-:W-:Y:S02]  /*cee0*/  @!P1 IMAD.IADD R10, R10, 0x1, -R59.reuse ;  /* 0x000000010a0a9824 */ /* 0x100fe400078e0a3b */
[----:B------:R-:W-:Y:S01]  /*cef0*/  @!P2 IMAD.IADD R5, R5, 0x1, -R59 ;  /* 0x000000010505a824 */ /* 0x000fe200078e0a3b */
[C---:B------:R-:W-:Y:S02]  /*cf00*/  ISETP.GT.U32.AND P6, PT, R59.reuse, R18, PT ;  /* 0x000000123b00720c */ /* 0x040fe40003fc4070 */
[C---:B------:R-:W-:Y:S02]  /*cf10*/  ISETP.GT.U32.AND P1, PT, R59.reuse, R17, PT ;  /* 0x000000113b00720c */ /* 0x040fe40003f24070 */
[----:B------:R-:W-:-:S09]  /*cf20*/  ISETP.GT.U32.AND P2, PT, R59, R9, PT ;  /* 0x000000093b00720c */ /* 0x000fd20003f44070 */
[--C-:B------:R-:W-:Y:S01]  /*cf30*/  @!P6 IMAD.IADD R18, R18, 0x1, -R59.reuse ;  /* 0x000000011212e824 */ /* 0x100fe200078e0a3b */
[----:B------:R-:W-:Y:S01]  /*cf40*/  ISETP.GT.U32.AND P6, PT, R59, R10, PT ;  /* 0x0000000a3b00720c */ /* 0x000fe20003fc4070 */
[--C-:B------:R-:W-:Y:S02]  /*cf50*/  @!P3 IMAD.IADD R4, R4, 0x1, -R59.reuse ;  /* 0x000000010404b824 */ /* 0x100fe400078e0a3b */
[--C-:B------:R-:W-:Y:S01]  /*cf60*/  @!P1 IMAD.IADD R17, R17, 0x1, -R59.reuse ;  /* 0x0000000111119824 */ /* 0x100fe200078e0a3b */
[----:B------:R-:W-:Y:S01]  /*cf70*/  ISETP.GT.U32.AND P1, PT, R59, R5, PT ;  /* 0x000000053b00720c */ /* 0x000fe20003f24070 */
[----:B------:R-:W-:Y:S01]  /*cf80*/  @!P2 IMAD.IADD R9, R9, 0x1, -R59 ;  /* 0x000000010909a824 */ /* 0x000fe200078e0a3b */
[----:B------:R-:W-:-:S07]  /*cf90*/  ISETP.GT.U32.AND P2, PT, R59, R4, PT ;  /* 0x000000043b00720c */ /* 0x000fce0003f44070 */
[----:B------:R-:W-:-:S04]  /*cfa0*/  @!P6 IMAD.IADD R10, R10, 0x1, -R59 ;  /* 0x000000010a0ae824 */ /* 0x000fc800078e0a3b */
[--C-:B------:R-:W-:Y:S01]  /*cfb0*/  @!P1 IMAD.IADD R5, R5, 0x1, -R59.reuse ;  /* 0x0000000105059824 */ /* 0x100fe200078e0a3b */
[----:B------:R0:W-:Y:S04]  /*cfc0*/  STL [R1+0x120], R10 ;  /* 0x0001200a01007387 */ /* 0x0001e80000100800 */
[----:B------:R-:W3:Y:S01]  /*cfd0*/  LDL.LU R14, [R1+0x35c] ;  /* 0x00035c00010e7983 */ /* 0x000ee20000300800 */
[----:B------:R-:W-:-:S03]  /*cfe0*/  @!P2 IMAD.IADD R4, R4, 0x1, -R59 ;  /* 0x000000010404a824 */ /* 0x000fc600078e0a3b */
[----:B------:R1:W-:Y:S04]  /*cff0*/  STL [R1+0x114], R5 ;  /* 0x0001140501007387 */ /* 0x0003e80000100800 */
[----:B------:R-:W4:Y:S04]  /*d000*/  LDL.LU R11, [R1+0x360] ;  /* 0x00036000010b7983 */ /* 0x000f280000300800 */
[----:B0-----:R-:W4:Y:S04]  /*d010*/  LDL.LU R10, [R1+0x34c] ;  /* 0x00034c00010a7983 */ /* 0x001f280000300800 */
[----:B------:R0:W-:Y:S04]  /*d020*/  STL [R1+0x118], R4 ;  /* 0x0001180401007387 */ /* 0x0001e80000100800 */
[----:B-1----:R-:W4:Y:S04]  /*d030*/  LDL.LU R5, [R1+0x350] ;  /* 0x0003500001057983 */ /* 0x002f280000300800 */
[----:B0-----:R-:W4:Y:S01]  /*d040*/  LDL.LU R4, [R1+0x328] ;  /* 0x0003280001047983 */ /* 0x001f220000300800 */
[----:B------:R-:W-:-:S02]  /*d050*/  ISETP.GT.U32.AND P0, PT, R59, R19, PT ;  /* 0x000000133b00720c */ /* 0x000fc40003f04070 */
[C---:B------:R-:W-:Y:S02]  /*d060*/  ISETP.GT.U32.AND P5, PT, R59.reuse, R2, PT ;  /* 0x000000023b00720c */ /* 0x040fe40003fa4070 */
[C---:B--2---:R-:W-:Y:S02]  /*d070*/  ISETP.GT.U32.AND P3, PT, R59.reuse, R8, PT ;  /* 0x000000083b00720c */ /* 0x044fe40003f64070 */
[----:B------:R-:W-:-:S07]  /*d080*/  ISETP.GT.U32.AND P4, PT, R59, R0, PT ;  /* 0x000000003b00720c */ /* 0x000fce0003f84070 */
[--C-:B------:R-:W-:Y:S02]  /*d090*/  @!P0 IMAD.IADD R19, R19, 0x1, -R59.reuse ;  /* 0x0000000113138824 */ /* 0x100fe400078e0a3b */
[--C-:B------:R-:W-:Y:S01]  /*d0a0*/  @!P5 IMAD.IADD R2, R2, 0x1, -R59.reuse ;  /* 0x000000010202d824 */ /* 0x100fe200078e0a3b */
[C---:B------:R-:W-:Y:S01]  /*d0b0*/  ISETP.GT.U32.AND P5, PT, R59.reuse, R56, PT ;  /* 0x000000383b00720c */ /* 0x040fe20003fa4070 */
[--C-:B------:R-:W-:Y:S01]  /*d0c0*/  @!P3 IMAD.IADD R8, R8, 0x1, -R59.reuse ;  /* 0x000000010808b824 */ /* 0x100fe200078e0a3b */
[C---:B------:R-:W-:Y:S01]  /*d0d0*/  ISETP.GT.U32.AND P0, PT, R59.reuse, R58, PT ;  /* 0x0000003a3b00720c */ /* 0x040fe20003f04070 */
[----:B------:R-:W-:Y:S01]  /*d0e0*/  @!P4 IMAD.IADD R0, R0, 0x1, -R59 ;  /* 0x000000010000c824 */ /* 0x000fe200078e0a3b */
[----:B------:R-:W-:-:S09]  /*d0f0*/  ISETP.GT.U32.AND P3, PT, R59, R2, PT ;  /* 0x000000023b00720c */ /* 0x000fd20003f64070 */
[--C-:B------:R-:W-:Y:S01]  /*d100*/  @!P5 IMAD.IADD R56, R56, 0x1, -R59.reuse ;  /* 0x000000013838d824 */ /* 0x100fe200078e0a3b */
[C---:B------:R-:W-:Y:S02]  /*d110*/  ISETP.GT.U32.AND P1, PT, R59.reuse, R17, PT ;  /* 0x000000113b00720c */ /* 0x040fe40003f24070 */
[C---:B------:R-:W-:Y:S02]  /*d120*/  ISETP.GT.U32.AND P5, PT, R59.reuse, R0, PT ;  /* 0x000000003b00720c */ /* 0x040fe40003fa4070 */
[C---:B------:R-:W-:Y:S01]  /*d130*/  ISETP.GT.U32.AND P2, PT, R59.reuse, R9, PT ;  /* 0x000000093b00720c */ /* 0x040fe20003f44070 */
[--C-:B------:R-:W-:Y:S01]  /*d140*/  @!P0 IMAD.IADD R58, R58, 0x1, -R59.reuse ;  /* 0x000000013a3a8824 */ /* 0x100fe200078e0a3b */
[C---:B------:R-:W-:Y:S02]  /*d150*/  ISETP.GT.U32.AND P0, PT, R59.reuse, R18, PT ;  /* 0x000000123b00720c */ /* 0x040fe40003f04070 */
[C---:B------:R-:W-:Y:S01]  /*d160*/  ISETP.GT.U32.AND P4, PT, R59.reuse, R7, PT ;  /* 0x000000073b00720c */ /* 0x040fe20003f84070 */
[----:B------:R-:W-:Y:S01]  /*d170*/  @!P3 IMAD.IADD R2, R2, 0x1, -R59 ;  /* 0x000000010202b824 */ /* 0x000fe200078e0a3b */
[----:B------:R-:W-:-:S02]  /*d180*/  ISETP.GT.U32.AND P3, PT, R59, R8, PT ;  /* 0x000000083b00720c */ /* 0x000fc40003f64070 */
[----:B------:R-:W-:Y:S01]  /*d190*/  ISETP.GT.U32.AND P6, PT, R59, R58, PT ;  /* 0x0000003a3b00720c */ /* 0x000fe20003fc4070 */
[--C-:B------:R-:W-:Y:S02]  /*d1a0*/  @!P1 IMAD.IADD R17, R17, 0x1, -R59.reuse ;  /* 0x0000000111119824 */ /* 0x100fe400078e0a3b */
[----:B------:R-:W-:-:S04]  /*d1b0*/  @!P5 IMAD.IADD R0, R0, 0x1, -R59 ;  /* 0x000000010000d824 */ /* 0x000fc800078e0a3b */
[--C-:B------:R-:W-:Y:S02]  /*d1c0*/  @!P0 IMAD.IADD R18, R18, 0x1, -R59.reuse ;  /* 0x0000000112128824 */ /* 0x100fe400078e0a3b */
[--C-:B------:R-:W-:Y:S01]  /*d1d0*/  @!P2 IMAD.IADD R9, R9, 0x1, -R59.reuse ;  /* 0x000000010909a824 */ /* 0x100fe200078e0a3b */
[----:B------:R0:W-:Y:S01]  /*d1e0*/  STL [R1+0xfc], R2 ;  /* 0x0000fc0201007387 */ /* 0x0001e20000100800 */
[----:B------:R-:W-:Y:S01]  /*d1f0*/  @!P4 IMAD.IADD R7, R7, 0x1, -R59 ;  /* 0x000000010707c824 */ /* 0x000fe200078e0a3b */
[C---:B------:R-:W-:Y:S02]  /*d200*/  ISETP.GT.U32.AND P4, PT, R59.reuse, R19, PT ;  /* 0x000000133b00720c */ /* 0x040fe40003f84070 */
[C---:B------:R-:W-:Y:S01]  /*d210*/  ISETP.GT.U32.AND P0, PT, R59.reuse, R6, PT ;  /* 0x000000063b00720c */ /* 0x040fe20003f04070 */
[----:B0-----:R-:W2:Y:S01]  /*d220*/  LDL.LU R2, [R1+0x338] ;  /* 0x0003380001027983 */ /* 0x001ea20000300800 */
[----:B------:R-:W-:-:S03]  /*d230*/  ISETP.GT.U32.AND P5, PT, R59, R56, PT ;  /* 0x000000383b00720c */ /* 0x000fc60003fa4070 */
[----:B------:R0:W-:Y:S01]  /*d240*/  STL [R1+0x108], R0 ;  /* 0x0001080001007387 */ /* 0x0001e20000100800 */
[--C-:B------:R-:W-:Y:S01]  /*d250*/  @!P3 IMAD.IADD R8, R8, 0x1, -R59.reuse ;  /* 0x000000010808b824 */ /* 0x100fe200078e0a3b */
[C---:B------:R-:W-:Y:S02]  /*d260*/  ISETP.GT.U32.AND P1, PT, R59.reuse, R60, PT ;  /* 0x0000003c3b00720c */ /* 0x040fe40003f24070 */
[----:B0-----:R-:W2:Y:S01]  /*d270*/  LDL.LU R0, [R1+0x340] ;  /* 0x0003400001007983 */ /* 0x001ea20000300800 */
[C---:B------:R-:W-:Y:S01]  /*d280*/  ISETP.GT.U32.AND P2, PT, R59.reuse, R16, PT ;  /* 0x000000103b00720c */ /* 0x040fe20003f44070 */
[--C-:B------:R-:W-:Y:S02]  /*d290*/  @!P6 IMAD.IADD R58, R58, 0x1, -R59.reuse ;  /* 0x000000013a3ae824 */ /* 0x100fe400078e0a3b */
[--C-:B------:R-:W-:Y:S01]  /*d2a0*/  @!P0 IMAD.IADD R6, R6, 0x1, -R59.reuse ;  /* 0x0000000106068824 */ /* 0x100fe200078e0a3b */
[----:B------:R-:W-:Y:S01]  /*d2b0*/  ISETP.GT.U32.AND P3, PT, R59, R15, PT ;  /* 0x0000000f3b00720c */ /* 0x000fe20003f64070 */
[----:B------:R-:W-:-:S05]  /*d2c0*/  @!P4 IMAD.IADD R19, R19, 0x1, -R59 ;  /* 0x000000011313c824 */ /* 0x000fca00078e0a3b */
[--C-:B------:R-:W-:Y:S01]  /*d2d0*/  @!P1 IMAD.IADD R60, R60, 0x1, -R59.reuse ;  /* 0x000000013c3c9824 */ /* 0x100fe200078e0a3b */
[C---:B------:R-:W-:Y:S02]  /*d2e0*/  ISETP.GT.U32.AND P4, PT, R59.reuse, R7, PT ;  /* 0x000000073b00720c */ /* 0x040fe40003f84070 */
[--C-:B------:R-:W-:Y:S02]  /*d2f0*/  @!P2 IMAD.IADD R16, R16, 0x1, -R59.reuse ;  /* 0x000000011010a824 */ /* 0x100fe400078e0a3b */
[--C-:B------:R-:W-:Y:S01]  /*d300*/  @!P5 IMAD.IADD R56, R56, 0x1, -R59.reuse ;  /* 0x000000013838d824 */ /* 0x100fe200078e0a3b */
[----:B------:R-:W-:Y:S01]  /*d310*/  ISETP.GT.U32.AND P5, PT, R59, R13, PT ;  /* 0x0000000d3b00720c */ /* 0x000fe20003fa4070 */
[--C-:B------:R-:W-:Y:S01]  /*d320*/  @!P3 IMAD.IADD R15, R15, 0x1, -R59.reuse ;  /* 0x000000010f0fb824 */ /* 0x100fe200078e0a3b */
[----:B------:R-:W-:Y:S01]  /*d330*/  STL [R1+0x10c], R19 ;  /* 0x00010c1301007387 */ /* 0x000fe20000100800 */
[----:B------:R-:W-:Y:S02]  /*d340*/  IMAD R46, R59, R55, R46 ;  /* 0x000000373b2e7224 */ /* 0x000fe400078e022e */
[----:B------:R-:W-:Y:S01]  /*d350*/  IMAD.HI.U32 R55, R3, R54, RZ ;  /* 0x0000003603377227 */ /* 0x000fe200078e00ff */
[----:B------:R-:W-:Y:S03]  /*d360*/  STL [R1+0x100], R18 ;  /* 0x0001001201007387 */ /* 0x000fe60000100800 */
[----:B------:R-:W-:Y:S01]  /*d370*/  @!P4 IMAD.IADD R7, R7, 0x1, -R59 ;  /* 0x000000010707c824 */ /* 0x000fe200078e0a3b */
[----:B------:R-:W-:Y:S01]  /*d380*/  STL [R1+0x104], R17 ;  /* 0x0001041101007387 */ /* 0x000fe20000100800 */
[----:B------:R-:W-:-:S03]  /*d390*/  IMAD.MOV R55, RZ, RZ, -R55 ;  /* 0x000000ffff377224 */ /* 0x000fc600078e0a37 */
[----:B------:R-:W-:Y:S01]  /*d3a0*/  STL [R1+0xe8], R9 ;  /* 0x0000e80901007387 */ /* 0x000fe20000100800 */
[----:B------:R-:W-:-:S03]  /*d3b0*/  @!P5 IMAD.IADD R13, R13, 0x1, -R59 ;  /* 0x000000010d0dd824 */ /* 0x000fc600078e0a3b */
[----:B------:R0:W-:Y:S04]  /*d3c0*/  STL [R1+0xf8], R56 ;  /* 0x0000f83801007387 */ /* 0x0001e80000100800 */
[----:B------:R-:W-:Y:S01]  /*d3d0*/  STL [R1+0xf4], R8 ;  /* 0x0000f40801007387 */ /* 0x000fe20000100800 */
[----:B------:R-:W-:-:S03]  /*d3e0*/  IMAD R54, R59, R55, R54 ;  /* 0x000000373b367224 */ /* 0x000fc600078e0236 */
[----:B0-----:R-:W2:Y:S04]  /*d3f0*/  LDL R56, [R1+0x960] ;  /* 0x0009600001387983 */ /* 0x001ea80000100800 */
[----:B------:R-:W2:Y:S01]  /*d400*/  LDL.LU R9, [R1+0x32c] ;  /* 0x00032c0001097983 */ /* 0x000ea20000300800 */
[----:B------:R-:W-:-:S03]  /*d410*/  IABS R55, R61 ;  /* 0x0000003d00377213 */ /* 0x000fc60000000000 */
[----:B------:R-:W-:Y:S04]  /*d420*/  STL [R1+0xec], R7 ;  /* 0x0000ec0701007387 */ /* 0x000fe80000100800 */
[----:B------:R0:W-:Y:S04]  /*d430*/  STL [R1+0xf0], R58 ;  /* 0x0000f03a01007387 */ /* 0x0001e80000100800 */
[----:B0-----:R-:W2:Y:S04]  /*d440*/  LDL.LU R58, [R1+0x330] ;  /* 0x00033000013a7983 */ /* 0x001ea80000300800 */
[----:B------:R-:W2:Y:S04]  /*d450*/  LDL.LU R8, [R1+0x304] ;  /* 0x0003040001087983 */ /* 0x000ea80000300800 */
[----:B------:R-:W2:Y:S04]  /*d460*/  LDL.LU R61, [R1] ;  /* 0x00000000013d7983 */ /* 0x000ea80000300800 */
[----:B------:R-:W2:Y:S01]  /*d470*/  LDL.LU R7, [R1+0x318] ;  /* 0x0003180001077983 */ /* 0x000ea20000300800 */
[----:B---3--:R-:W-:-:S02]  /*d480*/  ISETP.GT.U32.AND P6, PT, R59, R14, PT ;  /* 0x0000000e3b00720c */ /* 0x008fc40003fc4070 */
[C---:B----4-:R-:W-:Y:S02]  /*d490*/  ISETP.GT.U32.AND P0, PT, R59.reuse, R11, PT ;  /* 0x0000000b3b00720c */ /* 0x050fe40003f04070 */
[----:B------:R-:W-:-:S09]  /*d4a0*/  ISETP.GT.U32.AND P1, PT, R59, R10, PT ;  /* 0x0000000a3b00720c */ /* 0x000fd20003f24070 */
[--C-:B------:R-:W-:Y:S01]  /*d4b0*/  @!P6 IMAD.IADD R14, R14, 0x1, -R59.reuse ;  /* 0x000000010e0ee824 */ /* 0x100fe200078e0a3b */
[----:B------:R-:W-:Y:S01]  /*d4c0*/  ISETP.GT.U32.AND P2, PT, R59, R5, PT ;  /* 0x000000053b00720c */ /* 0x000fe20003f44070 */
[--C-:B------:R-:W-:Y:S01]  /*d4d0*/  @!P0 IMAD.IADD R11, R11, 0x1, -R59.reuse ;  /* 0x000000010b0b8824 */ /* 0x100fe200078e0a3b */
[C---:B------:R-:W-:Y:S02]  /*d4e0*/  ISETP.GT.U32.AND P6, PT, R59.reuse, R6, PT ;  /* 0x000000063b00720c */ /* 0x040fe40003fc4070 */
[C---:B------:R-:W-:Y:S02]  /*d4f0*/  ISETP.GT.U32.AND P0, PT, R59.reuse, R60, PT ;  /* 0x0000003c3b00720c */ /* 0x040fe40003f04070 */
[C---:B------:R-:W-:Y:S01]  /*d500*/  ISETP.GT.U32.AND P3, PT, R59.reuse, R4, PT ;  /* 0x000000043b00720c */ /* 0x040fe20003f64070 */
[----:B------:R-:W-:Y:S01]  /*d510*/  @!P1 IMAD.IADD R10, R10, 0x1, -R59 ;  /* 0x000000010a0a9824 */ /* 0x000fe200078e0a3b */
[----:B------:R-:W-:-:S05]  /*d520*/  ISETP.GT.U32.AND P1, PT, R59, R16, PT ;  /* 0x000000103b00720c */ /* 0x000fca0003f24070 */
[--C-:B------:R-:W-:Y:S01]  /*d530*/  @!P2 IMAD.IADD R5, R5, 0x1, -R59.reuse ;  /* 0x000000010505a824 */ /* 0x100fe200078e0a3b */
[C---:B------:R-:W-:Y:S01]  /*d540*/  ISETP.GT.U32.AND P2, PT, R59.reuse, R15, PT ;  /* 0x0000000f3b00720c */ /* 0x040fe20003f44070 */
[--C-:B------:R-:W-:Y:S02]  /*d550*/  @!P6 IMAD.IADD R6, R6, 0x1, -R59.reuse ;  /* 0x000000010606e824 */ /* 0x100fe400078e0a3b */
[--C-:B------:R-:W-:Y:S02]  /*d560*/  @!P0 IMAD.IADD R60, R60, 0x1, -R59.reuse ;  /* 0x000000013c3c8824 */ /* 0x100fe400078e0a3b */
[--C-:B------:R-:W-:Y:S01]  /*d570*/  @!P3 IMAD.IADD R4, R4, 0x1, -R59.reuse ;  /* 0x000000010404b824 */ /* 0x100fe200078e0a3b */
[----:B------:R-:W-:Y:S01]  /*d580*/  ISETP.GT.U32.AND P3, PT, R59, R13, PT ;  /* 0x0000000d3b00720c */ /* 0x000fe20003f64070 */
[----:B------:R0:W-:Y:S01]  /*d590*/  STL [R1+0xe0], R6 ;  /* 0x0000e00601007387 */ /* 0x0001e20000100800 */
[----:B------:R-:W-:-:S05]  /*d5a0*/  @!P1 IMAD.IADD R16, R16, 0x1, -R59 ;  /* 0x0000000110109824 */ /* 0x000fca00078e0a3b */
[--C-:B------:R-:W-:Y:S01]  /*d5b0*/  @!P2 IMAD.IADD R15, R15, 0x1, -R59.reuse ;  /* 0x000000010f0fa824 */ /* 0x100fe200078e0a3b */
[----:B0-----:R-:W3:Y:S04]  /*d5c0*/  LDL.LU R6, [R1+0x31c] ;  /* 0x00031c0001067983 */ /* 0x001ee80000300800 */
[----:B------:R0:W-:Y:S01]  /*d5d0*/  STL [R1+0xe4], R60 ;  /* 0x0000e43c01007387 */ /* 0x0001e20000100800 */
[----:B------:R-:W-:-:S03]  /*d5e0*/  @!P3 IMAD.IADD R13, R13, 0x1, -R59 ;  /* 0x000000010d0db824 */ /* 0x000fc600078e0a3b */
[----:B0-----:R-:W4:Y:S04]  /*d5f0*/  LDL.LU R60, [R1+0x30c] ;  /* 0x00030c00013c7983 */ /* 0x001f280000300800 */
[----:B------:R-:W4:Y:S04]  /*d600*/  LDL.LU R19, [R1+0x310] ;  /* 0x0003100001137983 */ /* 0x000f280000300800 */
[----:B------:R0:W-:Y:S04]  /*d610*/  STL [R1+0x37c], R16 ;  /* 0x00037c1001007387 */ /* 0x0001e80000100800 */
[----:B------:R1:W-:Y:S04]  /*d620*/  STL [R1+0x36c], R15 ;  /* 0x00036c0f01007387 */ /* 0x0003e80000100800 */
[----:B------:R-:W4:Y:S04]  /*d630*/  LDL.LU R18, [R1+0x2e4] ;  /* 0x0002e40001127983 */ /* 0x000f280000300800 */
[----:B------:R-:W4:Y:S04]  /*d640*/  LDL.LU R17, [R1+0x2f8] ;  /* 0x0002f80001117983 */ /* 0x000f280000300800 */
[----:B------:R1:W-:Y:S04]  /*d650*/  STL [R1+0x370], R13 ;  /* 0x0003700d01007387 */ /* 0x0003e80000100800 */
[----:B0-----:R-:W4:Y:S04]  /*d660*/  LDL.LU R16, [R1+0x2fc] ;  /* 0x0002fc0001107983 */ /* 0x001f280000300800 */
[----:B-1----:R-:W4:Y:S04]  /*d670*/  LDL.LU R15, [R1+0x2e8] ;  /* 0x0002e800010f7983 */ /* 0x002f280000300800 */
[----:B------:R-:W4:Y:S01]  /*d680*/  LDL.LU R13, [R1+0x2f0] ;  /* 0x0002f000010d7983 */ /* 0x000f220000300800 */
[----:B------:R-:W-:-:S02]  /*d690*/  ISETP.GT.U32.AND P4, PT, R59, R12, PT ;  /* 0x0000000c3b00720c */ /* 0x000fc40003f84070 */
[----:B--2---:R-:W-:-:S11]  /*d6a0*/  ISETP.GT.U32.AND P5, PT, R59, R2, PT ;  /* 0x000000023b00720c */ /* 0x004fd60003fa4070 */
[--C-:B------:R-:W-:Y:S01]  /*d6b0*/  @!P4 IMAD.IADD R12, R12, 0x1, -R59.reuse ;  /* 0x000000010c0cc824 */ /* 0x100fe200078e0a3b */
[C---:B------:R-:W-:Y:S01]  /*d6c0*/  ISETP.GT.U32.AND P4, PT, R59.reuse, R0, PT ;  /* 0x000000003b00720c */ /* 0x040fe20003f84070 */
[----:B------:R-:W-:Y:S01]  /*d6d0*/  @!P5 IMAD.IADD R2, R2, 0x1, -R59 ;  /* 0x000000010202d824 */ /* 0x000fe200078e0a3b */
[C---:B------:R-:W-:Y:S02]  /*d6e0*/  ISETP.GT.U32.AND P0, PT, R59.reuse, R11, PT ;  /* 0x0000000b3b00720c */ /* 0x040fe40003f04070 */
[----:B------:R-:W-:-:S09]  /*d6f0*/  ISETP.GT.U32.AND P5, PT, R59, R12, PT ;  /* 0x0000000c3b00720c */ /* 0x000fd20003fa4070 */
[----:B------:R-:W-:Y:S01]  /*d700*/  @!P4 IMAD.IADD R0, R0, 0x1, -R59 ;  /* 0x000000010000c824 */ /* 0x000fe200078e0a3b */
[C---:B------:R-:W-:Y:S02]  /*d710*/  ISETP.GT.U32.AND P4, PT, R59.reuse, R14, PT ;  /* 0x0000000e3b00720c */ /* 0x040fe40003f84070 */
[C---:B------:R-:W-:Y:S02]  /*d720*/  ISETP.GT.U32.AND P1, PT, R59.reuse, R10, PT ;  /* 0x0000000a3b00720c */ /* 0x040fe40003f24070 */
        /* <DEDUP_REMOVED lines=8> */
[--C-:B------:R-:W-:Y:S01]  /*d7b0*/  @!P2 IMAD.IADD R5, R5, 0x1, -R59.reuse ;  /* 0x000000010505a824 */ /* 0x100fe200078e0a3b */
[----:B------:R-:W-:Y:S01]  /*d7c0*/  ISETP.GT.U32.AND P4, PT, R59, R9, PT ;  /* 0x000000093b00720c */ /* 0x000fe20003f84070 */
[----:B------:R-:W-:-:S02]  /*d7d0*/  @!P3 IMAD.IADD R4, R4, 0x1, -R59 ;  /* 0x000000010404b824 */ /* 0x000fc400078e0a3b */
[----:B------:R-:W-:Y:S01]  /*d7e0*/  @!P6 IMAD.IADD R0, R0, 0x1, -R59 ;  /* 0x000000010000e824 */ /* 0x000fe200078e0a3b */
[----:B------:R0:W-:Y:S01]  /*d7f0*/  STL [R1+0x348], R12 ;  /* 0x0003480c01007387 */ /* 0x0001e20000100800 */
[C---:B------:R-:W-:Y:S02]  /*d800*/  ISETP.GT.U32.AND P0, PT, R59.reuse, R58, PT ;  /* 0x0000003a3b00720c */ /* 0x040fe40003f04070 */
[----:B------:R-:W-:-:S06]  /*d810*/  ISETP.GT.U32.AND P1, PT, R59, R8, PT ;  /* 0x000000083b00720c */ /* 0x000fcc0003f24070 */
[----:B------:R-:W-:Y:S01]  /*d820*/  @!P4 IMAD.IADD R9, R9, 0x1, -R59 ;  /* 0x000000010909c824 */ /* 0x000fe200078e0a3b */
[----:B0-----:R-:W2:Y:S01]  /*d830*/  LDL.LU R12, [R1+0x2c0] ;  /* 0x0002c000010c7983 */ /* 0x001ea20000300800 */
[----:B------:R-:W-:-:S03]  /*d840*/  ISETP.GT.U32.AND P2, PT, R59, R7, PT ;  /* 0x000000073b00720c */ /* 0x000fc60003f44070 */
[--C-:B------:R-:W-:Y:S02]  /*d850*/  @!P0 IMAD.IADD R58, R58, 0x1, -R59.reuse ;  /* 0x000000013a3a8824 */ /* 0x100fe400078e0a3b */
[--C-:B------:R-:W-:Y:S02]  /*d860*/  @!P5 IMAD.IADD R2, R2, 0x1, -R59.reuse ;  /* 0x000000010202d824 */ /* 0x100fe400078e0a3b */
[----:B------:R-:W-:-:S06]  /*d870*/  @!P1 IMAD.IADD R8, R8, 0x1, -R59 ;  /* 0x0000000108089824 */ /* 0x000fcc00078e0a3b */
[----:B------:R-:W-:Y:S01]  /*d880*/  @!P2 IMAD.IADD R7, R7, 0x1, -R59 ;  /* 0x000000010707a824 */ /* 0x000fe200078e0a3b */
[----:B------:R0:W-:Y:S04]  /*d890*/  STL [R1+0x35c], R14 ;  /* 0x00035c0e01007387 */ /* 0x0001e80000100800 */
[----:B------:R-:W-:Y:S04]  /*d8a0*/  STL [R1+0x360], R11 ;  /* 0x0003600b01007387 */ /* 0x000fe80000100800 */
[----:B0-----:R-:W2:Y:S04]  /*d8b0*/  LDL.LU R14, [R1+0x2ac] ;  /* 0x0002ac00010e7983 */ /* 0x001ea80000300800 */
[----:B------:R-:W-:Y:S04]  /*d8c0*/  STL [R1+0x34c], R10 ;  /* 0x00034c0a01007387 */ /* 0x000fe80000100800 */
[----:B------:R0:W-:Y:S04]  /*d8d0*/  STL [R1+0x350], R5 ;  /* 0x0003500501007387 */ /* 0x0001e80000100800 */
[----:B------:R1:W-:Y:S04]  /*d8e0*/  STL [R1+0x328], R4 ;  /* 0x0003280401007387 */ /* 0x0003e80000100800 */
[----:B0-----:R-:W2:Y:S04]  /*d8f0*/  LDL.LU R5, [R1+0x2d8] ;  /* 0x0002d80001057983 */ /* 0x001ea80000300800 */
[----:B------:R0:W-:Y:S04]  /*d900*/  STL [R1+0x338], R2 ;  /* 0x0003380201007387 */ /* 0x0001e80000100800 */
[----:B-1----:R-:W2:Y:S04]  /*d910*/  LDL.LU R4, [R1+0x2dc] ;  /* 0x0002dc0001047983 */ /* 0x002ea80000300800 */
[----:B0-----:R-:W2:Y:S04]  /*d920*/  LDL.LU R2, [R1+0x2c8] ;  /* 0x0002c80001027983 */ /* 0x001ea80000300800 */
[----:B------:R0:W-:Y:S04]  /*d930*/  STL [R1+0x340], R0 ;  /* 0x0003400001007387 */ /* 0x0001e80000100800 */
[----:B0-----:R-:W2:Y:S01]  /*d940*/  LDL.LU R0, [R1+0x2cc] ;  /* 0x0002cc0001007983 */ /* 0x001ea20000300800 */
[----:B---3--:R-:W-:-:S02]  /*d950*/  ISETP.GT.U32.AND P3, PT, R59, R6, PT ;  /* 0x000000063b00720c */ /* 0x008fc40003f64070 */
[C---:B----4-:R-:W-:Y:S02]  /*d960*/  ISETP.GT.U32.AND P6, PT, R59.reuse, R19, PT ;  /* 0x000000133b00720c */ /* 0x050fe40003fc4070 */
[C---:B------:R-:W-:Y:S02]  /*d970*/  ISETP.GT.U32.AND P5, PT, R59.reuse, R60, PT ;  /* 0x0000003c3b00720c */ /* 0x040fe40003fa4070 */
[C---:B------:R-:W-:Y:S02]  /*d980*/  ISETP.GT.U32.AND P4, PT, R59.reuse, R18, PT ;  /* 0x000000123b00720c */ /* 0x040fe40003f84070 */
[----:B------:R-:W-:-:S05]  /*d990*/  ISETP.GT.U32.AND P0, PT, R59, R17, PT ;  /* 0x000000113b00720c */ /* 0x000fca0003f04070 */
[----:B------:R-:W-:Y:S01]  /*d9a0*/  @!P3 IMAD.IADD R6, R6, 0x1, -R59 ;  /* 0x000000010606b824 */ /* 0x000fe200078e0a3b */
[----:B------:R-:W-:-:S05]  /*d9b0*/  ISETP.GT.U32.AND P1, PT, R59, R16, PT ;  /* 0x000000103b00720c */ /* 0x000fca0003f24070 */
[--C-:B------:R-:W-:Y:S01]  /*d9c0*/  @!P4 IMAD.IADD R18, R18, 0x1, -R59.reuse ;  /* 0x000000011212c824 */ /* 0x100fe200078e0a3b */
[----:B------:R-:W-:Y:S01]  /*d9d0*/  ISETP.GT.U32.AND P2, PT, R59, R15, PT ;  /* 0x0000000f3b00720c */ /* 0x000fe20003f44070 */
[--C-:B------:R-:W-:Y:S01]  /*d9e0*/  @!P6 IMAD.IADD R19, R19, 0x1, -R59.reuse ;  /* 0x000000011313e824 */ /* 0x100fe200078e0a3b */
[C---:B------:R-:W-:Y:S02]  /*d9f0*/  ISETP.GT.U32.AND P4, PT, R59.reuse, R58, PT ;  /* 0x0000003a3b00720c */ /* 0x040fe40003f84070 */
[C---:B------:R-:W-:Y:S02]  /*da00*/  ISETP.GT.U32.AND P3, PT, R59.reuse, R13, PT ;  /* 0x0000000d3b00720c */ /* 0x040fe40003f64070 */
[----:B------:R-:W-:Y:S01]  /*da10*/  ISETP.GT.U32.AND P6, PT, R59, R9, PT ;  /* 0x000000093b00720c */ /* 0x000fe20003fc4070 */
[--C-:B------:R-:W-:Y:S01]  /*da20*/  @!P0 IMAD.IADD R17, R17, 0x1, -R59.reuse ;  /* 0x0000000111118824 */ /* 0x100fe200078e0a3b */
[----:B------:R-:W-:Y:S01]  /*da30*/  ISETP.GT.U32.AND P0, PT, R59, R8, PT ;  /* 0x000000083b00720c */ /* 0x000fe20003f04070 */
[----:B------:R-:W-:-:S02]  /*da40*/  @!P5 IMAD.IADD R60, R60, 0x1, -R59 ;  /* 0x000000013c3cd824 */ /* 0x000fc400078e0a3b */
[--C-:B------:R-:W-:Y:S01]  /*da50*/  @!P1 IMAD.IADD R16, R16, 0x1, -R59.reuse ;  /* 0x0000000110109824 */ /* 0x100fe200078e0a3b */
[----:B------:R-:W-:Y:S01]  /*da60*/  ISETP.GT.U32.AND P1, PT, R59, R7, PT ;  /* 0x000000073b00720c */ /* 0x000fe20003f24070 */
[--C-:B------:R-:W-:Y:S01]  /*da70*/  @!P2 IMAD.IADD R15, R15, 0x1, -R59.reuse ;  /* 0x000000010f0fa824 */ /* 0x100fe200078e0a3b */
[----:B------:R-:W-:Y:S01]  /*da80*/  ISETP.GT.U32.AND P2, PT, R59, R6, PT ;  /* 0x000000063b00720c */ /* 0x000fe20003f44070 */
[--C-:B------:R-:W-:Y:S02]  /*da90*/  @!P4 IMAD.IADD R58, R58, 0x1, -R59.reuse ;  /* 0x000000013a3ac824 */ /* 0x100fe400078e0a3b */
[--C-:B------:R-:W-:Y:S01]  /*daa0*/  @!P3 IMAD.IADD R13, R13, 0x1, -R59.reuse ;  /* 0x000000010d0db824 */ /* 0x100fe200078e0a3b */
[----:B------:R-:W-:Y:S01]  /*dab0*/  ISETP.GT.U32.AND P3, PT, R59, R60, PT ;  /* 0x0000003c3b00720c */ /* 0x000fe20003f64070 */
[--C-:B------:R-:W-:Y:S01]  /*dac0*/  @!P6 IMAD.IADD R9, R9, 0x1, -R59.reuse ;  /* 0x000000010909e824 */ /* 0x100fe200078e0a3b */
[----:B------:R0:W-:Y:S01]  /*dad0*/  STL [R1+0x330], R58 ;  /* 0x0003303a01007387 */ /* 0x0001e20000100800 */
[----:B------:R-:W-:-:S03]  /*dae0*/  @!P0 IMAD.IADD R8, R8, 0x1, -R59 ;  /* 0x0000000108088824 */ /* 0x000fc600078e0a3b */
[----:B------:R1:W-:Y:S01]  /*daf0*/  STL [R1+0x32c], R9 ;  /* 0x00032c0901007387 */ /* 0x0003e20000100800 */
[--C-:B------:R-:W-:Y:S02]  /*db00*/  @!P1 IMAD.IADD R7, R7, 0x1, -R59.reuse ;  /* 0x0000000107079824 */ /* 0x100fe400078e0a3b */
[--C-:B------:R-:W-:Y:S01]  /*db10*/  @!P2 IMAD.IADD R6, R6, 0x1, -R59.reuse ;  /* 0x000000010606a824 */ /* 0x100fe200078e0a3b */
[----:B0-----:R-:W3:Y:S04]  /*db20*/  LDL.LU R58, [R1+0x2bc] ;  /* 0x0002bc00013a7983 */ /* 0x001ee80000300800 */
[----:B------:R-:W3:Y:S01]  /*db30*/  LDL.LU R11, [R1+0x298] ;  /* 0x00029800010b7983 */ /* 0x000ee20000300800 */
[----:B------:R-:W-:-:S03]  /*db40*/  @!P3 IMAD.IADD R60, R60, 0x1, -R59 ;  /* 0x000000013c3cb824 */ /* 0x000fc600078e0a3b */
[----:B------:R-:W3:Y:S04]  /*db50*/  LDL.LU R10, [R1+0x29c] ;  /* 0x00029c00010a7983 */ /* 0x000ee80000300800 */
[----:B-1----:R-:W3:Y:S04]  /*db60*/  LDL.LU R9, [R1+0x254] ;  /* 0x0002540001097983 */ /* 0x002ee80000300800 */
[----:B------:R0:W-:Y:S04]  /*db70*/  STL [R1+0x304], R8 ;  /* 0x0003040801007387 */ /* 0x0001e80000100800 */
[----:B0-----:R-:W3:Y:S04]  /*db80*/  LDL.LU R8, [R1+0x274] ;  /* 0x0002740001087983 */ /* 0x001ee80000300800 */
[----:B------:R0:W-:Y:S04]  /*db90*/  STL [R1+0x318], R7 ;  /* 0x0003180701007387 */ /* 0x0001e80000100800 */
[----:B0-----:R-:W3:Y:S04]  /*dba0*/  LDL.LU R7, [R1+0x27c] ;  /* 0x00027c0001077983 */ /* 0x001ee80000300800 */
[----:B------:R0:W-:Y:S04]  /*dbb0*/  STL [R1+0x31c], R6 ;  /* 0x00031c0601007387 */ /* 0x0001e80000100800 */
[----:B0-----:R-:W3:Y:S04]  /*dbc0*/  LDL.LU R6, [R1+0x25c] ;  /* 0x00025c0001067983 */ /* 0x001ee80000300800 */
[----:B------:R0:W-:Y:S04]  /*dbd0*/  STL [R1+0x30c], R60 ;  /* 0x00030c3c01007387 */ /* 0x0001e80000100800 */
[----:B0-----:R-:W3:Y:S01]  /*dbe0*/  LDL.LU R60, [R1+0x19b0] ;  /* 0x0019b000013c7983 */ /* 0x001ee20000300800 */
[----:B--2---:R-:W-:-:S02]  /*dbf0*/  ISETP.GT.U32.AND P5, PT, R59, R12, PT ;  /* 0x0000000c3b00720c */ /* 0x004fc40003fa4070 */
[C---:B------:R-:W-:Y:S02]  /*dc00*/  ISETP.GT.U32.AND P6, PT, R59.reuse, R18, PT ;  /* 0x000000123b00720c */ /* 0x040fe40003fc4070 */
[C---:B------:R-:W-:Y:S02]  /*dc10*/  ISETP.GT.U32.AND P1, PT, R59.reuse, R16, PT ;  /* 0x000000103b00720c */ /* 0x040fe40003f24070 */
[----:B------:R-:W-:-:S07]  /*dc20*/  ISETP.GT.U32.AND P0, PT, R59, R17, PT ;  /* 0x000000113b00720c */ /* 0x000fce0003f04070 */
[--C-:B------:R-:W-:Y:S01]  /*dc30*/  @!P5 IMAD.IADD R12, R12, 0x1, -R59.reuse ;  /* 0x000000010c0cd824 */ /* 0x100fe200078e0a3b */
[C---:B------:R-:W-:Y:S02]  /*dc40*/  ISETP.GT.U32.AND P5, PT, R59.reuse, R19, PT ;  /* 0x000000133b00720c */ /* 0x040fe40003fa4070 */
[C---:B------:R-:W-:Y:S02]  /*dc50*/  ISETP.GT.U32.AND P2, PT, R59.reuse, R15, PT ;  /* 0x0000000f3b00720c */ /* 0x040fe40003f44070 */
[----:B------:R-:W-:Y:S01]  /*dc60*/  ISETP.GT.U32.AND P4, PT, R59, R12, PT ;  /* 0x0000000c3b00720c */ /* 0x000fe20003f84070 */
[--C-:B------:R-:W-:Y:S02]  /*dc70*/  @!P6 IMAD.IADD R18, R18, 0x1, -R59.reuse ;  /* 0x000000011212e824 */ /* 0x100fe400078e0a3b */
[--C-:B------:R-:W-:Y:S02]  /*dc80*/  @!P1 IMAD.IADD R16, R16, 0x1, -R59.reuse ;  /* 0x0000000110109824 */ /* 0x100fe400078e0a3b */
[----:B------:R-:W-:-:S04]  /*dc90*/  @!P0 IMAD.IADD R17, R17, 0x1, -R59 ;  /* 0x0000000111118824 */ /* 0x000fc800078e0a3b */
[--C-:B------:R-:W-:Y:S01]  /*dca0*/  @!P5 IMAD.IADD R19, R19, 0x1, -R59.reuse ;  /* 0x000000011313d824 */ /* 0x100fe200078e0a3b */
[C---:B------:R-:W-:Y:S02]  /*dcb0*/  ISETP.GT.U32.AND P5, PT, R59.reuse, R5, PT ;  /* 0x000000053b00720c */ /* 0x040fe40003fa4070 */
[C---:B------:R-:W-:Y:S02]  /*dcc0*/  ISETP.GT.U32.AND P6, PT, R59.reuse, R4, PT ;  /* 0x000000043b00720c */ /* 0x040fe40003fc4070 */
[----:B------:R-:W-:Y:S01]  /*dcd0*/  ISETP.GT.U32.AND P0, PT, R59, R2, PT ;  /* 0x000000023b00720c */ /* 0x000fe20003f04070 */
[--C-:B------:R-:W-:Y:S02]  /*dce0*/  @!P4 IMAD.IADD R12, R12, 0x1, -R59.reuse ;  /* 0x000000010c0cc824 */ /* 0x100fe400078e0a3b */
[----:B------:R-:W-:Y:S01]  /*dcf0*/  @!P2 IMAD.IADD R15, R15, 0x1, -R59 ;  /* 0x000000010f0fa824 */ /* 0x000fe200078e0a3b */
[----:B------:R-:W-:-:S05]  /*dd00*/  ISETP.GT.U32.AND P1, PT, R59, R0, PT ;  /* 0x000000003b00720c */ /* 0x000fca0003f24070 */
[--C-:B------:R-:W-:Y:S02]  /*dd10*/  @!P5 IMAD.IADD R5, R5, 0x1, -R59.reuse ;  /* 0x000000010505d824 */ /* 0x100fe400078e0a3b */
[--C-:B------:R-:W-:Y:S02]  /*dd20*/  @!P6 IMAD.IADD R4, R4, 0x1, -R59.reuse ;  /* 0x000000010404e824 */ /* 0x100fe400078e0a3b */
[----:B------:R-:W-:Y:S01]  /*dd30*/  @!P0 IMAD.IADD R2, R2, 0x1, -R59 ;  /* 0x0000000102028824 */ /* 0x000fe200078e0a3b */
[----:B------:R-:W-:-:S03]  /*dd40*/  ISETP.GT.U32.AND P3, PT, R59, R13, PT ;  /* 0x0000000d3b00720c */ /* 0x000fc60003f64070 */
[----:B------:R-:W-:Y:S02]  /*dd50*/  @!P1 IMAD.IADD R0, R0, 0x1, -R59 ;  /* 0x0000000100009824 */ /* 0x000fe400078e0a3b */
[----:B------:R-:W-:Y:S01]  /*dd60*/  IMAD.HI.U32 R3, R3, R55, RZ ;  /* 0x0000003703037227 */ /* 0x000fe200078e00ff */
[----:B------:R-:W-:Y:S01]  /*dd70*/  IABS R56, R56 ;  /* 0x0000003800387213 */ /* 0x000fe20000000000 */
[----:B------:R0:W-:Y:S02]  /*dd80*/  STL [R1+0x310], R19 ;  /* 0x0003101301007387 */ /* 0x0001e40000100800 */
[----:B------:R-:W-:-:S04]  /*dd90*/  IMAD.MOV R3, RZ, RZ, -R3 ;  /* 0x000000ffff037224 */ /* 0x000fc800078e0a03 */
[----:B------:R-:W-:Y:S01]  /*dda0*/  @!P3 IMAD.IADD R13, R13, 0x1, -R59 ;  /* 0x000000010d0db824 */ /* 0x000fe200078e0a3b */
[----:B------:R1:W-:Y:S01]  /*ddb0*/  STL [R1+0x2e4], R18 ;  /* 0x0002e41201007387 */ /* 0x0003e20000100800 */
[----:B------:R-:W-:Y:S02]  /*ddc0*/  IMAD R55, R59, R3, R55 ;  /* 0x000000033b377224 */ /* 0x000fe400078e0237 */
[----:B------:R-:W-:Y:S01]  /*ddd0*/  IMAD.HI.U32 R3, R14, R56, RZ ;  /* 0x000000380e037227 */ /* 0x000fe200078e00ff */
[----:B------:R-:W-:Y:S04]  /*dde0*/  STL [R1+0x2f8], R17 ;  /* 0x0002f81101007387 */ /* 0x000fe80000100800 */
[----:B------:R-:W-:Y:S01]  /*ddf0*/  STL [R1+0x2fc], R16 ;  /* 0x0002fc1001007387 */ /* 0x000fe20000100800 */
[----:B------:R-:W-:-:S03]  /*de00*/  IMAD.MOV R3, RZ, RZ, -R3 ;  /* 0x000000ffff037224 */ /* 0x000fc600078e0a03 */
[----:B------:R-:W-:Y:S04]  /*de10*/  STL [R1+0x2e8], R15 ;  /* 0x0002e80f01007387 */ /* 0x000fe80000100800 */
[----:B------:R-:W-:Y:S04]  /*de20*/  STL [R1+0x2f0], R13 ;  /* 0x0002f00d01007387 */ /* 0x000fe80000100800 */
[----:B------:R2:W-:Y:S04]  /*de30*/  STL [R1+0x2c0], R12 ;  /* 0x0002c00c01007387 */ /* 0x0005e80000100800 */
[----:B0-----:R-:W4:Y:S04]  /*de40*/  LDL.LU R19, [R1+0x264] ;  /* 0x0002640001137983 */ /* 0x001f280000300800 */
[----:B-1----:R-:W4:Y:S01]  /*de50*/  LDL.LU R18, [R1+0x214] ;  /* 0x0002140001127983 */ /* 0x002f220000300800 */
[----:B--2---:R-:W-:-:S03]  /*de60*/  IABS R12, c[0x0][0x178] ;  /* 0x00005e00000c7a13 */ /* 0x004fc60000000000 */
[----:B------:R-:W2:Y:S04]  /*de70*/  LDL.LU R17, [R1+0x23c] ;  /* 0x00023c0001117983 */ /* 0x000ea80000300800 */
[----:B------:R-:W2:Y:S01]  /*de80*/  LDL.LU R16, [R1+0x244] ;  /* 0x0002440001107983 */ /* 0x000ea20000300800 */
[----:B------:R-:W-:Y:S01]  /*de90*/  IMAD R56, R12, R3, R56 ;  /* 0x000000030c387224 */ /* 0x000fe200078e0238 */
[C---:B---3--:R-:W-:Y:S02]  /*dea0*/  ISETP.GT.U32.AND P4, PT, R59.reuse, R58, PT ;  /* 0x0000003a3b00720c */ /* 0x048fe40003f84070 */
[C---:B------:R-:W-:Y:S02]  /*deb0*/  ISETP.GT.U32.AND P5, PT, R59.reuse, R11, PT ;  /* 0x0000000b3b00720c */ /* 0x040fe40003fa4070 */
[----:B------:R-:W-:-:S02]  /*dec0*/  ISETP.GT.U32.AND P6, PT, R59, R10, PT ;  /* 0x0000000a3b00720c */ /* 0x000fc40003fc4070 */
[----:B------:R-:W-:-:S07]  /*ded0*/  ISETP.GT.U32.AND P0, PT, R59, R9, PT ;  /* 0x000000093b00720c */ /* 0x000fce0003f04070 */
[--C-:B------:R-:W-:Y:S01]  /*dee0*/  @!P4 IMAD.IADD R58, R58, 0x1, -R59.reuse ;  /* 0x000000013a3ac824 */ /* 0x100fe200078e0a3b */
[C---:B------:R-:W-:Y:S02]  /*def0*/  ISETP.GT.U32.AND P4, PT, R59.reuse, R5, PT ;  /* 0x000000053b00720c */ /* 0x040fe40003f84070 */
        /* <DEDUP_REMOVED lines=8> */
[----:B------:R-:W-:Y:S01]  /*df80*/  @!P4 IMAD.IADD R5, R5, 0x1, -R59 ;  /* 0x000000010505c824 */ /* 0x000fe200078e0a3b */
[----:B------:R-:W-:-:S13]  /*df90*/  ISETP.GT.U32.AND P2, PT, R59, R60, PT ;  /* 0x0000003c3b00720c */ /* 0x000fda0003f44070 */
[----:B------:R-:W-:-:S05]  /*dfa0*/  @!P2 IMAD.IADD R60, R60, 0x1, -R59 ;  /* 0x000000013c3ca824 */ /* 0x000fca00078e0a3b */
[C---:B------:R-:W-:Y:S01]  /*dfb0*/  ISETP.GT.U32.AND P1, PT, R59.reuse, R60, PT ;  /* 0x0000003c3b00720c */ /* 0x040fe20003f24070 */
[--C-:B------:R-:W-:Y:S01]  /*dfc0*/  @!P5 IMAD.IADD R4, R4, 0x1, -R59.reuse ;  /* 0x000000010404d824 */ /* 0x100fe200078e0a3b */
[----:B------:R-:W-:Y:S01]  /*dfd0*/  STL [R1+0x2d8], R5 ;  /* 0x0002d80501007387 */ /* 0x000fe20000100800 */
[--C-:B------:R-:W-:Y:S02]  /*dfe0*/  @!P6 IMAD.IADD R2, R2, 0x1, -R59.reuse ;  /* 0x000000010202e824 */ /* 0x100fe400078e0a3b */
[--C-:B------:R-:W-:Y:S01]  /*dff0*/  @!P0 IMAD.IADD R0, R0, 0x1, -R59.reuse ;  /* 0x0000000100008824 */ /* 0x100fe200078e0a3b */
[----:B------:R-:W3:Y:S04]  /*e000*/  LDL.LU R15, [R1+0x220] ;  /* 0x00022000010f7983 */ /* 0x000ee80000300800 */
[----:B------:R-:W2:Y:S03]  /*e010*/  LDL.LU R3, [R1+0x224] ;  /* 0x0002240001037983 */ /* 0x000ea60000300800 */
[----:B------:R-:W-:Y:S01]  /*e020*/  @!P1 IMAD.IADD R60, R60, 0x1, -R59 ;  /* 0x000000013c3c9824 */ /* 0x000fe200078e0a3b */
[----:B------:R-:W-:Y:S04]  /*e030*/  STL [R1+0x2dc], R4 ;  /* 0x0002dc0401007387 */ /* 0x000fe80000100800 */
[----:B------:R-:W-:Y:S04]  /*e040*/  STL [R1+0x2c8], R2 ;  /* 0x0002c80201007387 */ /* 0x000fe80000100800 */
[----:B------:R0:W-:Y:S04]  /*e050*/  STL [R1+0x28c], R60 ;  /* 0x00028c3c01007387 */ /* 0x0001e80000100800 */
[----:B------:R1:W-:Y:S04]  /*e060*/  STL [R1+0x2cc], R0 ;  /* 0x0002cc0001007387 */ /* 0x0003e80000100800 */
[----:B0-----:R-:W2:Y:S01]  /*e070*/  LDL.LU R60, [R1+0x19ac] ;  /* 0x0019ac00013c7983 */ /* 0x001ea20000300800 */
[----:B------:R-:W-:-:S02]  /*e080*/  ISETP.GT.U32.AND P3, PT, R59, R57, PT ;  /* 0x000000393b00720c */ /* 0x000fc40003f64070 */
[----:B------:R-:W-:Y:S01]  /*e090*/  ISETP.GT.U32.AND P2, PT, R59, R7, PT ;  /* 0x000000073b00720c */ /* 0x000fe20003f44070 */
[----:B------:R-:W3:Y:S04]  /*e0a0*/  LDL.LU R13, [R1+0x1dc] ;  /* 0x0001dc00010d7983 */ /* 0x000ee80000300800 */
[----:B------:R-:W3:Y:S04]  /*e0b0*/  LDL.LU R12, [R1+0x1fc] ;  /* 0x0001fc00010c7983 */ /* 0x000ee80000300800 */
[----:B------:R-:W3:Y:S02]  /*e0c0*/  LDL.LU R5, [R1+0x204] ;  /* 0x0002040001057983 */ /* 0x000ee40000300800 */
[--C-:B------:R-:W-:Y:S01]  /*e0d0*/  @!P3 IMAD.IADD R57, R57, 0x1, -R59.reuse ;  /* 0x000000013939b824 */ /* 0x100fe200078e0a3b */
[----:B------:R-:W-:Y:S01]  /*e0e0*/  ISETP.GT.U32.AND P3, PT, R59, R6, PT ;  /* 0x000000063b00720c */ /* 0x000fe20003f64070 */
[----:B------:R-:W-:-:S03]  /*e0f0*/  @!P2 IMAD.IADD R7, R7, 0x1, -R59 ;  /* 0x000000010707a824 */ /* 0x000fc600078e0a3b */
[----:B------:R-:W-:-:S09]  /*e100*/  ISETP.GT.U32.AND P2, PT, R59, R57, PT ;  /* 0x000000393b00720c */ /* 0x000fd20003f44070 */
[----:B------:R-:W-:Y:S01]  /*e110*/  @!P3 IMAD.IADD R6, R6, 0x1, -R59 ;  /* 0x000000010606b824 */ /* 0x000fe200078e0a3b */
[----:B------:R-:W-:-:S03]  /*e120*/  ISETP.GT.U32.AND P3, PT, R59, R58, PT ;  /* 0x0000003a3b00720c */ /* 0x000fc60003f64070 */
[----:B------:R-:W-:-:S05]  /*e130*/  @!P2 IMAD.IADD R57, R57, 0x1, -R59 ;  /* 0x000000013939a824 */ /* 0x000fca00078e0a3b */
[----:B------:R2:W-:Y:S04]  /*e140*/  STL [R1+0x2b4], R57 ;  /* 0x0002b43901007387 */ /* 0x0005e80000100800 */
[----:B------:R-:W3:Y:S01]  /*e150*/  LDL.LU R4, [R1+0x1e4] ;  /* 0x0001e40001047983 */ /* 0x000ee20000300800 */
[----:B------:R-:W-:-:S03]  /*e160*/  @!P3 IMAD.IADD R58, R58, 0x1, -R59 ;  /* 0x000000013a3ab824 */ /* 0x000fc600078e0a3b */
[----:B------:R-:W3:Y:S04]  /*e170*/  LDL.LU R2, [R1+0x1ec] ;  /* 0x0001ec0001027983 */ /* 0x000ee80000300800 */
[----:B-1----:R-:W3:Y:S01]  /*e180*/  LDL.LU R0, [R1+0x1c] ;  /* 0x00001c0001007983 */ /* 0x002ee20000300800 */
[----:B--2---:R-:W-:-:S03]  /*e190*/  IABS R57, R60 ;  /* 0x0000003c00397213 */ /* 0x004fc60000000000 */
[----:B------:R0:W-:Y:S04]  /*e1a0*/  STL [R1+0x1934], R60 ;  /* 0x0019343c01007387 */ /* 0x0001e80000100800 */
[----:B0-----:R-:W2:Y:S04]  /*e1b0*/  LDL.LU R60, [R1+0x4] ;  /* 0x00000400013c7983 */ /* 0x001ea80000300800 */
[----:B------:R0:W-:Y:S04]  /*e1c0*/  STL [R1+0x2bc], R58 ;  /* 0x0002bc3a01007387 */ /* 0x0001e80000100800 */
[----:B0-----:R-:W2:Y:S01]  /*e1d0*/  LDL.LU R58, [R1+0x1c4] ;  /* 0x0001c400013a7983 */ /* 0x001ea20000300800 */
[----:B------:R-:W-:-:S02]  /*e1e0*/  ISETP.GT.U32.AND P4, PT, R59, R11, PT ;  /* 0x0000000b3b00720c */ /* 0x000fc40003f84070 */
[C---:B------:R-:W-:Y:S02]  /*e1f0*/  ISETP.GT.U32.AND P5, PT, R59.reuse, R10, PT ;  /* 0x0000000a3b00720c */ /* 0x040fe40003fa4070 */
[C---:B------:R-:W-:Y:S02]  /*e200*/  ISETP.GT.U32.AND P0, PT, R59.reuse, R9, PT ;  /* 0x000000093b00720c */ /* 0x040fe40003f04070 */
[C---:B------:R-:W-:Y:S02]  /*e210*/  ISETP.GT.U32.AND P1, PT, R59.reuse, R8, PT ;  /* 0x000000083b00720c */ /* 0x040fe40003f24070 */
[C---:B------:R-:W-:Y:S02]  /*e220*/  ISETP.GT.U32.AND P2, PT, R59.reuse, R7, PT ;  /* 0x000000073b00720c */ /* 0x040fe40003f44070 */
[C---:B------:R-:W-:Y:S02]  /*e230*/  ISETP.GT.U32.AND P6, PT, R59.reuse, R6, PT ;  /* 0x000000063b00720c */ /* 0x040fe40003fc4070 */
[----:B----4-:R-:W-:Y:S01]  /*e240*/  ISETP.GT.U32.AND P3, PT, R59, R19, PT ;  /* 0x000000133b00720c */ /* 0x010fe20003f64070 */
[--C-:B------:R-:W-:Y:S01]  /*e250*/  @!P4 IMAD.IADD R11, R11, 0x1, -R59.reuse ;  /* 0x000000010b0bc824 */ /* 0x100fe200078e0a3b */
[C---:B------:R-:W-:Y:S01]  /*e260*/  ISETP.GT.U32.AND P4, PT, R59.reuse, R18, PT ;  /* 0x000000123b00720c */ /* 0x040fe20003f84070 */
[--C-:B------:R-:W-:Y:S01]  /*e270*/  @!P5 IMAD.IADD R10, R10, 0x1, -R59.reuse ;  /* 0x000000010a0ad824 */ /* 0x100fe200078e0a3b */
[----:B------:R-:W-:Y:S01]  /*e280*/  ISETP.GT.U32.AND P5, PT, R59, R17, PT ;  /* 0x000000113b00720c */ /* 0x000fe20003fa4070 */
[--C-:B------:R-:W-:Y:S01]  /*e290*/  @!P0 IMAD.IADD R9, R9, 0x1, -R59.reuse ;  /* 0x0000000109098824 */ /* 0x100fe200078e0a3b */
[C---:B------:R-:W-:Y:S01]  /*e2a0*/  ISETP.GT.U32.AND P0, PT, R59.reuse, R16, PT ;  /* 0x000000103b00720c */ /* 0x040fe20003f04070 */
[--C-:B------:R-:W-:Y:S01]  /*e2b0*/  @!P1 IMAD.IADD R8, R8, 0x1, -R59.reuse ;  /* 0x0000000108089824 */ /* 0x100fe200078e0a3b */
[----:B---3--:R-:W-:Y:S01]  /*e2c0*/  ISETP.GT.U32.AND P1, PT, R59, R15, PT ;  /* 0x0000000f3b00720c */ /* 0x008fe20003f24070 */
[--C-:B------:R-:W-:Y:S01]  /*e2d0*/  @!P2 IMAD.IADD R7, R7, 0x1, -R59.reuse ;  /* 0x000000010707a824 */ /* 0x100fe200078e0a3b */
[C---:B------:R-:W-:Y:S01]  /*e2e0*/  ISETP.GT.U32.AND P2, PT, R59.reuse, R3, PT ;  /* 0x000000033b00720c */ /* 0x040fe20003f44070 */
[--C-:B------:R-:W-:Y:S01]  /*e2f0*/  @!P6 IMAD.IADD R6, R6, 0x1, -R59.reuse ;  /* 0x000000010606e824 */ /* 0x100fe200078e0a3b */
[----:B------:R-:W-:Y:S01]  /*e300*/  ISETP.GT.U32.AND P6, PT, R59, R13, PT ;  /* 0x0000000d3b00720c */ /* 0x000fe20003fc4070 */
        /* <DEDUP_REMOVED lines=9> */
[----:B------:R-:W-:Y:S01]  /*e3a0*/  ISETP.GT.U32.AND P1, PT, R59, R0, PT ;  /* 0x000000003b00720c */ /* 0x000fe20003f24070 */
[----:B------:R-:W-:-:S02]  /*e3b0*/  @!P2 IMAD.IADD R3, R3, 0x1, -R59 ;  /* 0x000000010303a824 */ /* 0x000fc400078e0a3b */
[--C-:B------:R-:W-:Y:S01]  /*e3c0*/  @!P6 IMAD.IADD R13, R13, 0x1, -R59.reuse ;  /* 0x000000010d0de824 */ /* 0x100fe200078e0a3b */
[C---:B------:R-:W-:Y:S01]  /*e3d0*/  ISETP.GT.U32.AND P6, PT, R59.reuse, R19, PT ;  /* 0x000000133b00720c */ /* 0x040fe20003fc4070 */
[--C-:B------:R-:W-:Y:S01]  /*e3e0*/  @!P3 IMAD.IADD R12, R12, 0x1, -R59.reuse ;  /* 0x000000010c0cb824 */ /* 0x100fe200078e0a3b */
[----:B------:R-:W-:Y:S01]  /*e3f0*/  ISETP.GT.U32.AND P3, PT, R59, R18, PT ;  /* 0x000000123b00720c */ /* 0x000fe20003f64070 */
[--C-:B------:R-:W-:Y:S01]  /*e400*/  @!P4 IMAD.IADD R5, R5, 0x1, -R59.reuse ;  /* 0x000000010505c824 */ /* 0x100fe200078e0a3b */
[C---:B------:R-:W-:Y:S01]  /*e410*/  ISETP.GT.U32.AND P4, PT, R59.reuse, R17, PT ;  /* 0x000000113b00720c */ /* 0x040fe20003f84070 */
[--C-:B------:R-:W-:Y:S01]  /*e420*/  @!P5 IMAD.IADD R4, R4, 0x1, -R59.reuse ;  /* 0x000000010404d824 */ /* 0x100fe200078e0a3b */
[C---:B------:R-:W-:Y:S01]  /*e430*/  ISETP.GT.U32.AND P5, PT, R59.reuse, R16, PT ;  /* 0x000000103b00720c */ /* 0x040fe20003fa4070 */
[----:B------:R0:W-:Y:S01]  /*e440*/  STL [R1+0x298], R11 ;  /* 0x0002980b01007387 */ /* 0x0001e20000100800 */
[----:B------:R-:W-:Y:S01]  /*e450*/  @!P0 IMAD.IADD R2, R2, 0x1, -R59 ;  /* 0x0000000102028824 */ /* 0x000fe200078e0a3b */
[----:B------:R-:W-:-:S02]  /*e460*/  ISETP.GT.U32.AND P0, PT, R59, R15, PT ;  /* 0x0000000f3b00720c */ /* 0x000fc40003f04070 */
[----:B------:R1:W-:Y:S01]  /*e470*/  STL [R1+0x29c], R10 ;  /* 0x00029c0a01007387 */ /* 0x0003e20000100800 */
[--C-:B------:R-:W-:Y:S01]  /*e480*/  @!P1 IMAD.IADD R0, R0, 0x1, -R59.reuse ;  /* 0x0000000100009824 */ /* 0x100fe200078e0a3b */
[----:B------:R-:W-:Y:S02]  /*e490*/  ISETP.GT.U32.AND P1, PT, R59, R3, PT ;  /* 0x000000033b00720c */ /* 0x000fe40003f24070 */
[----:B------:R3:W-:Y:S04]  /*e4a0*/  STL [R1+0x254], R9 ;  /* 0x0002540901007387 */ /* 0x0007e80000100800 */
[----:B------:R4:W-:Y:S01]  /*e4b0*/  STL [R1+0x274], R8 ;  /* 0x0002740801007387 */ /* 0x0009e20000100800 */
[----:B------:R-:W-:-:S03]  /*e4c0*/  @!P6 IMAD.IADD R19, R19, 0x1, -R59 ;  /* 0x000000011313e824 */ /* 0x000fc600078e0a3b */
[----:B0-----:R-:W2:Y:S01]  /*e4d0*/  LDL.LU R11, [R1+0x1cc] ;  /* 0x0001cc00010b7983 */ /* 0x001ea20000300800 */
[----:B------:R-:W-:-:S03]  /*e4e0*/  @!P3 IMAD.IADD R18, R18, 0x1, -R59 ;  /* 0x000000011212b824 */ /* 0x000fc600078e0a3b */
[----:B------:R0:W-:Y:S01]  /*e4f0*/  STL [R1+0x27c], R7 ;  /* 0x00027c0701007387 */ /* 0x0001e20000100800 */
[----:B------:R-:W-:-:S03]  /*e500*/  ISETP.GT.U32.AND P3, PT, R59, R12, PT ;  /* 0x0000000c3b00720c */ /* 0x000fc60003f64070 */
[----:B-1----:R-:W2:Y:S01]  /*e510*/  LDL.LU R10, [R1+0x18] ;  /* 0x00001800010a7983 */ /* 0x002ea20000300800 */
[----:B------:R-:W-:-:S03]  /*e520*/  @!P4 IMAD.IADD R17, R17, 0x1, -R59 ;  /* 0x000000011111c824 */ /* 0x000fc600078e0a3b */
[----:B---3--:R-:W3:Y:S01]  /*e530*/  LDL.LU R9, [R1+0x14] ;  /* 0x0000140001097983 */ /* 0x008ee20000300800 */
[----:B------:R-:W-:-:S03]  /*e540*/  ISETP.GT.U32.AND P4, PT, R59, R5, PT ;  /* 0x000000053b00720c */ /* 0x000fc60003f84070 */
[----:B------:R1:W-:Y:S01]  /*e550*/  STL [R1+0x25c], R6 ;  /* 0x00025c0601007387 */ /* 0x0003e20000100800 */
[----:B------:R-:W-:-:S03]  /*e560*/  @!P5 IMAD.IADD R16, R16, 0x1, -R59 ;  /* 0x000000011010d824 */ /* 0x000fc600078e0a3b */
[----:B----4-:R-:W4:Y:S01]  /*e570*/  LDL.LU R8, [R1+0x10] ;  /* 0x0000100001087983 */ /* 0x010f220000300800 */
[----:B------:R-:W-:-:S03]  /*e580*/  ISETP.GT.U32.AND P5, PT, R59, R4, PT ;  /* 0x000000043b00720c */ /* 0x000fc60003fa4070 */
[----:B0-----:R-:W3:Y:S01]  /*e590*/  LDL.LU R7, [R1+0xc] ;  /* 0x00000c0001077983 */ /* 0x001ee20000300800 */
[----:B------:R-:W-:-:S03]  /*e5a0*/  @!P0 IMAD.IADD R15, R15, 0x1, -R59 ;  /* 0x000000010f0f8824 */ /* 0x000fc600078e0a3b */
[----:B-1----:R-:W3:Y:S01]  /*e5b0*/  LDL.LU R6, [R1+0x8] ;  /* 0x0000080001067983 */ /* 0x002ee20000300800 */
[----:B------:R-:W-:-:S03]  /*e5c0*/  ISETP.GT.U32.AND P0, PT, R59, R2, PT ;  /* 0x000000023b00720c */ /* 0x000fc60003f04070 */
[----:B------:R0:W-:Y:S01]  /*e5d0*/  STL [R1+0x264], R19 ;  /* 0x0002641301007387 */ /* 0x0001e20000100800 */
[--C-:B------:R-:W-:Y:S01]  /*e5e0*/  @!P1 IMAD.IADD R3, R3, 0x1, -R59.reuse ;  /* 0x0000000103039824 */ /* 0x100fe200078e0a3b */
[----:B------:R-:W-:Y:S02]  /*e5f0*/  ISETP.GT.U32.AND P6, PT, R59, R0, PT ;  /* 0x000000003b00720c */ /* 0x000fe40003fc4070 */
[----:B0-----:R-:W3:Y:S04]  /*e600*/  LDL.LU R19, [R1+0x19a8] ;  /* 0x0019a80001137983 */ /* 0x001ee80000300800 */
[----:B------:R0:W-:Y:S01]  /*e610*/  STL [R1+0x214], R18 ;  /* 0x0002141201007387 */ /* 0x0001e20000100800 */
[----:B------:R-:W-:-:S03]  /*e620*/  @!P3 IMAD.IADD R12, R12, 0x1, -R59 ;  /* 0x000000010c0cb824 */ /* 0x000fc600078e0a3b */
[----:B0-----:R-:W3:Y:S04]  /*e630*/  LDL.LU R18, [R1+0x19a4] ;  /* 0x0019a40001127983 */ /* 0x001ee80000300800 */
[----:B------:R0:W-:Y:S01]  /*e640*/  STL [R1+0x23c], R17 ;  /* 0x00023c1101007387 */ /* 0x0001e20000100800 */
[----:B------:R-:W-:-:S03]  /*e650*/  @!P4 IMAD.IADD R5, R5, 0x1, -R59 ;  /* 0x000000010505c824 */ /* 0x000fc600078e0a3b */
[----:B0-----:R-:W4:Y:S04]  /*e660*/  LDL.LU R17, [R1+0x19a0] ;  /* 0x0019a00001117983 */ /* 0x001f280000300800 */
[----:B------:R0:W-:Y:S01]  /*e670*/  STL [R1+0x244], R16 ;  /* 0x0002441001007387 */ /* 0x0001e20000100800 */
[----:B------:R-:W-:-:S03]  /*e680*/  @!P5 IMAD.IADD R4, R4, 0x1, -R59 ;  /* 0x000000010404d824 */ /* 0x000fc600078e0a3b */
[----:B0-----:R-:W4:Y:S04]  /*e690*/  LDL.LU R16, [R1+0x199c] ;  /* 0x00199c0001107983 */ /* 0x001f280000300800 */
[----:B------:R0:W-:Y:S01]  /*e6a0*/  STL [R1+0x220], R15 ;  /* 0x0002200f01007387 */ /* 0x0001e20000100800 */
[----:B------:R-:W-:-:S03]  /*e6b0*/  @!P0 IMAD.IADD R2, R2, 0x1, -R59 ;  /* 0x0000000102028824 */ /* 0x000fc600078e0a3b */
[----:B0-----:R-:W4:Y:S04]  /*e6c0*/  LDL.LU R15, [R1+0x1998] ;  /* 0x00199800010f7983 */ /* 0x001f280000300800 */
[----:B------:R0:W-:Y:S01]  /*e6d0*/  STL [R1+0x224], R3 ;  /* 0x0002240301007387 */ /* 0x0001e20000100800 */
[----:B------:R-:W-:Y:S02]  /*e6e0*/  @!P6 IMAD.IADD R0, R0, 0x1, -R59 ;  /* 0x000000010000e824 */ /* 0x000fe400078e0a3b */
[----:B0-----:R-:W-:Y:S02]  /*e6f0*/  IMAD.HI.U32 R3, R14, R57, RZ ;  /* 0x000000390e037227 */ /* 0x001fe400078e00ff */
[----:B------:R-:W4:Y:S01]  /*e700*/  LDL.LU R14, [R1+0x1994] ;  /* 0x00199400010e7983 */ /* 0x000f220000300800 */
[----:B--2---:R-:W-:-:S13]  /*e710*/  ISETP.GT.U32.AND P2, PT, R59, R58, PT ;  /* 0x0000003a3b00720c */ /* 0x004fda0003f44070 */
[----:B------:R-:W-:Y:S01]  /*e720*/  @!P2 IMAD.IADD R58, R58, 0x1, -R59 ;  /* 0x000000013a3aa824 */ /* 0x000fe200078e0a3b */
[----:B------:R-:W-:-:S04]  /*e730*/  ISETP.GT.U32.AND P2, PT, R59, R13, PT ;  /* 0x0000000d3b00720c */ /* 0x000fc80003f44070 */
[----:B------:R-:W-:-:S09]  /*e740*/  ISETP.GT.U32.AND P1, PT, R59, R58, PT ;  /* 0x0000003a3b00720c */ /* 0x000fd20003f24070 */
[----:B------:R-:W-:-:S05]  /*e750*/  @!P2 IMAD.IADD R13, R13, 0x1, -R59 ;  /* 0x000000010d0da824 */ /* 0x000fca00078e0a3b */
[----:B------:R0:W-:Y:S01]  /*e760*/  STL [R1+0x1dc], R13 ;  /* 0x0001dc0d01007387 */ /* 0x0001e20000100800 */
[----:B------:R-:W-:-:S03]  /*e770*/  @!P1 IMAD.IADD R58, R58, 0x1, -R59 ;  /* 0x000000013a3a9824 */ /* 0x000fc600078e0a3b */
[----:B0-----:R-:W2:Y:S04]  /*e780*/  LDL.LU R13, [R1+0x1990] ;  /* 0x00199000010d7983 */ /* 0x001ea80000300800 */
[----:B------:R0:W-:Y:S04]  /*e790*/  STL [R1+0x1fc], R12 ;  /* 0x0001fc0c01007387 */ /* 0x0001e80000100800 */
        /* <DEDUP_REMOVED lines=10> */
[----:B0-----:R-:W2:Y:S01]  /*e840*/  LDL.LU R58, [R1+0x1978] ;  /* 0x00197800013a7983 */ /* 0x001ea20000300800 */
[----:B------:R-:W-:-:S02]  /*e850*/  ISETP.GT.U32.AND P2, PT, R59, R11, PT ;  /* 0x0000000b3b00720c */ /* 0x000fc40003f44070 */
[C---:B------:R-:W-:Y:S02]  /*e860*/  ISETP.GT.U32.AND P3, PT, R59.reuse, R10, PT ;  /* 0x0000000a3b00720c */ /* 0x040fe40003f64070 */
[C---:B---3--:R-:W-:Y:S02]  /*e870*/  ISETP.GT.U32.AND P4, PT, R59.reuse, R9, PT ;  /* 0x000000093b00720c */ /* 0x048fe40003f84070 */
[C---:B----4-:R-:W-:Y:S02]  /*e880*/  ISETP.GT.U32.AND P5, PT, R59.reuse, R8, PT ;  /* 0x000000083b00720c */ /* 0x050fe40003fa4070 */
[C---:B------:R-:W-:Y:S02]  /*e890*/  ISETP.GT.U32.AND P0, PT, R59.reuse, R7, PT ;  /* 0x000000073b00720c */ /* 0x040fe40003f04070 */
[----:B------:R-:W-:-:S03]  /*e8a0*/  ISETP.GT.U32.AND P1, PT, R59, R60, PT ;  /* 0x0000003c3b00720c */ /* 0x000fc60003f24070 */
[--C-:B------:R-:W-:Y:S01]  /*e8b0*/  @!P2 IMAD.IADD R11, R11, 0x1, -R59.reuse ;  /* 0x000000010b0ba824 */ /* 0x100fe200078e0a3b */
[C---:B------:R-:W-:Y:S01]  /*e8c0*/  ISETP.GT.U32.AND P2, PT, R59.reuse, R61, PT ;  /* 0x0000003d3b00720c */ /* 0x040fe20003f44070 */
[--C-:B------:R-:W-:Y:S01]  /*e8d0*/  @!P3 IMAD.IADD R10, R10, 0x1, -R59.reuse ;  /* 0x000000010a0ab824 */ /* 0x100fe200078e0a3b */
[----:B------:R-:W-:Y:S01]  /*e8e0*/  ISETP.GT.U32.AND P6, PT, R59, R6, PT ;  /* 0x000000063b00720c */ /* 0x000fe20003fc4070 */
[--C-:B------:R-:W-:Y:S02]  /*e8f0*/  @!P4 IMAD.IADD R9, R9, 0x1, -R59.reuse ;  /* 0x000000010909c824 */ /* 0x100fe400078e0a3b */
[--C-:B------:R-:W-:Y:S02]  /*e900*/  @!P5 IMAD.IADD R8, R8, 0x1, -R59.reuse ;  /* 0x000000010808d824 */ /* 0x100fe400078e0a3b */
[--C-:B------:R-:W-:Y:S02]  /*e910*/  @!P0 IMAD.IADD R7, R7, 0x1, -R59.reuse ;  /* 0x0000000107078824 */ /* 0x100fe400078e0a3b */
[----:B------:R-:W-:Y:S01]  /*e920*/  @!P1 IMAD.IADD R60, R60, 0x1, -R59 ;  /* 0x000000013c3c9824 */ /* 0x000fe200078e0a3b */
[----:B------:R-:W-:-:S03]  /*e930*/  ISETP.GT.U32.AND P1, PT, R59, R11, PT ;  /* 0x0000000b3b00720c */ /* 0x000fc60003f24070 */
[--C-:B------:R-:W-:Y:S01]  /*e940*/  @!P2 IMAD.IADD R61, R61, 0x1, -R59.reuse ;  /* 0x000000013d3da824 */ /* 0x100fe200078e0a3b */
[----:B------:R-:W-:Y:S01]  /*e950*/  ISETP.GT.U32.AND P2, PT, R59, R10, PT ;  /* 0x0000000a3b00720c */ /* 0x000fe20003f44070 */
[----:B------:R-:W-:-:S08]  /*e960*/  @!P6 IMAD.IADD R6, R6, 0x1, -R59 ;  /* 0x000000010606e824 */ /* 0x000fd000078e0a3b */
[----:B------:R-:W-:-:S04]  /*e970*/  @!P1 IMAD.IADD R11, R11, 0x1, -R59 ;  /* 0x000000010b0b9824 */ /* 0x000fc800078e0a3b */
[----:B------:R-:W-:Y:S01]  /*e980*/  @!P2 IMAD.IADD R10, R10, 0x1, -R59 ;  /* 0x000000010a0aa824 */ /* 0x000fe200078e0a3b */
[----:B------:R0:W-:Y:S04]  /*e990*/  STL [R1+0x1cc], R11 ;  /* 0x0001cc0b01007387 */ /* 0x0001e80000100800 */
[----:B0-----:R-:W3:Y:S04]  /*e9a0*/  LDL.LU R11, [R1+0x1974] ;  /* 0x00197400010b7983 */ /* 0x001ee80000300800 */
[----:B------:R0:W-:Y:S04]  /*e9b0*/  STL [R1+0x18], R10 ;  /* 0x0000180a01007387 */ /* 0x0001e80000100800 */
[----:B0-----:R-:W4:Y:S01]  /*e9c0*/  LDL.LU R10, [R1+0x1970] ;  /* 0x00197000010a7983 */ /* 0x001f220000300800 */
[----:B--2---:R-:W-:-:S02]  /*e9d0*/  ISETP.GT.U32.AND P0, PT, R59, R4, PT ;  /* 0x000000043b00720c */ /* 0x004fc40003f04070 */
[C---:B------:R-:W-:Y:S02]  /*e9e0*/  ISETP.GT.U32.AND P5, PT, R59.reuse, R2, PT ;  /* 0x000000023b00720c */ /* 0x040fe40003fa4070 */
[C---:B------:R-:W-:Y:S02]  /*e9f0*/  ISETP.GT.U32.AND P4, PT, R59.reuse, R0, PT ;  /* 0x000000003b00720c */ /* 0x040fe40003f84070 */
[----:B------:R-:W-:-:S11]  /*ea00*/  ISETP.GT.U32.AND P3, PT, R59, R58, PT ;  /* 0x0000003a3b00720c */ /* 0x000fd60003f64070 */
[--C-:B------:R-:W-:Y:S01]  /*ea10*/  @!P4 IMAD.IADD R0, R0, 0x1, -R59.reuse ;  /* 0x000000010000c824 */ /* 0x100fe200078e0a3b */
[C---:B------:R-:W-:Y:S01]  /*ea20*/  ISETP.GT.U32.AND P4, PT, R59.reuse, R8, PT ;  /* 0x000000083b00720c */ /* 0x040fe20003f84070 */
[--C-:B------:R-:W-:Y:S01]  /*ea30*/  @!P5 IMAD.IADD R2, R2, 0x1, -R59.reuse ;  /* 0x000000010202d824 */ /* 0x100fe200078e0a3b */
[C---:B------:R-:W-:Y:S01]  /*ea40*/  ISETP.GT.U32.AND P5, PT, R59.reuse, R7, PT ;  /* 0x000000073b00720c */ /* 0x040fe20003fa4070 */
[--C-:B------:R-:W-:Y:S01]  /*ea50*/  @!P0 IMAD.IADD R4, R4, 0x1, -R59.reuse ;  /* 0x0000000104048824 */ /* 0x100fe200078e0a3b */
[C---:B------:R-:W-:Y:S01]  /*ea60*/  ISETP.GT.U32.AND P0, PT, R59.reuse, R6, PT ;  /* 0x000000063b00720c */ /* 0x040fe20003f04070 */
[----:B------:R-:W-:Y:S01]  /*ea70*/  @!P3 IMAD.IADD R58, R58, 0x1, -R59 ;  /* 0x000000013a3ab824 */ /* 0x000fe200078e0a3b */
[----:B------:R-:W-:-:S07]  /*ea80*/  ISETP.GT.U32.AND P3, PT, R59, R9, PT ;  /* 0x000000093b00720c */ /* 0x000fce0003f64070 */
[--C-:B------:R-:W-:Y:S02]  /*ea90*/  @!P4 IMAD.IADD R8, R8, 0x1, -R59.reuse ;  /* 0x000000010808c824 */ /* 0x100fe400078e0a3b */
[--C-:B------:R-:W-:Y:S02]  /*eaa0*/  @!P5 IMAD.IADD R7, R7, 0x1, -R59.reuse ;  /* 0x000000010707d824 */ /* 0x100fe400078e0a3b */
[--C-:B------:R-:W-:Y:S02]  /*eab0*/  @!P0 IMAD.IADD R6, R6, 0x1, -R59.reuse ;  /* 0x0000000106068824 */ /* 0x100fe400078e0a3b */
[----:B------:R-:W-:-:S05]  /*eac0*/  @!P3 IMAD.IADD R9, R9, 0x1, -R59 ;  /* 0x000000010909b824 */ /* 0x000fca00078e0a3b */
        /* <DEDUP_REMOVED lines=14> */
[----:B------:R-:W-:Y:S01]  /*ebb0*/  ISETP.GT.U32.AND P0, PT, R59, R4, PT ;  /* 0x000000043b00720c */ /* 0x000fe20003f04070 */
[----:B------:R-:W-:Y:S01]  /*ebc0*/  @!P6 IMAD.IADD R5, R5, 0x1, -R59 ;  /* 0x000000010505e824 */ /* 0x000fe200078e0a3b */
[----:B------:R-:W-:Y:S01]  /*ebd0*/  IABS R59, c[0x0][0x178] ;  /* 0x00005e00003b7a13 */ /* 0x000fe20000000000 */
[----:B------:R-:W-:-:S04]  /*ebe0*/  IMAD.MOV R3, RZ, RZ, -R3 ;  /* 0x000000ffff037224 */ /* 0x000fc800078e0a03 */
[----:B------:R-:W-:Y:S01]  /*ebf0*/  IMAD R57, R59, R3, R57 ;  /* 0x000000033b397224 */ /* 0x000fe200078e0239 */
[----:B------:R-:W-:-:S04]  /*ec00*/  IABS R59, c[0x0][0x17c] ;  /* 0x00005f00003b7a13 */ /* 0x000fc80000000000 */
[----:B------:R-:W-:Y:S01]  /*ec10*/  ISETP.GT.U32.AND P6, PT, R59, R5, PT ;  /* 0x000000053b00720c */ /* 0x000fe20003fc4070 */
[--C-:B------:R-:W-:Y:S02]  /*ec20*/  @!P1 IMAD.IADD R60, R60, 0x1, -R59.reuse ;  /* 0x000000013c3c9824 */ /* 0x100fe400078e0a3b */
[--C-:B------:R-:W-:Y:S02]  /*ec30*/  @!P2 IMAD.IADD R61, R61, 0x1, -R59.reuse ;  /* 0x000000013d3da824 */ /* 0x100fe400078e0a3b */
[----:B------:R-:W-:-:S08]  /*ec40*/  @!P3 IMAD.IADD R58, R58, 0x1, -R59 ;  /* 0x000000013a3ab824 */ /* 0x000fd000078e0a3b */
[--C-:B------:R-:W-:Y:S01]  /*ec50*/  @!P6 IMAD.IADD R5, R5, 0x1, -R59.reuse ;  /* 0x000000010505e824 */ /* 0x100fe200078e0a3b */
[----:B------:R-:W-:Y:S01]  /*ec60*/  ISETP.GT.U32.AND P6, PT, R59, R12, PT ;  /* 0x0000000c3b00720c */ /* 0x000fe20003fc4070 */
[----:B------:R-:W-:-:S12]  /*ec70*/  @!P4 IMAD.IADD R0, R0, 0x1, -R59 ;  /* 0x000000010000c824 */ /* 0x000fd800078e0a3b */
[--C-:B------:R-:W-:Y:S01]  /*ec80*/  @!P6 IMAD.IADD R12, R12, 0x1, -R59.reuse ;  /* 0x000000010c0ce824 */ /* 0x100fe200078e0a3b */
[----:B------:R-:W-:Y:S01]  /*ec90*/  STL [R1+0x1938], R60 ;  /* 0x0019383c01007387 */ /* 0x000fe20000100800 */
[--C-:B------:R-:W-:Y:S02]  /*eca0*/  @!P5 IMAD.IADD R2, R2, 0x1, -R59.reuse ;  /* 0x000000010202d824 */ /* 0x100fe400078e0a3b */
[----:B------:R-:W-:Y:S01]  /*ecb0*/  @!P0 IMAD.IADD R4, R4, 0x1, -R59 ;  /* 0x0000000104048824 */ /* 0x000fe200078e0a3b */
[----:B------:R-:W-:Y:S04]  /*ecc0*/  STL [R1+0x193c], R61 ;  /* 0x00193c3d01007387 */ /* 0x000fe80000100800 */
[----:B------:R-:W-:Y:S04]  /*ecd0*/  STL [R1+0x1940], R58 ;  /* 0x0019403a01007387 */ /* 0x000fe80000100800 */
[----:B------:R-:W-:Y:S04]  /*ece0*/  STL [R1+0x1944], R0 ;  /* 0x0019440001007387 */ /* 0x000fe80000100800 */
[----:B------:R-:W-:Y:S04]  /*ecf0*/  STL [R1+0x1948], R2 ;  /* 0x0019480201007387 */ /* 0x000fe80000100800 */
[----:B------:R-:W-:Y:S04]  /*ed00*/  STL [R1+0x194c], R4 ;  /* 0x00194c0401007387 */ /* 0x000fe80000100800 */
[----:B------:R-:W-:Y:S01]  /*ed10*/  STL [R1+0x1950], R5 ;  /* 0x0019500501007387 */ /* 0x000fe20000100800 */
[----:B----4-:R-:W-:-:S02]  /*ed20*/  ISETP.GT.U32.AND P5, PT, R59, R10, PT ;  /* 0x0000000a3b00720c */ /* 0x010fc40003fa4070 */
[----:B---3--:R-:W-:-:S11]  /*ed30*/  ISETP.GT.U32.AND P0, PT, R59, R11, PT ;  /* 0x0000000b3b00720c */ /* 0x008fd60003f04070 */
[--C-:B------:R-:W-:Y:S01]  /*ed40*/  @!P5 IMAD.IADD R10, R10, 0x1, -R59.reuse ;  /* 0x000000010a0ad824 */ /* 0x100fe200078e0a3b */
[----:B------:R-:W-:Y:S01]  /*ed50*/  ISETP.GT.U32.AND P5, PT, R59, R17, PT ;  /* 0x000000113b00720c */ /* 0x000fe20003fa4070 */
[----:B------:R-:W-:Y:S01]  /*ed60*/  @!P0 IMAD.IADD R11, R11, 0x1, -R59 ;  /* 0x000000010b0b8824 */ /* 0x000fe200078e0a3b */
[----:B------:R-:W-:-:S11]  /*ed70*/  ISETP.GT.U32.AND P0, PT, R59, R18, PT ;  /* 0x000000123b00720c */ /* 0x000fd60003f04070 */
[--C-:B------:R-:W-:Y:S01]  /*ed80*/  @!P5 IMAD.IADD R17, R17, 0x1, -R59.reuse ;  /* 0x000000011111d824 */ /* 0x100fe200078e0a3b */
[C---:B------:R-:W-:Y:S01]  /*ed90*/  ISETP.GT.U32.AND P5, PT, R59.reuse, R11, PT ;  /* 0x0000000b3b00720c */ /* 0x040fe20003fa4070 */
[----:B------:R-:W-:Y:S01]  /*eda0*/  @!P0 IMAD.IADD R18, R18, 0x1, -R59 ;  /* 0x0000000112128824 */ /* 0x000fe200078e0a3b */
[C---:B------:R-:W-:Y:S02]  /*edb0*/  ISETP.GT.U32.AND P0, PT, R59.reuse, R12, PT ;  /* 0x0000000c3b00720c */ /* 0x040fe40003f04070 */
[C---:B--2---:R-:W-:Y:S02]  /*edc0*/  ISETP.GT.U32.AND P3, PT, R59.reuse, R8, PT ;  /* 0x000000083b00720c */ /* 0x044fe40003f64070 */
[C---:B------:R-:W-:Y:S02]  /*edd0*/  ISETP.GT.U32.AND P2, PT, R59.reuse, R7, PT ;  /* 0x000000073b00720c */ /* 0x040fe40003f44070 */
[----:B------:R-:W-:-:S11]  /*ede0*/  ISETP.GT.U32.AND P1, PT, R59, R6, PT ;  /* 0x000000063b00720c */ /* 0x000fd60003f24070 */
[--C-:B------:R-:W-:Y:S01]  /*edf0*/  @!P2 IMAD.IADD R7, R7, 0x1, -R59.reuse ;  /* 0x000000010707a824 */ /* 0x100fe200078e0a3b */
[C---:B------:R-:W-:Y:S01]  /*ee00*/  ISETP.GT.U32.AND P2, PT, R59.reuse, R14, PT ;  /* 0x0000000e3b00720c */ /* 0x040fe20003f44070 */
[--C-:B------:R-:W-:Y:S01]  /*ee10*/  @!P1 IMAD.IADD R6, R6, 0x1, -R59.reuse ;  /* 0x0000000106069824 */ /* 0x100fe200078e0a3b */
[----:B------:R-:W-:Y:S01]  /*ee20*/  ISETP.GT.U32.AND P1, PT, R59, R13, PT ;  /* 0x0000000d3b00720c */ /* 0x000fe20003f24070 */
[----:B------:R-:W-:-:S10]  /*ee30*/  @!P3 IMAD.IADD R8, R8, 0x1, -R59 ;  /* 0x000000010808b824 */ /* 0x000fd400078e0a3b */
[--C-:B------:R-:W-:Y:S01]  /*ee40*/  @!P2 IMAD.IADD R14, R14, 0x1, -R59.reuse ;  /* 0x000000010e0ea824 */ /* 0x100fe200078e0a3b */
[C---:B------:R-:W-:Y:S02]  /*ee50*/  ISETP.GT.U32.AND P6, PT, R59.reuse, R6, PT ;  /* 0x000000063b00720c */ /* 0x040fe40003fc4070 */
[----:B------:R-:W-:Y:S01]  /*ee60*/  ISETP.GT.U32.AND P2, PT, R59, R8, PT ;  /* 0x000000083b00720c */ /* 0x000fe20003f44070 */
[----:B------:R-:W-:Y:S01]  /*ee70*/  @!P1 IMAD.IADD R13, R13, 0x1, -R59 ;  /* 0x000000010d0d9824 */ /* 0x000fe200078e0a3b */
[----:B------:R-:W-:-:S09]  /*ee80*/  ISETP.GT.U32.AND P1, PT, R59, R7, PT ;  /* 0x000000073b00720c */ /* 0x000fd20003f24070 */
[--C-:B------:R-:W-:Y:S02]  /*ee90*/  @!P6 IMAD.IADD R6, R6, 0x1, -R59.reuse ;  /* 0x000000010606e824 */ /* 0x100fe400078e0a3b */
[----:B------:R-:W-:-:S03]  /*eea0*/  @!P2 IMAD.IADD R8, R8, 0x1, -R59 ;  /* 0x000000010808a824 */ /* 0x000fc600078e0a3b */
[----:B------:R0:W-:Y:S01]  /*eeb0*/  STL [R1+0x1954], R6 ;  /* 0x0019540601007387 */ /* 0x0001e20000100800 */
[----:B------:R-:W-:-:S05]  /*eec0*/  @!P1 IMAD.IADD R7, R7, 0x1, -R59 ;  /* 0x0000000107079824 */ /* 0x000fca00078e0a3b */
[----:B------:R-:W-:Y:S04]  /*eed0*/  STL [R1+0x1958], R7 ;  /* 0x0019580701007387 */ /* 0x000fe80000100800 */
[----:B------:R1:W-:Y:S04]  /*eee0*/  STL [R1+0x195c], R8 ;  /* 0x00195c0801007387 */ /* 0x0003e80000100800 */
[----:B0-----:R-:W2:Y:S04]  /*eef0*/  LDL R6, [R1+0x1774] ;  /* 0x0017740001067983 */ /* 0x001ea80000100800 */
[----:B------:R-:W3:Y:S04]  /*ef00*/  LDL R4, [R1+0x1780] ;  /* 0x0017800001047983 */ /* 0x000ee80000100800 */
[----:B------:R-:W3:Y:S04]  /*ef10*/  LDL R5, [R1+0x1794] ;  /* 0x0017940001057983 */ /* 0x000ee80000100800 */
[----:B------:R-:W3:Y:S01]  /*ef20*/  LDL R0, [R1+0x1798] ;  /* 0x0017980001007983 */ /* 0x000ee20000100800 */
[----:B------:R-:W-:-:S02]  /*ef30*/  ISETP.GT.U32.AND P4, PT, R59, R9, PT ;  /* 0x000000093b00720c */ /* 0x000fc40003f84070 */
[----:B------:R-:W-:Y:S01]  /*ef40*/  ISETP.GT.U32.AND P3, PT, R59, R15, PT ;  /* 0x0000000f3b00720c */ /* 0x000fe20003f64070 */
[--C-:B------:R-:W-:Y:S01]  /*ef50*/  @!P5 IMAD.IADD R11, R11, 0x1, -R59.reuse ;  /* 0x000000010b0bd824 */ /* 0x100fe200078e0a3b */
[C---:B------:R-:W-:Y:S01]  /*ef60*/  ISETP.GT.U32.AND P1, PT, R59.reuse, R13, PT ;  /* 0x0000000d3b00720c */ /* 0x040fe20003f24070 */
[--C-:B------:R-:W-:Y:S01]  /*ef70*/  @!P0 IMAD.IADD R12, R12, 0x1, -R59.reuse ;  /* 0x000000010c0c8824 */ /* 0x100fe200078e0a3b */
[C---:B------:R-:W-:Y:S01]  /*ef80*/  ISETP.GT.U32.AND P2, PT, R59.reuse, R14, PT ;  /* 0x0000000e3b00720c */ /* 0x040fe20003f44070 */
[----:B------:R-:W0:Y:S01]  /*ef90*/  S2R R60, SR_TID.X ;  /* 0x00000000003c7919 */ /* 0x000e220000002100 */
[----:B------:R-:W-:Y:S02]  /*efa0*/  ISETP.GT.U32.AND P6, PT, R59, R17, PT ;  /* 0x000000113b00720c */ /* 0x000fe40003fc4070 */
[----:B-1----:R-:W-:Y:S01]  /*efb0*/  IABS R8, c[0x0][0x178] ;  /* 0x00005e0000087a13 */ /* 0x002fe20000000000 */
[----:B------:R-:W-:Y:S01]  /*efc0*/  IMAD.MOV.U32 R58, RZ, RZ, 0x1f ;  /* 0x0000001fff3a7424 */ /* 0x000fe200078e00ff */
[----:B------:R-:W3:Y:S01]  /*efd0*/  LDL R2, [R1+0x17a0] ;  /* 0x0017a00001027983 */ /* 0x000ee20000100800 */
[--C-:B------:R-:W-:Y:S01]  /*efe0*/  @!P4 IMAD.IADD R9, R9, 0x1, -R59.reuse ;  /* 0x000000010909c824 */ /* 0x100fe200078e0a3b */
[----:B------:R-:W-:Y:S01]  /*eff0*/  ISETP.GT.U32.AND P4, PT, R59, R16, PT ;  /* 0x000000103b00720c */ /* 0x000fe20003f84070 */
[----:B------:R-:W-:-:S03]  /*f000*/  @!P3 IMAD.IADD R15, R15, 0x1, -R59 ;  /* 0x000000010f0fb824 */ /* 0x000fc600078e0a3b */
[----:B------:R-:W-:-:S09]  /*f010*/  ISETP.GT.U32.AND P3, PT, R59, R9, PT ;  /* 0x000000093b00720c */ /* 0x000fd20003f64070 */
[----:B------:R-:W-:Y:S01]  /*f020*/  @!P4 IMAD.IADD R16, R16, 0x1, -R59 ;  /* 0x000000011010c824 */ /* 0x000fe200078e0a3b */
[----:B------:R-:W-:-:S03]  /*f030*/  ISETP.GT.U32.AND P4, PT, R59, R10, PT ;  /* 0x0000000a3b00720c */ /* 0x000fc60003f84070 */
[--C-:B------:R-:W-:Y:S01]  /*f040*/  @!P3 IMAD.IADD R9, R9, 0x1, -R59.reuse ;  /* 0x000000010909b824 */ /* 0x100fe200078e0a3b */
[----:B------:R-:W-:Y:S01]  /*f050*/  ISETP.GT.U32.AND P3, PT, R59, R15, PT ;  /* 0x0000000f3b00720c */ /* 0x000fe20003f64070 */
[--C-:B------:R-:W-:Y:S01]  /*f060*/  @!P1 IMAD.IADD R13, R13, 0x1, -R59.reuse ;  /* 0x000000010d0d9824 */ /* 0x100fe200078e0a3b */
[C---:B------:R-:W-:Y:S01]  /*f070*/  ISETP.GT.U32.AND P5, PT, R59.reuse, R18, PT ;  /* 0x000000123b00720c */ /* 0x040fe20003fa4070 */
[----:B------:R-:W-:Y:S01]  /*f080*/  @!P2 IMAD.IADD R14, R14, 0x1, -R59 ;  /* 0x000000010e0ea824 */ /* 0x000fe200078e0a3b */
[C---:B------:R-:W-:Y:S02]  /*f090*/  ISETP.GT.U32.AND P0, PT, R59.reuse, R19, PT ;  /* 0x000000133b00720c */ /* 0x040fe40003f04070 */
[----:B------:R-:W-:-:S03]  /*f0a0*/  ISETP.GT.U32.AND P1, PT, R59, R20, PT ;  /* 0x000000143b00720c */ /* 0x000fc60003f24070 */
[--C-:B------:R-:W-:Y:S01]  /*f0b0*/  @!P4 IMAD.IADD R10, R10, 0x1, -R59.reuse ;  /* 0x000000010a0ac824 */ /* 0x100fe200078e0a3b */
[C---:B------:R-:W-:Y:S02]  /*f0c0*/  ISETP.GT.U32.AND P4, PT, R59.reuse, R16, PT ;  /* 0x000000103b00720c */ /* 0x040fe40003f84070 */
[----:B------:R-:W-:Y:S01]  /*f0d0*/  ISETP.GT.U32.AND P2, PT, R59, R21, PT ;  /* 0x000000153b00720c */ /* 0x000fe20003f44070 */
[--C-:B------:R-:W-:Y:S01]  /*f0e0*/  @!P3 IMAD.IADD R15, R15, 0x1, -R59.reuse ;  /* 0x000000010f0fb824 */ /* 0x100fe200078e0a3b */
[C---:B------:R-:W-:Y:S01]  /*f0f0*/  ISETP.GT.U32.AND P3, PT, R59.reuse, R22, PT ;  /* 0x000000163b00720c */ /* 0x040fe20003f64070 */
[--C-:B------:R-:W-:Y:S01]  /*f100*/  @!P5 IMAD.IADD R18, R18, 0x1, -R59.reuse ;  /* 0x000000011212d824 */ /* 0x100fe200078e0a3b */
[----:B------:R-:W-:Y:S01]  /*f110*/  ISETP.GT.U32.AND P5, PT, R59, R25, PT ;  /* 0x000000193b00720c */ /* 0x000fe20003fa4070 */
[--C-:B------:R-:W-:Y:S01]  /*f120*/  @!P0 IMAD.IADD R19, R19, 0x1, -R59.reuse ;  /* 0x0000000113138824 */ /* 0x100fe200078e0a3b */
[C---:B------:R-:W-:Y:S01]  /*f130*/  ISETP.GT.U32.AND P0, PT, R59.reuse, R26, PT ;  /* 0x0000001a3b00720c */ /* 0x040fe20003f04070 */
[----:B------:R-:W-:Y:S01]  /*f140*/  @!P1 IMAD.IADD R20, R20, 0x1, -R59 ;  /* 0x0000000114149824 */ /* 0x000fe200078e0a3b */
[----:B------:R-:W-:-:S03]  /*f150*/  ISETP.GT.U32.AND P1, PT, R59, R27, PT ;  /* 0x0000001b3b00720c */ /* 0x000fc60003f24070 */
[--C-:B------:R-:W-:Y:S01]  /*f160*/  @!P4 IMAD.IADD R16, R16, 0x1, -R59.reuse ;  /* 0x000000011010c824 */ /* 0x100fe200078e0a3b */
[----:B------:R-:W-:Y:S01]  /*f170*/  ISETP.GT.U32.AND P4, PT, R59, R23, PT ;  /* 0x000000173b00720c */ /* 0x000fe20003f84070 */
        /* <DEDUP_REMOVED lines=16> */
[----:B------:R-:W-:-:S02]  /*f280*/  @!P6 IMAD.IADD R24, R24, 0x1, -R59 ;  /* 0x000000011818e824 */ /* 0x000fc400078e0a3b */
        /* <DEDUP_REMOVED lines=10> */
[----:B------:R-:W-:Y:S01]  /*f330*/  @!P2 IMAD.IADD R22, R22, 0x1, -R59 ;  /* 0x000000011616a824 */ /* 0x000fe200078e0a3b */
[----:B------:R-:W-:-:S02]  /*f340*/  ISETP.GT.U32.AND P2, PT, R59, R28, PT ;  /* 0x0000001c3b00720c */ /* 0x000fc40003f44070 */
        /* <DEDUP_REMOVED lines=11> */
[--C-:B------:R-:W-:Y:S01]  /*f400*/  @!P2 IMAD.IADD R28, R28, 0x1, -R59.reuse ;  /* 0x000000011c1ca824 */ /* 0x100fe200078e0a3b */
[----:B------:R-:W-:Y:S01]  /*f410*/  ISETP.GT.U32.AND P2, PT, R59, R35, PT ;  /* 0x000000233b00720c */ /* 0x000fe20003f44070 */
[----:B------:R-:W-:-:S02]  /*f420*/  @!P6 IMAD.IADD R31, R31, 0x1, -R59 ;  /* 0x000000011f1fe824 */ /* 0x000fc400078e0a3b */
[--C-:B------:R-:W-:Y:S01]  /*f430*/  @!P3 IMAD.IADD R29, R29, 0x1, -R59.reuse ;  /* 0x000000011d1db824 */ /* 0x100fe200078e0a3b */
[C---:B------:R-:W-:Y:S02]  /*f440*/  ISETP.GT.U32.AND P3, PT, R59.reuse, R36, PT ;  /* 0x000000243b00720c */ /* 0x040fe40003f64070 */
        /* <DEDUP_REMOVED lines=22> */
[----:B------:R-:W-:Y:S01]  /*f5b0*/  @!P2 IMAD.IADD R42, R42, 0x1, -R59 ;  /* 0x000000012a2aa824 */ /* 0x000fe200078e0a3b */
[----:B------:R-:W-:-:S02]  /*f5c0*/  ISETP.GT.U32.AND P1, PT, R59, R35, PT ;  /* 0x000000233b00720c */ /* 0x000fc40003f24070 */
        /* <DEDUP_REMOVED lines=43> */
[----:B------:R-:W-:Y:S01]  /*f880*/  @!P6 IMAD.IADD R50, R50, 0x1, -R59 ;  /* 0x000000013232e824 */ /* 0x000fe200078e0a3b */
[----:B------:R-:W-:Y:S01]  /*f890*/  ISETP.GT.U32.AND P6, PT, R8, R57, PT ;  /* 0x000000390800720c */ /* 0x000fe20003fc4070 */
[----:B0-----:R-:W-:-:S02]  /*f8a0*/  IMAD.SHL.U32 R3, R60, 0x8, RZ ;  /* 0x000000083c037824 */ /* 0x001fc400078e00ff */
        /* <DEDUP_REMOVED lines=8> */
[----:B------:R-:W-:Y:S01]  /*f930*/  @!P1 IMAD.IADD R55, R55, 0x1, -R59 ;  /* 0x0000000137379824 */ /* 0x000fe200078e0a3b */
[C---:B------:R-:W-:Y:S01]  /*f940*/  ISETP.GT.U32.AND P1, PT, R59.reuse, R49, PT ;  /* 0x000000313b00720c */ /* 0x040fe20003f24070 */
[----:B------:R-:W-:Y:S01]  /*f950*/  @!P2 IMAD.IADD R56, R56, 0x1, -R8 ;  /* 0x000000013838a824 */ /* 0x000fe200078e0a08 */
[----:B------:R-:W-:-:S02]  /*f960*/  ISETP.GT.U32.AND P2, PT, R59, R50, PT ;  /* 0x000000323b00720c */ /* 0x000fc40003f44070 */
[C---:B------:R-:W-:Y:S02]  /*f970*/  LOP3.LUT R61, R60.reuse, 0x7, RZ, 0xc0, !PT ;  /* 0x000000073c3d7812 */ /* 0x040fe400078ec0ff */
[----:B------:R-:W-:Y:S01]  /*f980*/  LOP3.LUT R3, R3, 0x30, RZ, 0xc0, !PT ;  /* 0x0000003003037812 */ /* 0x000fe200078ec0ff */
[----:B------:R-:W-:Y:S01]  /*f990*/  IMAD.SHL.U32 R60, R60, 0x2, RZ ;  /* 0x000000023c3c7824 */ /* 0x000fe200078e00ff */
[----:B------:R-:W-:Y:S01]  /*f9a0*/  IADD3 R7, R58, c[0x0][0x180], RZ ;  /* 0x000060003a077a10 */ /* 0x000fe20007ffe0ff */
[----:B------:R-:W-:Y:S01]  /*f9b0*/  @!P6 IMAD.IADD R57, R57, 0x1, -R8 ;  /* 0x000000013939e824 */ /* 0x000fe200078e0a08 */
[----:B------:R-:W4:Y:S01]  /*f9c0*/  LDL R58, [R1+0x17b4] ;  /* 0x0017b400013a7983 */ /* 0x000f220000100800 */
[C---:B------:R-:W-:Y:S02]  /*f9d0*/  IMAD R3, R61.reuse, 0x40, R3 ;  /* 0x000000403d037824 */ /* 0x040fe400078e0203 */
[----:B------:R-:W-:Y:S02]  /*f9e0*/  IMAD R61, R61, 0x90, RZ ;  /* 0x000000903d3d7824 */ /* 0x000fe400078e02ff */
        /* <DEDUP_REMOVED lines=11> */
[----:B------:R-:W-:-:S02]  /*faa0*/  SHF.R.S32.HI R59, RZ, 0x1f, R7 ;  /* 0x0000001fff3b7819 */ /* 0x000fc40000011407 */
[C---:B------:R-:W-:Y:S02]  /*fab0*/  ISETP.GT.U32.AND P2, PT, R8.reuse, R56, PT ;  /* 0x000000380800720c */ /* 0x040fe40003f44070 */
[--C-:B------:R-:W-:Y:S02]  /*fac0*/  LOP3.LUT R61, R61, 0x10, R60.reuse, 0x78, !PT ;  /* 0x000000103d3d7812 */ /* 0x100fe400078e783c */
[----:B------:R-:W-:Y:S02]  /*fad0*/  ISETP.GT.U32.AND P6, PT, R8, R57, PT ;  /* 0x000000390800720c */ /* 0x000fe40003fc4070 */
[----:B------:R-:W-:Y:S01]  /*fae0*/  LOP3.LUT R3, R3, 0x30, R60, 0x78, !PT ;  /* 0x0000003003037812 */ /* 0x000fe200078e783c */
[----:B------:R-:W4:Y:S01]  /*faf0*/  LDL.LU R8, [R1+0x195c] ;  /* 0x00195c0001087983 */ /* 0x000f220000300800 */
[----:B------:R-:W-:-:S03]  /*fb00*/  LEA.HI R59, R59, R7, RZ, 0x5 ;  /* 0x000000073b3b7211 */ /* 0x000fc600078f28ff */
[----:B------:R-:W4:Y:S04]  /*fb10*/  LDL.LU R7, [R1+0x1958] ;  /* 0x0019580001077983 */ /* 0x000f280000300800 */
[----:B------:R-:W4:Y:S04]  /*fb20*/  LDL R61, [R1+0x17c0] ;  /* 0x0017c000013d7983 */ /* 0x000f280000100800 */
[----:B------:R-:W4:Y:S01]  /*fb30*/  LDL R60, [R1+0x17c4] ;  /* 0x0017c400013c7983 */ /* 0x000f220000100800 */
[----:B------:R-:W-:-:S03]  /*fb40*/  IABS R59, c[0x0][0x17c] ;  /* 0x00005f00003b7a13 */ /* 0x000fc60000000000 */
[----:B------:R0:W-:Y:S02]  /*fb50*/  STL [R1+0x17f0], R3 ;  /* 0x0017f00301007387 */ /* 0x0001e40000100800 */
[--C-:B------:R-:W-:Y:S01]  /*fb60*/  @!P3 IMAD.IADD R51, R51, 0x1, -R59.reuse ;  /* 0x000000013333b824 */ /* 0x100fe200078e0a3b */
[----:B0-----:R-:W-:Y:S01]  /*fb70*/  IABS R3, c[0x0][0x178] ;  /* 0x00005e0000037a13 */ /* 0x001fe20000000000 */
[--C-:B------:R-:W-:Y:S02]  /*fb80*/  @!P4 IMAD.IADD R52, R52, 0x1, -R59.reuse ;  /* 0x000000013434c824 */ /* 0x100fe400078e0a3b */
[----:B------:R-:W-:Y:S02]  /*fb90*/  @!P0 IMAD.IADD R54, R54, 0x1, -R59 ;  /* 0x0000000136368824 */ /* 0x000fe400078e0a3b */
[--C-:B------:R-:W-:Y:S02]  /*fba0*/  @!P2 IMAD.IADD R56, R56, 0x1, -R3.reuse ;  /* 0x000000013838a824 */ /* 0x100fe400078e0a03 */
[----:B------:R-:W-:-:S02]  /*fbb0*/  @!P6 IMAD.IADD R57, R57, 0x1, -R3 ;  /* 0x000000013939e824 */ /* 0x000fc400078e0a03 */
[--C-:B------:R-:W-:Y:S02]  /*fbc0*/  @!P5 IMAD.IADD R53, R53, 0x1, -R59.reuse ;  /* 0x000000013535d824 */ /* 0x100fe400078e0a3b */
[----:B------:R-:W-:Y:S02]  /*fbd0*/  @!P1 IMAD.IADD R55, R55, 0x1, -R59 ;  /* 0x0000000137379824 */ /* 0x000fe400078e0a3b */
[----:B------:R-:W4:Y:S01]  /*fbe0*/  LDL R59, [R1+0x179c] ;  /* 0x00179c00013b7983 */ /* 0x000f220000100800 */
[----:B--2---:R-:W-:-:S03]  /*fbf0*/  ISETP.GE.AND P3, PT, R6, RZ, PT ;  /* 0x000000ff0600720c */ /* 0x004fc60003f66270 */
[----:B------:R-:W2:Y:S01]  /*fc00*/  LDL R6, [R1+0x17d0] ;  /* 0x0017d00001067983 */ /* 0x000ea20000100800 */
[----:B---3--:R-:W-:-:S03]  /*fc10*/  ISETP.GE.AND P4, PT, R4, RZ, PT ;  /* 0x000000ff0400720c */ /* 0x008fc60003f86270 */
[----:B------:R-:W3:Y:S01]  /*fc20*/  LDL R4, [R1+0x17d4] ;  /* 0x0017d40001047983 */ /* 0x000ee20000100800 */
[----:B------:R-:W-:-:S03]  /*fc30*/  ISETP.GE.AND P0, PT, R5, RZ, PT ;  /* 0x000000ff0500720c */ /* 0x000fc60003f06270 */
[----:B------:R-:W2:Y:S01]  /*fc40*/  LDL R5, [R1+0x17e0] ;  /* 0x0017e00001057983 */ /* 0x000ea20000100800 */
[----:B------:R-:W-:-:S03]  /*fc50*/  ISETP.GE.AND P1, PT, R0, RZ, PT ;  /* 0x000000ff0000720c */ /* 0x000fc60003f26270 */
[----:B------:R0:W-:Y:S04]  /*fc60*/  STL [R1+0x18b4], R56 ;  /* 0x0018b43801007387 */ /* 0x0001e80000100800 */
[----:B------:R-:W-:Y:S04]  /*fc70*/  STL [R1+0x18b8], R57 ;  /* 0x0018b83901007387 */ /* 0x000fe80000100800 */
[----:B------:R-:W2:Y:S04]  /*fc80*/  LDL R0, [R1+0x17e4] ;  /* 0x0017e40001007983 */ /* 0x000ea80000100800 */
[----:B------:R-:W2:Y:S01]  /*fc90*/  LDL.LU R3, [R1+0xdc] ;  /* 0x0000dc0001037983 */ /* 0x000ea20000300800 */
[----:B------:R-:W-:-:S03]  /*fca0*/  ISETP.GE.AND P2, PT, R2, RZ, PT ;  /* 0x000000ff0200720c */ /* 0x000fc60003f46270 */
[----:B------:R-:W3:Y:S04]  /*fcb0*/  LDL R2, [R1+0x17e8] ;  /* 0x0017e80001027983 */ /* 0x000ee80000100800 */
[----:B0-----:R-:W3:Y:S01]  /*fcc0*/  LDL.LU R56, [R1+0xd8] ;  /* 0x0000d80001387983 */ /* 0x001ee20000300800 */
[----:B--2---:R-:W-:Y:S01]  /*fcd0*/  @!P3 IMAD.MOV R3, RZ, RZ, -R3 ;  /* 0x000000ffff03b224 */ /* 0x004fe200078e0a03 */
[----:B----4-:R-:W-:Y:S02]  /*fce0*/  ISETP.GE.AND P3, PT, R58, RZ, PT ;  /* 0x000000ff3a00720c */ /* 0x010fe40003f66270 */
[----:B------:R-:W2:Y:S04]  /*fcf0*/  LDL R58, [R1+0x17ec] ;  /* 0x0017ec00013a7983 */ /* 0x000ea80000100800 */
[----:B------:R0:W-:Y:S04]  /*fd00*/  STL [R1+0x3e8], R3 ;  /* 0x0003e80301007387 */ /* 0x0001e80000100800 */
[----:B0-----:R-:W4:Y:S01]  /*fd10*/  LDL.LU R3, [R1+0xd4] ;  /* 0x0000d40001037983 */ /* 0x001f220000300800 */
[----:B---3--:R-:W-:Y:S01]  /*fd20*/  @!P4 IMAD.MOV R56, RZ, RZ, -R56 ;  /* 0x000000ffff38c224 */ /* 0x008fe200078e0a38 */
[----:B------:R-:W-:-:S02]  /*fd30*/  ISETP.GE.AND P4, PT, R61, RZ, PT ;  /* 0x000000ff3d00720c */ /* 0x000fc40003f86270 */
[----:B------:R-:W3:Y:S04]  /*fd40*/  LDL R61, [R1+0x17d8] ;  /* 0x0017d800013d7983 */ /* 0x000ee80000100800 */
[----:B------:R0:W-:Y:S04]  /*fd50*/  STL [R1+0x3e4], R56 ;  /* 0x0003e43801007387 */ /* 0x0001e80000100800 */
[----:B0-----:R-:W2:Y:S01]  /*fd60*/  LDL.LU R56, [R1+0xd0] ;  /* 0x0000d00001387983 */ /* 0x001ea20000300800 */
[----:B----4-:R-:W-:Y:S01]  /*fd70*/  @!P0 IMAD.MOV R3, RZ, RZ, -R3 ;  /* 0x000000ffff038224 */ /* 0x010fe200078e0a03 */
[----:B------:R-:W-:-:S02]  /*fd80*/  ISETP.GE.AND P0, PT, R60, RZ, PT ;  /* 0x000000ff3c00720c */ /* 0x000fc40003f06270 */
[----:B------:R-:W4:Y:S04]  /*fd90*/  LDL R60, [R1+0x17dc] ;  /* 0x0017dc00013c7983 */ /* 0x000f280000100800 */
[----:B------:R0:W-:Y:S04]  /*fda0*/  STL [R1+0x3e0], R3 ;  /* 0x0003e00301007387 */ /* 0x0001e80000100800 */
[----:B0-----:R-:W3:Y:S01]  /*fdb0*/  LDL.LU R3, [R1+0xcc] ;  /* 0x0000cc0001037983 */ /* 0x001ee20000300800 */
[----:B------:R-:W-:Y:S01]  /*fdc0*/  ISETP.GE.AND P5, PT, R59, RZ, PT ;  /* 0x000000ff3b00720c */ /* 0x000fe20003fa6270 */
[----:B--2---:R-:W-:Y:S01]  /*fdd0*/  @!P1 IMAD.MOV R56, RZ, RZ, -R56 ;  /* 0x000000ffff389224 */ /* 0x004fe200078e0a38 */
[----:B------:R-:W-:-:S02]  /*fde0*/  ISETP.GE.AND P1, PT, R6, RZ, PT ;  /* 0x000000ff0600720c */ /* 0x000fc40003f26270 */
[----:B------:R-:W2:Y:S04]  /*fdf0*/  LDL R6, [R1+0x17c8] ;  /* 0x0017c80001067983 */ /* 0x000ea80000100800 */
[----:B------:R0:W-:Y:S04]  /*fe00*/  STL [R1+0x3dc], R56 ;  /* 0x0003dc3801007387 */ /* 0x0001e80000100800 */
[----:B0-----:R-:W2:Y:S01]  /*fe10*/  LDL.LU R56, [R1+0xc8] ;  /* 0x0000c80001387983 */ /* 0x001ea20000300800 */
[----:B---3--:R-:W-:Y:S01]  /*fe20*/  @!P5 IMAD.MOV R3, RZ, RZ, -R3 ;  /* 0x000000ffff03d224 */ /* 0x008fe200078e0a03 */
[----:B------:R-:W-:-:S02]  /*fe30*/  ISETP.GE.AND P5, PT, R4, RZ, PT ;  /* 0x000000ff0400720c */ /* 0x000fc40003fa6270 */
[----:B------:R-:W3:Y:S04]  /*fe40*/  LDL R4, [R1+0x17cc] ;  /* 0x0017cc0001047983 */ /* 0x000ee80000100800 */
[----:B------:R0:W-:Y:S04]  /*fe50*/  STL [R1+0x3d8], R3 ;  /* 0x0003d80301007387 */ /* 0x0001e80000100800 */
[----:B0-----:R-:W3:Y:S01]  /*fe60*/  LDL.LU R3, [R1+0xc4] ;  /* 0x0000c40001037983 */ /* 0x001ee20000300800 */
        /* <DEDUP_REMOVED lines=26> */
[----:B----4-:R-:W-:-:S02]  /*10010*/  ISETP.GE.AND P5, PT, R60, RZ, PT ;  /* 0x000000ff3c00720c */ /* 0x010fc40003fa6270 */
[----:B------:R-:W3:Y:S04]  /*10020*/  LDL R60, [R1+0x17a8] ;  /* 0x0017a800013c7983 */ /* 0x000ee80000100800 */
[----:B------:R0:W-:Y:S04]  /*10030*/  STL [R1+0x3c0], R3 ;  /* 0x0003c00301007387 */ /* 0x0001e80000100800 */
[----:B0-----:R-:W4:Y:S01]  /*10040*/  LDL.LU R3, [R1+0xac] ;  /* 0x0000ac0001037983 */ /* 0x001f220000300800 */
[----:B--2---:R-:W-:Y:S01]  /*10050*/  @!P2 IMAD.MOV R56, RZ, RZ, -R56 ;  /* 0x000000ffff38a224 */ /* 0x004fe200078e0a38 */
[----:B------:R-:W-:-:S02]  /*10060*/  ISETP.GE.AND P2, PT, R6, RZ, PT ;  /* 0x000000ff0600720c */ /* 0x000fc40003f46270 */
[----:B------:R-:W2:Y:S04]  /*10070*/  LDL R6, [R1+0x178c] ;  /* 0x00178c0001067983 */ /* 0x000ea80000100800 */
[----:B------:R0:W-:Y:S04]  /*10080*/  STL [R1+0x3bc], R56 ;  /* 0x0003bc3801007387 */ /* 0x0001e80000100800 */
[----:B0-----:R-:W2:Y:S01]  /*10090*/  LDL.LU R56, [R1+0xa8] ;  /* 0x0000a80001387983 */ /* 0x001ea20000300800 */
[----:B----4-:R-:W-:Y:S01]  /*100a0*/  @!P3 IMAD.MOV R3, RZ, RZ, -R3 ;  /* 0x000000ffff03b224 */ /* 0x010fe200078e0a03 */
[----:B------:R-:W-:-:S02]  /*100b0*/  ISETP.GE.AND P3, PT, R4, RZ, PT ;  /* 0x000000ff0400720c */ /* 0x000fc40003f66270 */
[----:B------:R-:W4:Y:S04]  /*100c0*/  LDL R4, [R1+0x1790] ;  /* 0x0017900001047983 */ /* 0x000f280000100800 */
        /* <DEDUP_REMOVED lines=823> */
[----:B------:R-:W-:-:S04]  /*13440*/  ISETP.GE.AND P1, PT, R61, RZ, PT ;  /* 0x000000ff3d00720c */ /* 0x000fc80003f26270 */
[----:B------:R0:W-:Y:S04]  /*13450*/  STL [R1+0x5c], R56 ;  /* 0x00005c3801007387 */ /* 0x0001e80000100800 */
[----:B0-----:R-:W2:Y:S04]  /*13460*/  LDL.LU R56, [R1+0x25c] ;  /* 0x00025c0001387983 */ /* 0x001ea80000300800 */
[----:B------:R-:W4:Y:S01]  /*13470*/  LDL R61, [R1+0x14ec] ;  /* 0x0014ec00013d7983 */ /* 0x000f220000100800 */
[----:B---3--:R-:W-:-:S05]  /*13480*/  @!P5 IMAD.MOV R3, RZ, RZ, -R3 ;  /* 0x000000ffff03d224 */ /* 0x008fca00078e0a03 */
[----:B------:R0:W-:Y:S04]  /*13490*/  STL [R1+0x58], R3 ;  /* 0x0000580301007387 */ /* 0x0001e80000100800 */
[----:B0-----:R-:W3:Y:S01]  /*134a0*/  LDL.LU R3, [R1+0x264] ;  /* 0x0002640001037983 */ /* 0x001ee20000300800 */
[----:B------:R-:W-:Y:S01]  /*134b0*/  ISETP.GE.AND P5, PT, R60, RZ, PT ;  /* 0x000000ff3c00720c */ /* 0x000fe20003fa6270 */
[----:B--2---:R-:W-:Y:S01]  /*134c0*/  @!P2 IMAD.MOV R56, RZ, RZ, -R56 ;  /* 0x000000ffff38a224 */ /* 0x004fe200078e0a38 */
[----:B------:R-:W-:Y:S01]  /*134d0*/  ISETP.GE.AND P2, PT, R6, RZ, PT ;  /* 0x000000ff0600720c */ /* 0x000fe20003f46270 */
[----:B------:R-:W2:Y:S04]  /*134e0*/  LDL R60, [R1+0x14f0] ;  /* 0x0014f000013c7983 */ /* 0x000ea80000100800 */
[----:B------:R-:W2:Y:S04]  /*134f0*/  LDL.LU R6, [R1+0x214] ;  /* 0x0002140001067983 */ /* 0x000ea80000300800 */
[----:B------:R-:W-:Y:S01]  /*13500*/  STL [R1+0x54], R56 ;  /* 0x0000543801007387 */ /* 0x000fe20000100800 */
[----:B---3--:R-:W-:Y:S01]  /*13510*/  @!P3 IMAD.MOV R3, RZ, RZ, -R3 ;  /* 0x000000ffff03b224 */ /* 0x008fe200078e0a03 */
[----:B----4-:R-:W-:-:S04]  /*13520*/  ISETP.GE.AND P3, PT, R4, RZ, PT ;  /* 0x000000ff0400720c */ /* 0x010fc80003f66270 */
[----:B------:R0:W-:Y:S04]  /*13530*/  STL [R1+0x50], R3 ;  /* 0x0000500301007387 */ /* 0x0001e80000100800 */
[----:B0-----:R-:W3:Y:S04]  /*13540*/  LDL R3, [R1+0x14e8] ;  /* 0x0014e80001037983 */ /* 0x001ee80000100800 */
[----:B------:R-:W4:Y:S01]  /*13550*/  LDL.LU R4, [R1+0x23c] ;  /* 0x00023c0001047983 */ /* 0x000f220000300800 */
[----:B--2---:R-:W-:Y:S01]  /*13560*/  @!P4 IMAD.MOV R6, RZ, RZ, -R6 ;  /* 0x000000ffff06c224 */ /* 0x004fe200078e0a06 */
[----:B------:R-:W-:-:S02]  /*13570*/  ISETP.GE.AND P4, PT, R5, RZ, PT ;  /* 0x000000ff0500720c */ /* 0x000fc40003f86270 */
[----:B------:R-:W2:Y:S04]  /*13580*/  LDL R59, [R1+0x14e4] ;  /* 0x0014e400013b7983 */ /* 0x000ea80000100800 */
[----:B------:R0:W-:Y:S04]  /*13590*/  STL [R1+0x4c], R6 ;  /* 0x00004c0601007387 */ /* 0x0001e80000100800 */
[----:B0-----:R-:W2:Y:S04]  /*135a0*/  LDL.LU R6, [R1+0x244] ;  /* 0x0002440001067983 */ /* 0x001ea80000300800 */
[----:B------:R-:W2:Y:S01]  /*135b0*/  LDL R5, [R1+0x14dc] ;  /* 0x0014dc0001057983 */ /* 0x000ea20000100800 */
[----:B----4-:R-:W-:Y:S01]  /*135c0*/  @!P0 IMAD.MOV R4, RZ, RZ, -R4 ;  /* 0x000000ffff048224 */ /* 0x010fe200078e0a04 */
[----:B------:R-:W-:-:S02]  /*135d0*/  ISETP.GE.AND P0, PT, R0, RZ, PT ;  /* 0x000000ff0000720c */ /* 0x000fc40003f06270 */
[----:B------:R-:W4:Y:S04]  /*135e0*/  LDL.LU R0, [R1+0x220] ;  /* 0x0002200001007983 */ /* 0x000f280000300800 */
[----:B------:R0:W-:Y:S04]  /*135f0*/  STL [R1+0x48], R4 ;  /* 0x0000480401007387 */ /* 0x0001e80000100800 */
[----:B0-----:R-:W3:Y:S04]  /*13600*/  LDL R4, [R1+0x14e0] ;  /* 0x0014e00001047983 */ /* 0x001ee80000100800 */
[----:B------:R-:W3:Y:S01]  /*13610*/  LDL.LU R56, [R1+0x224] ;  /* 0x0002240001387983 */ /* 0x000ee20000300800 */
[----:B--2---:R-:W-:Y:S01]  /*13620*/  @!P1 IMAD.MOV R6, RZ, RZ, -R6 ;  /* 0x000000ffff069224 */ /* 0x004fe200078e0a06 */
[----:B------:R-:W-:-:S04]  /*13630*/  ISETP.GE.AND P1, PT, R2, RZ, PT ;  /* 0x000000ff0200720c */ /* 0x000fc80003f26270 */
[----:B------:R-:W-:Y:S04]  /*13640*/  STL [R1+0x44], R6 ;  /* 0x0000440601007387 */ /* 0x000fe80000100800 */
[----:B------:R-:W2:Y:S01]  /*13650*/  LDL R2, [R1+0x14d4] ;  /* 0x0014d40001027983 */ /* 0x000ea20000100800 */
[----:B----4-:R-:W-:-:S05]  /*13660*/  @!P5 IMAD.MOV R0, RZ, RZ, -R0 ;  /* 0x000000ffff00d224 */ /* 0x010fca00078e0a00 */
[----:B------:R0:W-:Y:S01]  /*13670*/  STL [R1+0x40], R0 ;  /* 0x0000400001007387 */ /* 0x0001e20000100800 */
[----:B------:R-:W-:-:S03]  /*13680*/  ISETP.GE.AND P5, PT, R58, RZ, PT ;  /* 0x000000ff3a00720c */ /* 0x000fc60003fa6270 */
[----:B0-----:R-:W4:Y:S01]  /*13690*/  LDL R0, [R1+0x14d8] ;  /* 0x0014d80001007983 */ /* 0x001f220000100800 */
[----:B---3--:R-:W-:-:S03]  /*136a0*/  @!P2 IMAD.MOV R56, RZ, RZ, -R56 ;  /* 0x000000ffff38a224 */ /* 0x008fc600078e0a38 */
[----:B------:R-:W3:Y:S04]  /*136b0*/  LDL.LU R6, [R1+0x1dc] ;  /* 0x0001dc0001067983 */ /* 0x000ee80000300800 */
[----:B------:R-:W2:Y:S04]  /*136c0*/  LDL R58, [R1+0x14cc] ;  /* 0x0014cc00013a7983 */ /* 0x000ea80000100800 */
[----:B------:R0:W-:Y:S04]  /*136d0*/  STL [R1+0x3c], R56 ;  /* 0x00003c3801007387 */ /* 0x0001e80000100800 */
[----:B0-----:R-:W2:Y:S01]  /*136e0*/  LDL.LU R56, [R1+0x1fc] ;  /* 0x0001fc0001387983 */ /* 0x001ea20000300800 */
[----:B------:R-:W-:-:S03]  /*136f0*/  ISETP.GE.AND P2, PT, R61, RZ, PT ;  /* 0x000000ff3d00720c */ /* 0x000fc60003f46270 */
[----:B------:R-:W4:Y:S01]  /*13700*/  LDL R61, [R1+0x14d0] ;  /* 0x0014d000013d7983 */ /* 0x000f220000100800 */
[----:B---3--:R-:W-:Y:S01]  /*13710*/  @!P3 IMAD.MOV R6, RZ, RZ, -R6 ;  /* 0x000000ffff06b224 */ /* 0x008fe200078e0a06 */
[----:B------:R-:W-:Y:S02]  /*13720*/  ISETP.GE.AND P3, PT, R60, RZ, PT ;  /* 0x000000ff3c00720c */ /* 0x000fe40003f66270 */
[----:B------:R-:W3:Y:S04]  /*13730*/  LDL R60, [R1+0x14c4] ;  /* 0x0014c400013c7983 */ /* 0x000ee80000100800 */
[----:B------:R0:W-:Y:S04]  /*13740*/  STL [R1+0x38], R6 ;  /* 0x0000380601007387 */ /* 0x0001e80000100800 */
[----:B0-----:R-:W3:Y:S01]  /*13750*/  LDL.LU R6, [R1+0x204] ;  /* 0x0002040001067983 */ /* 0x001ee20000300800 */
[----:B--2---:R-:W-:Y:S01]  /*13760*/  @!P4 IMAD.MOV R56, RZ, RZ, -R56 ;  /* 0x000000ffff38c224 */ /* 0x004fe200078e0a38 */
[----:B------:R-:W-:-:S02]  /*13770*/  ISETP.GE.AND P4, PT, R3, RZ, PT ;  /* 0x000000ff0300720c */ /* 0x000fc40003f86270 */
[----:B------:R-:W2:Y:S04]  /*13780*/  LDL R57, [R1+0x14c8] ;  /* 0x0014c80001397983 */ /* 0x000ea80000100800 */
[----:B------:R-:W2:Y:S04]  /*13790*/  LDL.LU R3, [R1+0x1e4] ;  /* 0x0001e40001037983 */ /* 0x000ea80000300800 */
[----:B------:R0:W-:Y:S04]  /*137a0*/  STL [R1+0x34], R56 ;  /* 0x0000343801007387 */ /* 0x0001e80000100800 */
[----:B0-----:R-:W4:Y:S01]  /*137b0*/  LDL R56, [R1+0x14bc] ;  /* 0x0014bc0001387983 */ /* 0x001f220000100800 */
[----:B---3--:R-:W-:Y:S01]  /*137c0*/  @!P0 IMAD.MOV R6, RZ, RZ, -R6 ;  /* 0x000000ffff068224 */ /* 0x008fe200078e0a06 */
[----:B------:R-:W-:-:S04]  /*137d0*/  ISETP.GE.AND P0, PT, R59, RZ, PT ;  /* 0x000000ff3b00720c */ /* 0x000fc80003f06270 */
[----:B------:R0:W-:Y:S01]  /*137e0*/  STL [R1+0x30], R6 ;  /* 0x0000300601007387 */ /* 0x0001e20000100800 */
[----:B--2---:R-:W-:Y:S01]  /*137f0*/  @!P1 IMAD.MOV R3, RZ, RZ, -R3 ;  /* 0x000000ffff039224 */ /* 0x004fe200078e0a03 */
[----:B------:R-:W-:Y:S02]  /*13800*/  ISETP.GE.AND P1, PT, R5, RZ, PT ;  /* 0x000000ff0500720c */ /* 0x000fe40003f26270 */
[----:B0-----:R-:W2:Y:S04]  /*13810*/  LDL.LU R6, [R1+0x1954] ;  /* 0x0019540001067983 */ /* 0x001ea80000300800 */
[----:B------:R-:W3:Y:S04]  /*13820*/  LDL.LU R59, [R1+0x1ec] ;  /* 0x0001ec00013b7983 */ /* 0x000ee80000300800 */
[----:B------:R0:W-:Y:S04]  /*13830*/  STL [R1+0x2c], R3 ;  /* 0x00002c0301007387 */ /* 0x0001e80000100800 */
[----:B0-----:R-:W2:Y:S04]  /*13840*/  LDL R3, [R1+0x14c0] ;  /* 0x0014c00001037983 */ /* 0x001ea80000100800 */
[----:B------:R-:W2:Y:S01]  /*13850*/  LDL.LU R5, [R1+0x1c] ;  /* 0x00001c0001057983 */ /* 0x000ea20000300800 */
[----:B---3--:R-:W-:Y:S01]  /*13860*/  @!P5 IMAD.MOV R59, RZ, RZ, -R59 ;  /* 0x000000ffff3bd224 */ /* 0x008fe200078e0a3b */
[----:B------:R-:W-:-:S04]  /*13870*/  ISETP.GE.AND P5, PT, R4, RZ, PT ;  /* 0x000000ff0400720c */ /* 0x000fc80003fa6270 */
[----:B------:R0:W-:Y:S04]  /*13880*/  STL [R1+0x28], R59 ;  /* 0x0000283b01007387 */ /* 0x0001e80000100800 */
[----:B0-----:R-:W3:Y:S01]  /*13890*/  LDL R59, [R1+0x14b4] ;  /* 0x0014b400013b7983 */ /* 0x001ee20000100800 */
[----:B--2---:R-:W-:-:S03]  /*138a0*/  @!P2 IMAD.MOV R5, RZ, RZ, -R5 ;  /* 0x000000ffff05a224 */ /* 0x004fc600078e0a05 */
[----:B------:R-:W2:Y:S01]  /*138b0*/  LDL.LU R4, [R1+0x1c4] ;  /* 0x0001c40001047983 */ /* 0x000ea20000300800 */
[----:B------:R-:W-:-:S03]  /*138c0*/  ISETP.GE.AND P2, PT, R2, RZ, PT ;  /* 0x000000ff0200720c */ /* 0x000fc60003f46270 */
[----:B------:R0:W-:Y:S04]  /*138d0*/  STL [R1+0x24], R5 ;  /* 0x0000240501007387 */ /* 0x0001e80000100800 */
[----:B0-----:R-:W3:Y:S04]  /*138e0*/  LDL.LU R5, [R1+0x1950] ;  /* 0x0019500001057983 */ /* 0x001ee80000300800 */
[----:B------:R-:W3:Y:S01]  /*138f0*/  LDL.LU R2, [R1+0x1cc] ;  /* 0x0001cc0001027983 */ /* 0x000ee20000300800 */
[----:B--2---:R-:W-:Y:S01]  /*13900*/  @!P3 IMAD.MOV R4, RZ, RZ, -R4 ;  /* 0x000000ffff04b224 */ /* 0x004fe200078e0a04 */
[----:B----4-:R-:W-:-:S04]  /*13910*/  ISETP.GE.AND P3, PT, R0, RZ, PT ;  /* 0x000000ff0000720c */ /* 0x010fc80003f66270 */
[----:B------:R0:W-:Y:S04]  /*13920*/  STL [R1+0x20], R4 ;  /* 0x0000200401007387 */ /* 0x0001e80000100800 */
[----:B0-----:R-:W2:Y:S01]  /*13930*/  LDL.LU R4, [R1+0x194c] ;  /* 0x00194c0001047983 */ /* 0x001ea20000300800 */
[----:B---3--:R-:W-:-:S03]  /*13940*/  @!P4 IMAD.MOV R2, RZ, RZ, -R2 ;  /* 0x000000ffff02c224 */ /* 0x008fc600078e0a02 */
[----:B------:R-:W3:Y:S01]  /*13950*/  LDL.LU R0, [R1+0x18] ;  /* 0x0000180001007983 */ /* 0x000ee20000300800 */
[----:B------:R-:W-:-:S03]  /*13960*/  ISETP.GE.AND P4, PT, R58, RZ, PT ;  /* 0x000000ff3a00720c */ /* 0x000fc60003f86270 */
[----:B------:R0:W-:Y:S04]  /*13970*/  STL [R1+0x1c], R2 ;  /* 0x00001c0201007387 */ /* 0x0001e80000100800 */
[----:B0-----:R-:W4:Y:S04]  /*13980*/  LDL.LU R2, [R1+0x1948] ;  /* 0x0019480001027983 */ /* 0x001f280000300800 */
[----:B------:R-:W2:Y:S01]  /*13990*/  LDL.LU R58, [R1+0x14] ;  /* 0x00001400013a7983 */ /* 0x000ea20000300800 */
[----:B---3--:R-:W-:Y:S01]  /*139a0*/  @!P0 IMAD.MOV R0, RZ, RZ, -R0 ;  /* 0x000000ffff008224 */ /* 0x008fe200078e0a00 */
[----:B------:R-:W-:-:S04]  /*139b0*/  ISETP.GE.AND P0, PT, R61, RZ, PT ;  /* 0x000000ff3d00720c */ /* 0x000fc80003f06270 */
[----:B------:R0:W-:Y:S04]  /*139c0*/  STL [R1+0x18], R0 ;  /* 0x0000180001007387 */ /* 0x0001e80000100800 */
[----:B0-----:R-:W3:Y:S01]  /*139d0*/  LDL.LU R0, [R1+0x1944] ;  /* 0x0019440001007983 */ /* 0x001ee20000300800 */
[----:B--2---:R-:W-:-:S03]  /*139e0*/  @!P1 IMAD.MOV R58, RZ, RZ, -R58 ;  /* 0x000000ffff3a9224 */ /* 0x004fc600078e0a3a */
[----:B------:R-:W2:Y:S01]  /*139f0*/  LDL.LU R61, [R1+0x10] ;  /* 0x00001000013d7983 */ /* 0x000ea20000300800 */
[----:B------:R-:W-:-:S03]  /*13a00*/  ISETP.GE.AND P1, PT, R60, RZ, PT ;  /* 0x000000ff3c00720c */ /* 0x000fc60003f26270 */
[----:B------:R0:W-:Y:S04]  /*13a10*/  STL [R1+0x14], R58 ;  /* 0x0000143a01007387 */ /* 0x0001e80000100800 */
[----:B0-----:R-:W3:Y:S04]  /*13a20*/  LDL.LU R58, [R1+0x1940] ;  /* 0x00194000013a7983 */ /* 0x001ee80000300800 */
[----:B------:R-:W3:Y:S01]  /*13a30*/  LDL.LU R60, [R1+0xc] ;  /* 0x00000c00013c7983 */ /* 0x000ee20000300800 */
[----:B--2---:R-:W-:Y:S01]  /*13a40*/  @!P5 IMAD.MOV R61, RZ, RZ, -R61 ;  /* 0x000000ffff3dd224 */ /* 0x004fe200078e0a3d */
[----:B------:R-:W-:-:S04]  /*13a50*/  ISETP.GE.AND P5, PT, R57, RZ, PT ;  /* 0x000000ff3900720c */ /* 0x000fc80003fa6270 */
[----:B------:R0:W-:Y:S04]  /*13a60*/  STL [R1+0x10], R61 ;  /* 0x0000103d01007387 */ /* 0x0001e80000100800 */
[----:B0-----:R-:W2:Y:S01]  /*13a70*/  LDL.LU R61, [R1+0x193c] ;  /* 0x00193c00013d7983 */ /* 0x001ea20000300800 */
[----:B---3--:R-:W-:-:S03]  /*13a80*/  @!P2 IMAD.MOV R60, RZ, RZ, -R60 ;  /* 0x000000ffff3ca224 */ /* 0x008fc600078e0a3c */
[----:B------:R-:W3:Y:S04]  /*13a90*/  LDL.LU R57, [R1+0x8] ;  /* 0x0000080001397983 */ /* 0x000ee80000300800 */
[----:B------:R0:W-:Y:S04]  /*13aa0*/  STL [R1+0xc], R60 ;  /* 0x00000c3c01007387 */ /* 0x0001e80000100800 */
[----:B0-----:R-:W4:Y:S01]  /*13ab0*/  LDL.LU R60, [R1+0x1938] ;  /* 0x00193800013c7983 */ /* 0x001f220000300800 */
[----:B------:R-:W-:Y:S01]  /*13ac0*/  ISETP.GE.AND P2, PT, R56, RZ, PT ;  /* 0x000000ff3800720c */ /* 0x000fe20003f46270 */
[----:B---3--:R-:W-:Y:S01]  /*13ad0*/  @!P3 IMAD.MOV R57, RZ, RZ, -R57 ;  /* 0x000000ffff39b224 */ /* 0x008fe200078e0a39 */
[----:B------:R-:W-:Y:S01]  /*13ae0*/  ISETP.GE.AND P3, PT, R3, RZ, PT ;  /* 0x000000ff0300720c */ /* 0x000fe20003f66270 */
[----:B--2---:R-:W-:-:S04]  /*13af0*/  IMAD.MOV.U32 R3, RZ, RZ, R61 ;  /* 0x000000ffff037224 */ /* 0x004fc800078e003d */
[----:B------:R-:W-:Y:S02]  /*13b00*/  @!P0 IMAD.MOV R3, RZ, RZ, -R3 ;  /* 0x000000ffff038224 */ /* 0x000fe400078e0a03 */
[----:B----4-:R-:W-:Y:S02]  /*13b10*/  IMAD.MOV.U32 R56, RZ, RZ, R60 ;  /* 0x000000ffff387224 */ /* 0x010fe400078e003c */
[----:B------:R-:W2:Y:S02]  /*13b20*/  LDL.LU R60, [R1+0x1934] ;  /* 0x00193400013c7983 */ /* 0x000ea40000300800 */
[----:B------:R-:W-:Y:S02]  /*13b30*/  @!P4 IMAD.MOV R56, RZ, RZ, -R56 ;  /* 0x000000ffff38c224 */ /* 0x000fe400078e0a38 */
[----:B------:R0:W-:Y:S01]  /*13b40*/  STL [R1+0x18bc], R57 ;  /* 0x0018bc3901007387 */ /* 0x0001e20000100800 */
[----:B------:R-:W-:Y:S01]  /*13b50*/  ISETP.GE.AND P4, PT, R59, RZ, PT ;  /* 0x000000ff3b00720c */ /* 0x000fe20003f86270 */
[----:B------:R-:W-:-:S02]  /*13b60*/  IMAD.MOV.U32 R59, RZ, RZ, R58 ;  /* 0x000000ffff3b7224 */ /* 0x000fc400078e003a */
[----:B0-----:R-:W3:Y:S04]  /*13b70*/  LDL R57, [R1+0x14b0] ;  /* 0x0014b00001397983 */ /* 0x001ee80000100800 */
[----:B------:R-:W4:Y:S04]  /*13b80*/  LDL.LU R61, [R1+0x1930] ;  /* 0x00193000013d7983 */ /* 0x000f280000300800 */
[----:B------:R0:W-:Y:S04]  /*13b90*/  STL [R1+0x18c0], R56 ;  /* 0x0018c03801007387 */ /* 0x0001e80000100800 */
[----:B------:R-:W2:Y:S04]  /*13ba0*/  LDL R58, [R1+0x14a0] ;  /* 0x0014a000013a7983 */ /* 0x000ea80000100800 */
[----:B0-----:R-:W2:Y:S04]  /*13bb0*/  LDL R56, [R1+0x14ac] ;  /* 0x0014ac0001387983 */ /* 0x001ea80000100800 */
[----:B------:R0:W-:Y:S04]  /*13bc0*/  STL [R1+0x18c4], R3 ;  /* 0x0018c40301007387 */ /* 0x0001e80000100800 */
[----:B0-----:R-:W4:Y:S01]  /*13bd0*/  LDL R3, [R1+0x14b8] ;  /* 0x0014b80001037983 */ /* 0x001f220000100800 */
[----:B------:R-:W-:-:S02]  /*13be0*/  @!P1 IMAD.MOV R59, RZ, RZ, -R59 ;  /* 0x000000ffff3b9224 */ /* 0x000fc400078e0a3b */
[----:B------:R-:W-:Y:S02]  /*13bf0*/  @!P5 IMAD.MOV R0, RZ, RZ, -R0 ;  /* 0x000000ffff00d224 */ /* 0x000fe400078e0a00 */
[----:B------:R-:W-:Y:S01]  /*13c00*/  @!P2 IMAD.MOV R2, RZ, RZ, -R2 ;  /* 0x000000ffff02a224 */ /* 0x000fe200078e0a02 */
[----:B---3--:R-:W-:Y:S02]  /*13c10*/  ISETP.GE.AND P5, PT, R57, RZ, PT ;  /* 0x000000ff3900720c */ /* 0x008fe40003fa6270 */
[----:B--2---:R-:W-:Y:S02]  /*13c20*/  ISETP.GE.AND P1, PT, R56, RZ, PT ;  /* 0x000000ff3800720c */ /* 0x004fe40003f26270 */
[----:B----4-:R-:W-:Y:S02]  /*13c30*/  ISETP.GE.AND P0, PT, R3, RZ, PT ;  /* 0x000000ff0300720c */ /* 0x010fe40003f06270 */
[----:B------:R-:W2:Y:S04]  /*13c40*/  LDL R3, [R1+0x1494] ;  /* 0x0014940001037983 */ /* 0x000ea80000100800 */
[----:B------:R0:W-:Y:S04]  /*13c50*/  STL [R1+0x18c8], R59 ;  /* 0x0018c83b01007387 */ /* 0x0001e80000100800 */
[----:B------:R-:W3:Y:S04]  /*13c60*/  LDL R56, [R1+0x1498] ;  /* 0x0014980001387983 */ /* 0x000ee80000100800 */
[----:B0-----:R-:W4:Y:S04]  /*13c70*/  LDL R59, [R1+0x149c] ;  /* 0x00149c00013b7983 */ /* 0x001f280000100800 */
[----:B------:R0:W-:Y:S04]  /*13c80*/  STL [R1+0x18cc], R0 ;  /* 0x0018cc0001007387 */ /* 0x0001e80000100800 */
[----:B------:R-:W2:Y:S04]  /*13c90*/  LDL R57, [R1+0x148c] ;  /* 0x00148c0001397983 */ /* 0x000ea80000100800 */
[----:B0-----:R-:W2:Y:S04]  /*13ca0*/  LDL R0, [R1+0x14a8] ;  /* 0x0014a80001007983 */ /* 0x001ea80000100800 */
[----:B------:R0:W-:Y:S04]  /*13cb0*/  STL [R1+0x18d0], R2 ;  /* 0x0018d00201007387 */ /* 0x0001e80000100800 */
[----:B0-----:R-:W3:Y:S01]  /*13cc0*/  LDL R2, [R1+0x14a4] ;  /* 0x0014a40001027983 */ /* 0x001ee20000100800 */
[----:B------:R-:W-:-:S02]  /*13cd0*/  @!P3 IMAD.MOV R4, RZ, RZ, -R4 ;  /* 0x000000ffff04b224 */ /* 0x000fc400078e0a04 */
[----:B------:R-:W-:Y:S02]  /*13ce0*/  @!P4 IMAD.MOV R5, RZ, RZ, -R5 ;  /* 0x000000ffff05c224 */ /* 0x000fe400078e0a05 */
[----:B------:R-:W-:Y:S01]  /*13cf0*/  @!P0 IMAD.MOV R6, RZ, RZ, -R6 ;  /* 0x000000ffff068224 */ /* 0x000fe200078e0a06 */
[----:B------:R-:W-:Y:S01]  /*13d00*/  ISETP.GE.AND P0, PT, R58, RZ, PT ;  /* 0x000000ff3a00720c */ /* 0x000fe20003f06270 */
[----:B------:R-:W-:Y:S02]  /*13d10*/  @!P1 IMAD.MOV R7, RZ, RZ, -R7 ;  /* 0x000000ffff079224 */ /* 0x000fe400078e0a07 */
[----:B------:R-:W-:Y:S01]  /*13d20*/  @!P5 IMAD.MOV R8, RZ, RZ, -R8 ;  /* 0x000000ffff08d224 */ /* 0x000fe200078e0a08 */
[----:B----4-:R-:W-:Y:S02]  /*13d30*/  ISETP.GE.AND P4, PT, R59, RZ, PT ;  /* 0x000000ff3b00720c */ /* 0x010fe40003f86270 */
[----:B--2---:R-:W-:Y:S02]  /*13d40*/  ISETP.GE.AND P3, PT, R0, RZ, PT ;  /* 0x000000ff0000720c */ /* 0x004fe40003f66270 */
[----:B---3--:R-:W-:-:S02]  /*13d50*/  ISETP.GE.AND P2, PT, R2, RZ, PT ;  /* 0x000000ff0200720c */ /* 0x008fc40003f46270 */
[----:B------:R-:W2:Y:S04]  /*13d60*/  LDL R2, [R1+0x1490] ;  /* 0x0014900001027983 */ /* 0x000ea80000100800 */
[----:B------:R0:W-:Y:S04]  /*13d70*/  STL [R1+0x18d4], R4 ;  /* 0x0018d40401007387 */ /* 0x0001e80000100800 */
[----:B------:R-:W3:Y:S04]  /*13d80*/  LDL R0, [R1+0x1484] ;  /* 0x0014840001007983 */ /* 0x000ee80000100800 */
[----:B------:R-:W-:Y:S04]  /*13d90*/  STL [R1+0x18d8], R5 ;  /* 0x0018d80501007387 */ /* 0x000fe80000100800 */
[----:B------:R-:W4:Y:S04]  /*13da0*/  LDL R59, [R1+0x1488] ;  /* 0x00148800013b7983 */ /* 0x000f280000100800 */
[----:B------:R1:W-:Y:S04]  /*13db0*/  STL [R1+0x18dc], R6 ;  /* 0x0018dc0601007387 */ /* 0x0003e80000100800 */
[----:B------:R-:W4:Y:S01]  /*13dc0*/  LDL R58, [R1+0x147c] ;  /* 0x00147c00013a7983 */ /* 0x000f220000100800 */
[----:B------:R-:W-:Y:S01]  /*13dd0*/  ISETP.GE.AND P1, PT, R3, RZ, PT ;  /* 0x000000ff0300720c */ /* 0x000fe20003f26270 */
[----:B------:R-:W-:-:S02]  /*13de0*/  @!P2 IMAD.MOV R9, RZ, RZ, -R9 ;  /* 0x000000ffff09a224 */ /* 0x000fc400078e0a09 */
[----:B------:R-:W-:Y:S01]  /*13df0*/  STL [R1+0x18e0], R7 ;  /* 0x0018e00701007387 */ /* 0x000fe20000100800 */
[----:B------:R-:W-:-:S03]  /*13e00*/  ISETP.GE.AND P5, PT, R56, RZ, PT ;  /* 0x000000ff3800720c */ /* 0x000fc60003fa6270 */
[----:B------:R-:W4:Y:S01]  /*13e10*/  LDL R3, [R1+0x1480] ;  /* 0x0014800001037983 */ /* 0x000f220000100800 */
[----:B------:R-:W-:-:S03]  /*13e20*/  ISETP.GE.AND P2, PT, R57, RZ, PT ;  /* 0x000000ff3900720c */ /* 0x000fc60003f46270 */
[----:B------:R-:W-:Y:S04]  /*13e30*/  STL [R1+0x18e4], R8 ;  /* 0x0018e40801007387 */ /* 0x000fe80000100800 */
[----:B------:R-:W4:Y:S04]  /*13e40*/  LDL R56, [R1+0x1478] ;  /* 0x0014780001387983 */ /* 0x000f280000100800 */
[----:B------:R0:W-:Y:S04]  /*13e50*/  STL [R1+0x18e8], R9 ;  /* 0x0018e80901007387 */ /* 0x0001e80000100800 */
[----:B------:R-:W4:Y:S01]  /*13e60*/  LDL R57, [R1+0x1474] ;  /* 0x0014740001397983 */ /* 0x000f220000100800 */
[----:B------:R-:W-:-:S02]  /*13e70*/  @!P3 IMAD.MOV R10, RZ, RZ, -R10 ;  /* 0x000000ffff0ab224 */ /* 0x000fc400078e0a0a */
[----:B------:R-:W-:Y:S02]  /*13e80*/  @!P4 IMAD.MOV R11, RZ, RZ, -R11 ;  /* 0x000000ffff0bc224 */ /* 0x000fe400078e0a0b */
[----:B------:R-:W-:Y:S01]  /*13e90*/  @!P0 IMAD.MOV R12, RZ, RZ, -R12 ;  /* 0x000000ffff0c8224 */ /* 0x000fe200078e0a0c */
[----:B------:R0:W-:Y:S01]  /*13ea0*/  STL [R1+0x18ec], R10 ;  /* 0x0018ec0a01007387 */ /* 0x0001e20000100800 */
[----:B------:R-:W-:Y:S02]  /*13eb0*/  @!P1 IMAD.MOV R13, RZ, RZ, -R13 ;  /* 0x000000ffff0d9224 */ /* 0x000fe400078e0a0d */
[----:B------:R-:W-:Y:S02]  /*13ec0*/  @!P5 IMAD.MOV R14, RZ, RZ, -R14 ;  /* 0x000000ffff0ed224 */ /* 0x000fe400078e0a0e */
[----:B------:R-:W-:Y:S01]  /*13ed0*/  @!P2 IMAD.MOV R15, RZ, RZ, -R15 ;  /* 0x000000ffff0fa224 */ /* 0x000fe200078e0a0f */
[----:B--2---:R-:W-:Y:S02]  /*13ee0*/  ISETP.GE.AND P3, PT, R2, RZ, PT ;  /* 0x000000ff0200720c */ /* 0x004fe40003f66270 */
[----:B------:R-:W2:Y:S04]  /*13ef0*/  LDL R2, [R1+0x146c] ;  /* 0x00146c0001027983 */ /* 0x000ea80000100800 */
[----:B------:R-:W-:Y:S01]  /*13f00*/  STL [R1+0x18f0], R11 ;  /* 0x0018f00b01007387 */ /* 0x000fe20000100800 */
[----:B---3--:R-:W-:-:S03]  /*13f10*/  ISETP.GE.AND P4, PT, R0, RZ, PT ;  /* 0x000000ff0000720c */ /* 0x008fc60003f86270 */
[----:B------:R-:W3:Y:S04]  /*13f20*/  LDL R0, [R1+0x1470] ;  /* 0x0014700001007983 */ /* 0x000ee80000100800 */
[----:B------:R-:W-:Y:S01]  /*13f30*/  STL [R1+0x18f4], R12 ;  /* 0x0018f40c01007387 */ /* 0x000fe20000100800 */
[----:B----4-:R-:W-:-:S03]  /*13f40*/  ISETP.GE.AND P0, PT, R59, RZ, PT ;  /* 0x000000ff3b00720c */ /* 0x010fc60003f06270 */
[----:B------:R-:W4:Y:S04]  /*13f50*/  LDL R59, [R1+0x1468] ;  /* 0x00146800013b7983 */ /* 0x000f280000100800 */
[----:B------:R-:W-:Y:S01]  /*13f60*/  STL [R1+0x18f8], R13 ;  /* 0x0018f80d01007387 */ /* 0x000fe20000100800 */
[----:B------:R-:W-:-:S03]  /*13f70*/  ISETP.GE.AND P1, PT, R58, RZ, PT ;  /* 0x000000ff3a00720c */ /* 0x000fc60003f26270 */
[----:B------:R-:W4:Y:S01]  /*13f80*/  LDL R58, [R1+0x1464] ;  /* 0x00146400013a7983 */ /* 0x000f220000100800 */
[----:B------:R-:W-:-:S03]  /*13f90*/  @!P3 IMAD.MOV R16, RZ, RZ, -R16 ;  /* 0x000000ffff10b224 */ /* 0x000fc600078e0a10 */
[----:B------:R-:W-:Y:S01]  /*13fa0*/  STL [R1+0x18fc], R14 ;  /* 0x0018fc0e01007387 */ /* 0x000fe20000100800 */
[----:B------:R-:W-:-:S03]  /*13fb0*/  ISETP.GE.AND P5, PT, R3, RZ, PT ;  /* 0x000000ff0300720c */ /* 0x000fc60003fa6270 */
[----:B------:R-:W4:Y:S04]  /*13fc0*/  LDL R3, [R1+0x145c] ;  /* 0x00145c0001037983 */ /* 0x000f280000100800 */
[----:B------:R-:W-:Y:S01]  /*13fd0*/  STL [R1+0x1900], R15 ;  /* 0x0019000f01007387 */ /* 0x000fe20000100800 */
[----:B------:R-:W-:-:S03]  /*13fe0*/  ISETP.GE.AND P2, PT, R56, RZ, PT ;  /* 0x000000ff3800720c */ /* 0x000fc60003f46270 */
[----:B------:R-:W4:Y:S04]  /*13ff0*/  LDL R56, [R1+0x1460] ;  /* 0x0014600001387983 */ /* 0x000f280000100800 */
[----:B------:R-:W-:Y:S01]  /*14000*/  STL [R1+0x1904], R16 ;  /* 0x0019041001007387 */ /* 0x000fe20000100800 */
[----:B------:R-:W-:-:S03]  /*14010*/  ISETP.GE.AND P3, PT, R57, RZ, PT ;  /* 0x000000ff3900720c */ /* 0x000fc60003f66270 */
[----:B------:R-:W4:Y:S01]  /*14020*/  LDL R57, [R1+0x1454] ;  /* 0x0014540001397983 */ /* 0x000f220000100800 */
[----:B------:R-:W-:Y:S02]  /*14030*/  @!P4 IMAD.MOV R17, RZ, RZ, -R17 ;  /* 0x000000ffff11c224 */ /* 0x000fe400078e0a11 */
[----:B------:R-:W-:Y:S02]  /*14040*/  @!P0 IMAD.MOV R18, RZ, RZ, -R18 ;  /* 0x000000ffff128224 */ /* 0x000fe400078e0a12 */
[----:B------:R-:W-:Y:S01]  /*14050*/  @!P1 IMAD.MOV R19, RZ, RZ, -R19 ;  /* 0x000000ffff139224 */ /* 0x000fe200078e0a13 */
[----:B------:R-:W-:Y:S01]  /*14060*/  STL [R1+0x1908], R17 ;  /* 0x0019081101007387 */ /* 0x000fe20000100800 */
[----:B------:R-:W-:-:S03]  /*14070*/  @!P5 IMAD.MOV R20, RZ, RZ, -R20 ;  /* 0x000000ffff14d224 */ /* 0x000fc600078e0a14 */
[----:B------:R-:W-:Y:S01]  /*14080*/  STL [R1+0x190c], R18 ;  /* 0x00190c1201007387 */ /* 0x000fe20000100800 */
        /* <DEDUP_REMOVED lines=9> */
[----:B------:R-:W4:Y:S01]  /*14120*/  LDL R58, [R1+0x1444] ;  /* 0x00144400013a7983 */ /* 0x000f220000100800 */
[----:B------:R-:W-:Y:S01]  /*14130*/  ISETP.GE.AND P1, PT, R59, RZ, PT ;  /* 0x000000ff3b00720c */ /* 0x000fe20003f26270 */
[----:B------:R-:W-:Y:S02]  /*14140*/  @!P4 IMAD.MOV R23, RZ, RZ, -R23 ;  /* 0x000000ffff17c224 */ /* 0x000fe400078e0a17 */
[----:B------:R-:W4:Y:S01]  /*14150*/  LDL R59, [R1+0x1450] ;  /* 0x00145000013b7983 */ /* 0x000f220000100800 */
[----:B------:R-:W-:-:S03]  /*14160*/  ISETP.GE.AND P2, PT, R3, RZ, PT ;  /* 0x000000ff0300720c */ /* 0x000fc60003f46270 */
[----:B------:R-:W-:Y:S04]  /*14170*/  STL [R1+0x1918], R21 ;  /* 0x0019181501007387 */ /* 0x000fe80000100800 */
[----:B------:R-:W4:Y:S01]  /*14180*/  LDL R3, [R1+0x1448] ;  /* 0x0014480001037983 */ /* 0x000f220000100800 */
[----:B------:R-:W-:-:S03]  /*14190*/  ISETP.GE.AND P3, PT, R56, RZ, PT ;  /* 0x000000ff3800720c */ /* 0x000fc60003f66270 */
[----:B------:R-:W-:Y:S04]  /*141a0*/  STL [R1+0x191c], R22 ;  /* 0x00191c1601007387 */ /* 0x000fe80000100800 */
[----:B------:R-:W4:Y:S01]  /*141b0*/  LDL R56, [R1+0x143c] ;  /* 0x00143c0001387983 */ /* 0x000f220000100800 */
[----:B------:R-:W-:-:S03]  /*141c0*/  ISETP.GE.AND P4, PT, R57, RZ, PT ;  /* 0x000000ff3900720c */ /* 0x000fc60003f86270 */
[----:B------:R-:W-:Y:S04]  /*141d0*/  STL [R1+0x1920], R23 ;  /* 0x0019201701007387 */ /* 0x000fe80000100800 */
[----:B------:R-:W4:Y:S01]  /*141e0*/  LDL R57, [R1+0x1440] ;  /* 0x0014400001397983 */ /* 0x000f220000100800 */
[----:B------:R-:W-:Y:S02]  /*141f0*/  @!P0 IMAD.MOV R24, RZ, RZ, -R24 ;  /* 0x000000ffff188224 */ /* 0x000fe400078e0a18 */
[----:B------:R-:W-:Y:S01]  /*14200*/  @!P1 IMAD.MOV R25, RZ, RZ, -R25 ;  /* 0x000000ffff199224 */ /* 0x000fe200078e0a19 */
[----:B0-----:R-:W4:Y:S01]  /*14210*/  LDL R4, [R1+0x1434] ;  /* 0x0014340001047983 */ /* 0x001f220000100800 */
[----:B------:R-:W-:-:S03]  /*14220*/  @!P5 IMAD.MOV R26, RZ, RZ, -R26 ;  /* 0x000000ffff1ad224 */ /* 0x000fc600078e0a1a */
[----:B------:R-:W-:Y:S01]  /*14230*/  STL [R1+0x1924], R24 ;  /* 0x0019241801007387 */ /* 0x000fe20000100800 */
        /* <DEDUP_REMOVED lines=9> */
[----:B----4-:R-:W-:Y:S02]  /*142d0*/  ISETP.GE.AND P2, PT, R58, RZ, PT ;  /* 0x000000ff3a00720c */ /* 0x010fe40003f46270 */
[----:B------:R-:W-:Y:S01]  /*142e0*/  ISETP.GE.AND P5, PT, R59, RZ, PT ;  /* 0x000000ff3b00720c */ /* 0x000fe20003fa6270 */
[----:B------:R-:W4:Y:S04]  /*142f0*/  LDL R58, [R1+0x1428] ;  /* 0x00142800013a7983 */ /* 0x000f280000100800 */
[----:B------:R-:W4:Y:S01]  /*14300*/  LDL R59, [R1+0x1430] ;  /* 0x00143000013b7983 */ /* 0x000f220000100800 */
[----:B------:R-:W-:Y:S01]  /*14310*/  ISETP.GE.AND P3, PT, R3, RZ, PT ;  /* 0x000000ff0300720c */ /* 0x000fe20003f66270 */
[----:B------:R-:W-:-:S02]  /*14320*/  @!P0 IMAD.MOV R30, RZ, RZ, -R30 ;  /* 0x000000ffff1e8224 */ /* 0x000fc400078e0a1e */
[----:B------:R-:W4:Y:S04]  /*14330*/  LDL R3, [R1+0x1420] ;  /* 0x0014200001037983 */ /* 0x000f280000100800 */
[----:B-1----:R-:W4:Y:S01]  /*14340*/  LDL R6, [R1+0x1418] ;  /* 0x0014180001067983 */ /* 0x002f220000100800 */
[----:B------:R-:W-:-:S03]  /*14350*/  ISETP.GE.AND P4, PT, R56, RZ, PT ;  /* 0x000000ff3800720c */ /* 0x000fc60003f86270 */
[----:B------:R-:W4:Y:S01]  /*14360*/  LDL R56, [R1+0x1424] ;  /* 0x0014240001387983 */ /* 0x000f220000100800 */
[----:B------:R-:W-:-:S03]  /*14370*/  @!P1 IMAD.MOV R31, RZ, RZ, -R31 ;  /* 0x000000ffff1f9224 */ /* 0x000fc600078e0a1f */
[----:B------:R-:W4:Y:S01]  /*14380*/  LDL R5, [R1+0x1414] ;  /* 0x0014140001057983 */ /* 0x000f220000100800 */
[----:B------:R-:W-:-:S03]  /*14390*/  ISETP.GE.AND P0, PT, R57, RZ, PT ;  /* 0x000000ff3900720c */ /* 0x000fc60003f06270 */
[----:B------:R-:W4:Y:S02]  /*143a0*/  LDL R57, [R1+0x141c] ;  /* 0x00141c0001397983 */ /* 0x000f240000100800 */
[----:B------:R-:W-:Y:S01]  /*143b0*/  @!P4 IMAD.MOV R35, RZ, RZ, -R35 ;  /* 0x000000ffff23c224 */ /* 0x000fe200078e0a23 */
[----:B------:R-:W-:Y:S01]  /*143c0*/  ISETP.GE.AND P1, PT, R4, RZ, PT ;  /* 0x000000ff0400720c */ /* 0x000fe20003f26270 */
[----:B------:R-:W-:Y:S01]  /*143d0*/  @!P5 IMAD.MOV R32, RZ, RZ, -R32 ;  /* 0x000000ffff20d224 */ /* 0x000fe200078e0a20 */
[----:B------:R-:W4:Y:S01]  /*143e0*/  LDL R4, [R1+0x1410] ;  /* 0x0014100001047983 */ /* 0x000f220000100800 */
[----:B------:R-:W-:Y:S02]  /*143f0*/  @!P2 IMAD.MOV R33, RZ, RZ, -R33 ;  /* 0x000000ffff21a224 */ /* 0x000fe400078e0a21 */
[----:B------:R-:W-:Y:S02]  /*14400*/  @!P3 IMAD.MOV R34, RZ, RZ, -R34 ;  /* 0x000000ffff22b224 */ /* 0x000fe400078e0a22 */
[----:B------:R-:W-:-:S06]  /*14410*/  @!P0 IMAD.MOV R36, RZ, RZ, -R36 ;  /* 0x000000ffff248224 */ /* 0x000fcc00078e0a24 */
[----:B------:R-:W-:Y:S01]  /*14420*/  @!P1 IMAD.MOV R37, RZ, RZ, -R37 ;  /* 0x000000ffff259224 */ /* 0x000fe200078e0a25 */
[----:B--2---:R-:W-:Y:S02]  /*14430*/  ISETP.GE.AND P5, PT, R2, RZ, PT ;  /* 0x000000ff0200720c */ /* 0x004fe40003fa6270 */
[----:B------:R-:W2:Y:S01]  /*14440*/  LDL R2, [R1+0x140c] ;  /* 0x00140c0001027983 */ /* 0x000ea20000100800 */
[----:B---3--:R-:W-:-:S03]  /*14450*/  ISETP.GE.AND P2, PT, R0, RZ, PT ;  /* 0x000000ff0000720c */ /* 0x008fc60003f46270 */
[----:B------:R-:W3:Y:S01]  /*14460*/  LDL R0, [R1+0x1408] ;  /* 0x0014080001007983 */ /* 0x000ee20000100800 */
[----:B----4-:R-:W-:-:S03]  /*14470*/  ISETP.GE.AND P4, PT, R58, RZ, PT ;  /* 0x000000ff3a00720c */ /* 0x010fc60003f86270 */
[----:B------:R-:W4:Y:S01]  /*14480*/  LDL R58, [R1+0x1400] ;  /* 0x00140000013a7983 */ /* 0x000f220000100800 */
[----:B------:R-:W-:-:S03]  /*14490*/  ISETP.GE.AND P3, PT, R59, RZ, PT ;  /* 0x000000ff3b00720c */ /* 0x000fc60003f66270 */
[----:B------:R-:W4:Y:S01]  /*144a0*/  LDL R59, [R1+0x1404] ;  /* 0x00140400013b7983 */ /* 0x000f220000100800 */
[----:B------:R-:W-:-:S03]  /*144b0*/  ISETP.GE.AND P0, PT, R3, RZ, PT ;  /* 0x000000ff0300720c */ /* 0x000fc60003f06270 */
[----:B------:R-:W4:Y:S01]  /*144c0*/  LDL R3, [R1+0x13fc] ;  /* 0x0013fc0001037983 */ /* 0x000f220000100800 */
[----:B------:R-:W-:Y:S01]  /*144d0*/  @!P5 IMAD.MOV R38, RZ, RZ, -R38 ;  /* 0x000000ffff26d224 */ /* 0x000fe200078e0a26 */
[----:B------:R-:W-:Y:S02]  /*144e0*/  ISETP.GE.AND P1, PT, R56, RZ, PT ;  /* 0x000000ff3800720c */ /* 0x000fe40003f26270 */
[----:B------:R-:W4:Y:S01]  /*144f0*/  LDL R56, [R1+0x13f8] ;  /* 0x0013f80001387983 */ /* 0x000f220000100800 */
[----:B------:R-:W-:-:S03]  /*14500*/  ISETP.GE.AND P5, PT, R57, RZ, PT ;  /* 0x000000ff3900720c */ /* 0x000fc60003fa6270 */
[----:B------:R-:W4:Y:S01]  /*14510*/  LDL R57, [R1+0x13f4] ;  /* 0x0013f40001397983 */ /* 0x000f220000100800 */
[----:B------:R-:W-:Y:S01]  /*14520*/  @!P2 IMAD.MOV R39, RZ, RZ, -R39 ;  /* 0x000000ffff27a224 */ /* 0x000fe200078e0a27 */
[----:B------:R-:W-:Y:S01]  /*14530*/  ISETP.GE.AND P2, PT, R6, RZ, PT ;  /* 0x000000ff0600720c */ /* 0x000fe20003f46270 */
[----:B------:R-:W-:Y:S01]  /*14540*/  @!P3 IMAD.MOV R40, RZ, RZ, -R40 ;  /* 0x000000ffff28b224 */ /* 0x000fe200078e0a28 */
[----:B------:R-:W-:Y:S01]  /*14550*/  ISETP.GE.AND P3, PT, R5, RZ, PT ;  /* 0x000000ff0500720c */ /* 0x000fe20003f66270 */
[----:B------:R-:W-:Y:S01]  /*14560*/  @!P4 IMAD.MOV R41, RZ, RZ, -R41 ;  /* 0x000000ffff29c224 */ /* 0x000fe200078e0a29 */
[----:B------:R-:W-:Y:S01]  /*14570*/  ISETP.GE.AND P4, PT, R4, RZ, PT ;  /* 0x000000ff0400720c */ /* 0x000fe20003f86270 */
[----:B------:R-:W-:-:S08]  /*14580*/  @!P0 IMAD.MOV R42, RZ, RZ, -R42 ;  /* 0x000000ffff2a8224 */ /* 0x000fd000078e0a2a */
[----:B------:R-:W-:Y:S02]  /*14590*/  @!P2 IMAD.MOV R45, RZ, RZ, -R45 ;  /* 0x000000ffff2da224 */ /* 0x000fe400078e0a2d */
[----:B------:R-:W-:Y:S02]  /*145a0*/  @!P1 IMAD.MOV R43, RZ, RZ, -R43 ;  /* 0x000000ffff2b9224 */ /* 0x000fe400078e0a2b */
[----:B------:R-:W-:Y:S02]  /*145b0*/  @!P5 IMAD.MOV R44, RZ, RZ, -R44 ;  /* 0x000000ffff2cd224 */ /* 0x000fe400078e0a2c */
[----:B------:R-:W-:Y:S02]  /*145c0*/  @!P3 IMAD.MOV R46, RZ, RZ, -R46 ;  /* 0x000000ffff2eb224 */ /* 0x000fe400078e0a2e */
[----:B------:R-:W-:Y:S01]  /*145d0*/  @!P4 IMAD.MOV R47, RZ, RZ, -R47 ;  /* 0x000000ffff2fc224 */ /* 0x000fe200078e0a2f */
[----:B--2---:R-:W-:Y:S02]  /*145e0*/  ISETP.GE.AND P0, PT, R2, RZ, PT ;  /* 0x000000ff0200720c */ /* 0x004fe40003f06270 */
[----:B---3--:R-:W-:-:S02]  /*145f0*/  ISETP.GE.AND P1, PT, R0, RZ, PT ;  /* 0x000000ff0000720c */ /* 0x008fc40003f26270 */
[----:B----4-:R-:W-:Y:S02]  /*14600*/  ISETP.GE.AND P2, PT, R58, RZ, PT ;  /* 0x000000ff3a00720c */ /* 0x010fe40003f46270 */
[----:B------:R-:W2:Y:S04]  /*14610*/  LDL R58, [R1+0x960] ;  /* 0x00096000013a7983 */ /* 0x000ea80000100800 */
[----:B------:R-:W3:Y:S04]  /*14620*/  LDL.LU R9, [R1+0x3e8] ;  /* 0x0003e80001097983 */ /* 0x000ee80000300800 */
[----:B------:R-:W4:Y:S04]  /*14630*/  LDL.LU R8, [R1+0x3e4] ;  /* 0x0003e40001087983 */ /* 0x000f280000300800 */
[----:B------:R-:W4:Y:S04]  /*14640*/  LDL.LU R7, [R1+0x3e0] ;  /* 0x0003e00001077983 */ /* 0x000f280000300800 */
[----:B------:R-:W4:Y:S01]  /*14650*/  LDL.LU R6, [R1+0x3dc] ;  /* 0x0003dc0001067983 */ /* 0x000f220000300800 */
[----:B------:R-:W-:-:S03]  /*14660*/  ISETP.GE.AND P5, PT, R59, RZ, PT ;  /* 0x000000ff3b00720c */ /* 0x000fc60003fa6270 */
[----:B------:R-:W4:Y:S01]  /*14670*/  LDL.LU R5, [R1+0x3d8] ;  /* 0x0003d80001057983 */ /* 0x000f220000300800 */
[----:B------:R-:W-:-:S03]  /*14680*/  ISETP.GE.AND P3, PT, R3, RZ, PT ;  /* 0x000000ff0300720c */ /* 0x000fc60003f66270 */
[----:B------:R-:W4:Y:S04]  /*14690*/  LDL.LU R4, [R1+0x3d4] ;  /* 0x0003d40001047983 */ /* 0x000f280000300800 */
[----:B------:R-:W4:Y:S04]  /*146a0*/  LDL.LU R2, [R1+0x3d0] ;  /* 0x0003d00001027983 */ /* 0x000f280000300800 */
[----:B------:R-:W4:Y:S04]  /*146b0*/  LDL.LU R0, [R1+0x3cc] ;  /* 0x0003cc0001007983 */ /* 0x000f280000300800 */
[----:B------:R-:W4:Y:S01]  /*146c0*/  LDL.LU R59, [R1+0x3c8] ;  /* 0x0003c800013b7983 */ /* 0x000f220000300800 */
[----:B------:R-:W-:-:S03]  /*146d0*/  ISETP.GE.AND P4, PT, R56, RZ, PT ;  /* 0x000000ff3800720c */ /* 0x000fc60003f86270 */
[----:B------:R-:W4:Y:S01]  /*146e0*/  LDL.LU R3, [R1+0x3c4] ;  /* 0x0003c40001037983 */ /* 0x000f220000300800 */
[----:B------:R-:W-:Y:S01]  /*146f0*/  @!P0 IMAD.MOV R48, RZ, RZ, -R48 ;  /* 0x000000ffff308224 */ /* 0x000fe200078e0a30 */
[----:B------:R-:W-:Y:S02]  /*14700*/  ISETP.GE.AND P0, PT, R57, RZ, PT ;  /* 0x000000ff3900720c */ /* 0x000fe40003f06270 */
[----:B------:R-:W4:Y:S04]  /*14710*/  LDL.LU R56, [R1+0x3c0] ;  /* 0x0003c00001387983 */ /* 0x000f280000300800 */
[----:B------:R-:W4:Y:S01]  /*14720*/  LDL.LU R57, [R1+0x3bc] ;  /* 0x0003bc0001397983 */ /* 0x000f220000300800 */
[----:B------:R-:W-:Y:S02]  /*14730*/  @!P2 IMAD.MOV R51, RZ, RZ, -R51 ;  /* 0x000000ffff33a224 */ /* 0x000fe400078e0a33 */
[----:B------:R-:W-:Y:S01]  /*14740*/  @!P5 IMAD.MOV R50, RZ, RZ, -R50 ;  /* 0x000000ffff32d224 */ /* 0x000fe200078e0a32 */
[----:B------:R-:W-:Y:S01]  /*14750*/  ISETP.NE.AND P5, PT, RZ, c[0x0][0x17c], PT ;  /* 0x00005f00ff007a0c */ /* 0x000fe20003fa5270 */
[----:B------:R-:W-:Y:S04]  /*14760*/  STL [R1+0x17f4], R61 ;  /* 0x0017f43d01007387 */ /* 0x000fe80000100800 */
[----:B------:R-:W-:Y:S01]  /*14770*/  STL [R1+0x17f8], R60 ;  /* 0x0017f83c01007387 */ /* 0x000fe20000100800 */
[----:B------:R-:W-:Y:S01]  /*14780*/  @!P3 IMAD.MOV R52, RZ, RZ, -R52 ;  /* 0x000000ffff34b224 */ /* 0x000fe200078e0a34 */
[----:B------:R-:W-:Y:S01]  /*14790*/  ISETP.GE.AND P3, PT, R60, RZ, PT ;  /* 0x000000ff3c00720c */ /* 0x000fe20003f66270 */
[----:B------:R-:W-:Y:S01]  /*147a0*/  @!P1 IMAD.MOV R49, RZ, RZ, -R49 ;  /* 0x000000ffff319224 */ /* 0x000fe200078e0a31 */
[----:B------:R-:W-:-:S02]  /*147b0*/  ISETP.GE.AND P1, PT, R61, RZ, PT ;  /* 0x000000ff3d00720c */ /* 0x000fc40003f26270 */
[----:B--2---:R-:W-:Y:S02]  /*147c0*/  ISETP.GE.AND P2, PT, R58, RZ, PT ;  /* 0x000000ff3a00720c */ /* 0x004fe40003f46270 */
[----:B------:R-:W-:-:S04]  /*147d0*/  LOP3.LUT R58, RZ, c[0x0][0x17c], RZ, 0x33, !PT ;  /* 0x00005f00ff3a7a12 */ /* 0x000fc800078e33ff */
[C---:B---3--:R-:W-:Y:S02]  /*147e0*/  SEL R10, R58.reuse, R9, !P5 ;  /* 0x000000093a0a7207 */ /* 0x048fe40006800000 */
[C---:B----4-:R-:W-:Y:S02]  /*147f0*/  SEL R9, R58.reuse, R8, !P5 ;  /* 0x000000083a097207 */ /* 0x050fe40006800000 */
[C---:B------:R-:W-:Y:S01]  /*14800*/  SEL R8, R58.reuse, R7, !P5 ;  /* 0x000000073a087207 */ /* 0x040fe20006800000 */
[----:B------:R-:W-:Y:S01]  /*14810*/  STL [R1+0x3e8], R10 ;  /* 0x0003e80a01007387 */ /* 0x000fe20000100800 */
[----:B------:R-:W-:-:S03]  /*14820*/  SEL R7, R58, R6, !P5 ;  /* 0x000000063a077207 */ /* 0x000fc60006800000 */
        /* <DEDUP_REMOVED lines=12> */
[----:B------:R0:W-:Y:S04]  /*148f0*/  STL [R1+0x3cc], R2 ;  /* 0x0003cc0201007387 */ /* 0x0001e80000100800 */
[----:B------:R1:W-:Y:S04]  /*14900*/  STL [R1+0x3c8], R0 ;  /* 0x0003c80001007387 */ /* 0x0003e80000100800 */
[----:B------:R-:W-:Y:S01]  /*14910*/  STL [R1+0x3c4], R3 ;  /* 0x0003c40301007387 */ /* 0x000fe20000100800 */
[----:B0-----:R-:W-:-:S03]  /*14920*/  SEL R2, R58, R56, !P5 ;  /* 0x000000383a027207 */ /* 0x001fc60006800000 */
[----:B------:R-:W2:Y:S01]  /*14930*/  LDL.LU R60, [R1+0x3b8] ;  /* 0x0003b800013c7983 */ /* 0x000ea20000300800 */
[----:B-1----:R-:W-:-:S03]  /*14940*/  SEL R0, R58, R57, !P5 ;  /* 0x000000393a007207 */ /* 0x002fc60006800000 */
[----:B------:R0:W-:Y:S04]  /*14950*/  STL [R1+0x3c0], R2 ;  /* 0x0003c00201007387 */ /* 0x0001e80000100800 */
[----:B------:R-:W3:Y:S04]  /*14960*/  LDL.LU R61, [R1+0x3b4] ;  /* 0x0003b400013d7983 */ /* 0x000ee80000300800 */
[----:B------:R1:W-:Y:S04]  /*14970*/  STL [R1+0x3bc], R0 ;  /* 0x0003bc0001007387 */ /* 0x0003e80000100800 */
        /* <DEDUP_REMOVED lines=23> */
[----:B0-----:R-:W4:Y:S04]  /*14af0*/  LDL.LU R2, [R1+0x320] ;  /* 0x0003200001027983 */ /* 0x001f280000300800 */
[----:B-1----:R-:W4:Y:S04]  /*14b00*/  LDL.LU R0, [R1+0x314] ;  /* 0x0003140001007983 */ /* 0x002f280000300800 */
[----:B------:R-:W4:Y:S04]  /*14b10*/  LDL.LU R59, [R1+0x308] ;  /* 0x00030800013b7983 */ /* 0x000f280000300800 */
[----:B------:R-:W4:Y:S04]  /*14b20*/  LDL.LU R3, [R1+0x300] ;  /* 0x0003000001037983 */ /* 0x000f280000300800 */
[----:B------:R-:W4:Y:S04]  /*14b30*/  LDL.LU R56, [R1+0x2f4] ;  /* 0x0002f40001387983 */ /* 0x000f280000300800 */
[----:B------:R-:W4:Y:S01]  /*14b40*/  LDL.LU R57, [R1+0x2ec] ;  /* 0x0002ec0001397983 */ /* 0x000f220000300800 */
[----:B--2---:R-:W-:-:S05]  /*14b50*/  SEL R60, R58, R60, !P5 ;  /* 0x0000003c3a3c7207 */ /* 0x004fca0006800000 */
[----:B------:R4:W-:Y:S01]  /*14b60*/  STL [R1+0x3b8], R60 ;  /* 0x0003b83c01007387 */ /* 0x0009e20000100800 */
[C---:B---3--:R-:W-:Y:S02]  /*14b70*/  SEL R61, R58.reuse, R61, !P5 ;  /* 0x0000003d3a3d7207 */ /* 0x048fe40006800000 */
[----:B----4-:R-:W-:-:S03]  /*14b80*/  SEL R60, R58, R26, !P5 ;  /* 0x0000001a3a3c7207 */ /* 0x010fc60006800000 */
        /* <DEDUP_REMOVED lines=50> */
[----:B------:R0:W-:Y:S01]  /*14eb0*/  STL [R1+0x334], R2 ;  /* 0x0003340201007387 */ /* 0x0001e20000100800 */
[----:B------:R-:W-:-:S03]  /*14ec0*/  SEL R3, R58, R3, !P5 ;  /* 0x000000033a037207 */ /* 0x000fc60006800000 */
        /* <DEDUP_REMOVED lines=372> */
[----:B------:R1:W-:Y:S01]  /*16610*/  STL [R1+0xe8], R0 ;  /* 0x0000e80001007387 */ /* 0x0003e20000100800 */
[----:B0-----:R-:W-:-:S03]  /*16620*/  SEL R2, R58, R56, !P5 ;  /* 0x000000383a027207 */ /* 0x001fc60006800000 */
[----:B------:R-:W-:Y:S01]  /*16630*/  STL [R1+0xe4], R3 ;  /* 0x0000e40301007387 */ /* 0x000fe20000100800 */
[----:B-1----:R-:W-:-:S03]  /*16640*/  SEL R0, R58, R57, !P5 ;  /* 0x000000393a007207 */ /* 0x002fc60006800000 */
[----:B------:R-:W2:Y:S04]  /*16650*/  LDL.LU R26, [R1+0x84] ;  /* 0x00008400011a7983 */ /* 0x000ea80000300800 */
        /* <DEDUP_REMOVED lines=29> */
[----:B------:R-:W4:Y:S04]  /*16830*/  LDL.LU R57, [R1+0x14] ;  /* 0x0000140001397983 */ /* 0x000f280000300800 */
[----:B------:R-:W4:Y:S04]  /*16840*/  LDL.LU R60, [R1+0x10] ;  /* 0x00001000013c7983 */ /* 0x000f280000300800 */
[----:B------:R-:W4:Y:S01]  /*16850*/  LDL.LU R61, [R1+0xc] ;  /* 0x00000c00013d7983 */ /* 0x000f220000300800 */
[----:B--2---:R-:W-:-:S05]  /*16860*/  SEL R26, R58, R26, !P5 ;  /* 0x0000001a3a1a7207 */ /* 0x004fca0006800000 */
[----:B------:R0:W-:Y:S01]  /*16870*/  STL [R1+0xd4], R26 ;  /* 0x0000d41a01007387 */ /* 0x0001e20000100800 */
[----:B---3--:R-:W-:-:S03]  /*16880*/  SEL R25, R58, R25, !P5 ;  /* 0x000000193a197207 */ /* 0x008fc60006800000 */
[----:B0-----:R-:W2:Y:S01]  /*16890*/  LDL.LU R26, [R1+0x192c] ;  /* 0x00192c00011a7983 */ /* 0x001ea20000300800 */
[----:B----4-:R-:W-:-:S03]  /*168a0*/  SEL R24, R58, R24, !P5 ;  /* 0x000000183a187207 */ /* 0x010fc60006800000 */
[----:B------:R0:W-:Y:S01]  /*168b0*/  STL [R1+0xd0], R25 ;  /* 0x0000d01901007387 */ /* 0x0001e20000100800 */
[C---:B------:R-:W-:Y:S02]  /*168c0*/  SEL R23, R58.reuse, R23, !P5 ;  /* 0x000000173a177207 */ /* 0x040fe40006800000 */
[C---:B------:R-:W-:Y:S01]  /*168d0*/  SEL R22, R58.reuse, R22, !P5 ;  /* 0x000000163a167207 */ /* 0x040fe20006800000 */
[----:B0-----:R-:W3:Y:S01]  /*168e0*/  LDL.LU R25, [R1+0x1928] ;  /* 0x0019280001197983 */ /* 0x001ee20000300800 */
[----:B------:R-:W-:-:S03]  /*168f0*/  SEL R21, R58, R21, !P5 ;  /* 0x000000153a157207 */ /* 0x000fc60006800000 */
[----:B------:R0:W-:Y:S01]  /*16900*/  STL [R1+0xcc], R24 ;  /* 0x0000cc1801007387 */ /* 0x0001e20000100800 */
[C---:B------:R-:W-:Y:S02]  /*16910*/  SEL R20, R58.reuse, R20, !P5 ;  /* 0x000000143a147207 */ /* 0x040fe40006800000 */
[C---:B------:R-:W-:Y:S01]  /*16920*/  SEL R19, R58.reuse, R19, !P5 ;  /* 0x000000133a137207 */ /* 0x040fe20006800000 */
[----:B0-----:R-:W4:Y:S04]  /*16930*/  LDL.LU R24, [R1+0x1924] ;  /* 0x0019240001187983 */ /* 0x001f280000300800 */
[----:B------:R0:W-:Y:S01]  /*16940*/  STL [R1+0xc4], R23 ;  /* 0x0000c41701007387 */ /* 0x0001e20000100800 */
[C---:B------:R-:W-:Y:S02]  /*16950*/  SEL R18, R58.reuse, R18, !P5 ;  /* 0x000000123a127207 */ /* 0x040fe40006800000 */
[C---:B------:R-:W-:Y:S01]  /*16960*/  SEL R17, R58.reuse, R17, !P5 ;  /* 0x000000113a117207 */ /* 0x040fe20006800000 */
[----:B0-----:R-:W2:Y:S04]  /*16970*/  LDL.LU R23, [R1+0x1920] ;  /* 0x0019200001177983 */ /* 0x001ea80000300800 */
[----:B------:R0:W-:Y:S01]  /*16980*/  STL [R1+0xc0], R22 ;  /* 0x0000c01601007387 */ /* 0x0001e20000100800 */
[----:B------:R-:W-:-:S03]  /*16990*/  SEL R16, R58, R16, !P5 ;  /* 0x000000103a107207 */ /* 0x000fc60006800000 */
        /* <DEDUP_REMOVED lines=12> */
[----:B0-----:R-:W3:Y:S04]  /*16a60*/  LDL.LU R18, [R1+0x190c] ;  /* 0x00190c0001127983 */ /* 0x001ee80000300800 */
[----:B------:R0:W-:Y:S01]  /*16a70*/  STL [R1+0xa8], R17 ;  /* 0x0000a81101007387 */ /* 0x0001e20000100800 */
[----:B------:R-:W-:-:S03]  /*16a80*/  SEL R11, R58, R11, !P5 ;  /* 0x0000000b3a0b7207 */ /* 0x000fc60006800000 */
[----:B0-----:R-:W4:Y:S04]  /*16a90*/  LDL.LU R17, [R1+0x1908] ;  /* 0x0019080001117983 */ /* 0x001f280000300800 */
        /* <DEDUP_REMOVED lines=39> */
[----:B------:R0:W-:Y:S04]  /*16d10*/  STL [R1+0x64], R2 ;  /* 0x0000640201007387 */ /* 0x0001e80000100800 */
        /* <DEDUP_REMOVED lines=10> */
[----:B0-----:R-:W4:Y:S01]  /*16dc0*/  LDL.LU R57, [R1+0x18bc] ;  /* 0x0018bc0001397983 */ /* 0x001f220000300800 */
[----:B------:R-:W-:-:S02]  /*16dd0*/  SEL R60, R58, R60, !P5 ;  /* 0x0000003c3a3c7207 */ /* 0x000fc40006800000 */
[----:B------:R-:W-:-:S03]  /*16de0*/  SEL R61, R58, R61, !P5 ;  /* 0x0000003d3a3d7207 */ /* 0x000fc60006800000 */
[----:B------:R0:W-:Y:S01]  /*16df0*/  STL [R1+0x44], R60 ;  /* 0x0000443c01007387 */ /* 0x0001e20000100800 */
[C---:B--2---:R-:W-:Y:S02]  /*16e00*/  SEL R19, R58.reuse, R19, !P5 ;  /* 0x000000133a137207 */ /* 0x044fe40006800000 */
[C---:B------:R-:W-:Y:S02]  /*16e10*/  SEL R20, R58.reuse, R20, !P5 ;  /* 0x000000143a147207 */ /* 0x040fe40006800000 */
[C---:B------:R-:W-:Y:S02]  /*16e20*/  SEL R21, R58.reuse, R21, !P5 ;  /* 0x000000153a157207 */ /* 0x040fe40006800000 */
[C---:B------:R-:W-:Y:S02]  /*16e30*/  SEL R22, R58.reuse, R22, !P5 ;  /* 0x000000163a167207 */ /* 0x040fe40006800000 */
[C---:B------:R-:W-:Y:S02]  /*16e40*/  SEL R23, R58.reuse, R23, !P5 ;  /* 0x000000173a177207 */ /* 0x040fe40006800000 */
[----:B---3--:R-:W-:-:S02]  /*16e50*/  SEL R18, R58, R18, !P5 ;  /* 0x000000123a127207 */ /* 0x008fc40006800000 */
[C---:B----4-:R-:W-:Y:S02]  /*16e60*/  SEL R24, R58.reuse, R24, !P5 ;  /* 0x000000183a187207 */ /* 0x050fe40006800000 */
[C---:B------:R-:W-:Y:S02]  /*16e70*/  SEL R25, R58.reuse, R25, !P5 ;  /* 0x000000193a197207 */ /* 0x040fe40006800000 */
[C---:B------:R-:W-:Y:S02]  /*16e80*/  SEL R17, R58.reuse, R17, !P5 ;  /* 0x000000113a117207 */ /* 0x040fe40006800000 */
[C---:B------:R-:W-:Y:S02]  /*16e90*/  SEL R26, R58.reuse, R26, !P5 ;  /* 0x0000001a3a1a7207 */ /* 0x040fe40006800000 */
[C---:B------:R-:W-:Y:S02]  /*16ea0*/  SEL R16, R58.reuse, R16, !P5 ;  /* 0x000000103a107207 */ /* 0x040fe40006800000 */
[----:B------:R-:W-:-:S02]  /*16eb0*/  SEL R27, R58, R27, !P5 ;  /* 0x0000001b3a1b7207 */ /* 0x000fc40006800000 */
[C---:B------:R-:W-:Y:S02]  /*16ec0*/  SEL R15, R58.reuse, R15, !P5 ;  /* 0x0000000f3a0f7207 */ /* 0x040fe40006800000 */
        /* <DEDUP_REMOVED lines=14> */
[C---:B0-----:R-:W-:Y:S02]  /*16fb0*/  SEL R60, R58.reuse, R57, !P5 ;  /* 0x000000393a3c7207 */ /* 0x041fe40006800000 */
[----:B------:R-:W2:Y:S04]  /*16fc0*/  LDL.LU R57, [R1+0x18b8] ;  /* 0x0018b80001397983 */ /* 0x000ea80000300800 */
[----:B------:R0:W-:Y:S02]  /*16fd0*/  STL [R1+0x40], R61 ;  /* 0x0000403d01007387 */ /* 0x0001e40000100800 */
[----:B0-----:R-:W-:-:S02]  /*16fe0*/  SEL R61, R58, R56, !P5 ;  /* 0x000000383a3d7207 */ /* 0x001fc40006800000 */
[----:B------:R-:W3:Y:S04]  /*16ff0*/  LDL.LU R56, [R1+0x18b4] ;  /* 0x0018b40001387983 */ /* 0x000ee80000300800 */
[----:B------:R0:W-:Y:S04]  /*17000*/  STL [R1+0x3c], R60 ;  /* 0x00003c3c01007387 */ /* 0x0001e80000100800 */
[----:B------:R-:W-:Y:S01]  /*17010*/  STL [R1+0x34], R61 ;  /* 0x0000343d01007387 */ /* 0x000fe20000100800 */
[C---:B0-----:R-:W-:Y:S02]  /*17020*/  SEL R60, R58.reuse, R3, !P5 ;  /* 0x000000033a3c7207 */ /* 0x041fe40006800000 */
[----:B------:R-:W-:-:S02]  /*17030*/  SEL R3, R58, R59, !P5 ;  /* 0x0000003b3a037207 */ /* 0x000fc40006800000 */
[C---:B------:R-:W-:Y:S01]  /*17040*/  SEL R59, R58.reuse, R0, !P5 ;  /* 0x000000003a3b7207 */ /* 0x040fe20006800000 */
[----:B------:R0:W-:Y:S01]  /*17050*/  STL [R1+0x30], R60 ;  /* 0x0000303c01007387 */ /* 0x0001e20000100800 */
[----:B------:R-:W-:-:S03]  /*17060*/  SEL R0, R58, R2, !P5 ;  /* 0x000000023a007207 */ /* 0x000fc60006800000 */
[----:B------:R1:W-:Y:S01]  /*17070*/  STL [R1+0x2c], R3 ;  /* 0x00002c0301007387 */ /* 0x0003e20000100800 */
[----:B------:R-:W-:-:S03]  /*17080*/  SEL R2, R58, R5, !P5 ;  /* 0x000000053a027207 */ /* 0x000fc60006800000 */
[----:B------:R4:W-:Y:S01]  /*17090*/  STL [R1+0x28], R59 ;  /* 0x0000283b01007387 */ /* 0x0009e20000100800 */
[C---:B0-----:R-:W-:Y:S02]  /*170a0*/  SEL R60, R58.reuse, R7, !P5 ;  /* 0x000000073a3c7207 */ /* 0x041fe40006800000 */
[C---:B-1----:R-:W-:Y:S01]  /*170b0*/  SEL R3, R58.reuse, R4, !P5 ;  /* 0x000000043a037207 */ /* 0x042fe20006800000 */
[----:B------:R0:W-:Y:S01]  /*170c0*/  STL [R1+0x20], R0 ;  /* 0x0000200001007387 */ /* 0x0001e20000100800 */
[----:B------:R-:W-:-:S03]  /*170d0*/  SEL R61, R58, R8, !P5 ;  /* 0x000000083a3d7207 */ /* 0x000fc60006800000 */
[----:B------:R1:W-:Y:S01]  /*170e0*/  STL [R1+0x1c], R3 ;  /* 0x00001c0301007387 */ /* 0x0003e20000100800 */
[C---:B----4-:R-:W-:Y:S02]  /*170f0*/  SEL R59, R58.reuse, R10, !P5 ;  /* 0x0000000a3a3b7207 */ /* 0x050fe40006800000 */
[C---:B0-----:R-:W-:Y:S01]  /*17100*/  SEL R0, R58.reuse, R6, !P5 ;  /* 0x000000063a007207 */ /* 0x041fe20006800000 */
[----:B------:R-:W-:Y:S01]  /*17110*/  STL [R1+0x14], R2 ;  /* 0x0000140201007387 */ /* 0x000fe20000100800 */
[----:B-1----:R-:W-:-:S03]  /*17120*/  SEL R3, R58, R9, !P5 ;  /* 0x000000093a037207 */ /* 0x002fc60006800000 */
[----:B------:R-:W-:Y:S04]  /*17130*/  STL [R1+0x1838], R60 ;  /* 0x0018383c01007387 */ /* 0x000fe80000100800 */
        /* <DEDUP_REMOVED lines=16> */
[----:B------:R0:W-:Y:S04]  /*17240*/  STL [R1+0x1878], R23 ;  /* 0x0018781701007387 */ /* 0x0001e80000100800 */
        /* <DEDUP_REMOVED lines=14> */
[----:B0-----:R-:W4:Y:S04]  /*17330*/  LDL.LU R23, [R1+0x3e8] ;  /* 0x0003e80001177983 */ /* 0x001f280000300800 */
        /* <DEDUP_REMOVED lines=20> */
[----:B------:R-:W-:Y:S01]  /*17480*/  @!P0 IMAD.MOV R54, RZ, RZ, -R54 ;  /* 0x000000ffff368224 */ /* 0x000fe200078e0a36 */
[----:B------:R-:W-:-:S02]  /*17490*/  ISETP.NE.AND P0, PT, RZ, c[0x0][0x178], PT ;  /* 0x00005e00ff007a0c */ /* 0x000fc40003f05270 */
[----:B------:R-:W-:Y:S01]  /*174a0*/  LOP3.LUT R6, RZ, c[0x0][0x178], RZ, 0x33, !PT ;  /* 0x00005e00ff067a12 */ /* 0x000fe200078e33ff */
[----:B------:R-:W-:Y:S02]  /*174b0*/  @!P4 IMAD.MOV R53, RZ, RZ, -R53 ;  /* 0x000000ffff35c224 */ /* 0x000fe400078e0a35 */
[----:B------:R-:W-:Y:S01]  /*174c0*/  @!P1 IMAD.MOV R55, RZ, RZ, -R55 ;  /* 0x000000ffff379224 */ /* 0x000fe200078e0a37 */
[C---:B------:R-:W-:Y:S02]  /*174d0*/  SEL R38, R58.reuse, R38, !P5 ;  /* 0x000000263a267207 */ /* 0x040fe40006800000 */
[C---:B------:R-:W-:Y:S02]  /*174e0*/  SEL R39, R58.reuse, R39, !P5 ;  /* 0x000000273a277207 */ /* 0x040fe40006800000 */
[C---:B------:R-:W-:Y:S02]  /*174f0*/  SEL R40, R58.reuse, R40, !P5 ;  /* 0x000000283a287207 */ /* 0x040fe40006800000 */
[----:B------:R-:W-:Y:S01]  /*17500*/  SEL R41, R58, R41, !P5 ;  /* 0x000000293a297207 */ /* 0x000fe20006800000 */
[----:B--2---:R-:W-:-:S04]  /*17510*/  IMAD.MOV.U32 R5, RZ, RZ, R57 ;  /* 0x000000ffff057224 */ /* 0x004fc800078e0039 */
[----:B------:R-:W-:Y:S02]  /*17520*/  @!P3 IMAD.MOV R5, RZ, RZ, -R5 ;  /* 0x000000ffff05b224 */ /* 0x000fe400078e0a05 */
[----:B---3--:R-:W-:-:S04]  /*17530*/  IMAD.MOV.U32 R4, RZ, RZ, R56 ;  /* 0x000000ffff047224 */ /* 0x008fc800078e0038 */
[----:B------:R-:W-:Y:S01]  /*17540*/  @!P2 IMAD.MOV R4, RZ, RZ, -R4 ;  /* 0x000000ffff04a224 */ /* 0x000fe200078e0a04 */
[----:B------:R-:W-:-:S04]  /*17550*/  SEL R5, R6, R5, !P0 ;  /* 0x0000000506057207 */ /* 0x000fc80004000000 */
[----:B------:R-:W-:Y:S02]  /*17560*/  SEL R4, R6, R4, !P0 ;  /* 0x0000000406047207 */ /* 0x000fe40004000000 */
        /* <DEDUP_REMOVED lines=13> */
[----:B------:R-:W-:Y:S01]  /*17640*/  SEL R55, R58, R55, !P5 ;  /* 0x000000373a377207 */ /* 0x000fe20006800000 */
[----:B----4-:R-:W-:Y:S02]  /*17650*/  IMAD R19, R19, c[0x0][0x190], RZ ;  /* 0x0000640013137a24 */ /* 0x010fe400078e02ff */
[----:B------:R-:W-:-:S03]  /*17660*/  IMAD R18, R18, c[0x0][0x190], RZ ;  /* 0x0000640012127a24 */ /* 0x000fc600078e02ff */
[----:B------:R-:W-:Y:S01]  /*17670*/  STL [R1+0x8], R19 ;  /* 0x0000081301007387 */ /* 0x000fe20000100800 */
        /* <DEDUP_REMOVED lines=11> */
[----:B------:R0:W-:Y:S01]  /*17730*/  STL [R1+0x78], R13 ;  /* 0x0000780d01007387 */ /* 0x0001e20000100800 */
[----:B------:R-:W-:-:S03]  /*17740*/  IMAD R11, R11, c[0x0][0x190], RZ ;  /* 0x000064000b0b7a24 */ /* 0x000fc600078e02ff */
[----:B------:R1:W-:Y:S04]  /*17750*/  STL [R1+0x88], R12 ;  /* 0x0000880c01007387 */ /* 0x0003e80000100800 */
[----:B------:R2:W-:Y:S01]  /*17760*/  STL [R1+0xa0], R11 ;  /* 0x0000a00b01007387 */ /* 0x0005e20000100800 */
[----:B0-----:R-:W-:Y:S02]  /*17770*/  IMAD R13, R59, c[0x0][0x190], RZ ;  /* 0x000064003b0d7a24 */ /* 0x001fe400078e02ff */
[----:B-1----:R-:W-:-:S03]  /*17780*/  IMAD R12, R3, c[0x0][0x190], RZ ;  /* 0x00006400030c7a24 */ /* 0x002fc600078e02ff */
[----:B------:R0:W-:Y:S01]  /*17790*/  STL [R1+0xb0], R13 ;  /* 0x0000b00d01007387 */ /* 0x0001e20000100800 */
[----:B--2---:R-:W-:-:S03]  /*177a0*/  IMAD R11, R61, c[0x0][0x190], RZ ;  /* 0x000064003d0b7a24 */ /* 0x004fc600078e02ff */
[----:B------:R1:W-:Y:S01]  /*177b0*/  STL [R1+0xc8], R12 ;  /* 0x0000c80c01007387 */ /* 0x0003e20000100800 */
[----:B------:R-:W-:-:S03]  /*177c0*/  IMAD R3, R60, c[0x0][0x190], RZ ;  /* 0x000064003c037a24 */ /* 0x000fc600078e02ff */
[----:B------:R-:W2:Y:S04]  /*177d0*/  LDL.LU R37, [R1+0x394] ;  /* 0x0003940001257983 */ /* 0x000ea80000300800 */
[----:B------:R3:W-:Y:S04]  /*177e0*/  STL [R1+0xdc], R11 ;  /* 0x0000dc0b01007387 */ /* 0x0007e80000100800 */
[----:B------:R-:W4:Y:S04]  /*177f0*/  LDL.LU R36, [R1+0x390] ;  /* 0x0003900001247983 */ /* 0x000f280000300800 */
        /* <DEDUP_REMOVED lines=9> */
[----:B------:R-:W-:-:S03]  /*17890*/  IMAD R6, R23, c[0x0][0x190], RZ ;  /* 0x0000640017067a24 */ /* 0x000fc600078e02ff */
[----:B------:R-:W4:Y:S01]  /*178a0*/  LDL.LU R27, [R1+0x34c] ;  /* 0x00034c00011b7983 */ /* 0x000f220000300800 */
[----:B------:R-:W-:-:S03]  /*178b0*/  IMAD R56, R22, c[0x0][0x190], RZ ;  /* 0x0000640016387a24 */ /* 0x000fc600078e02ff */
[----:B------:R-:W4:Y:S01]  /*178c0*/  LDL.LU R26, [R1+0x1ec] ;  /* 0x0001ec00011a7983 */ /* 0x000f220000300800 */
[----:B------:R-:W-:-:S03]  /*178d0*/  IMAD R57, R21, c[0x0][0x190], RZ ;  /* 0x0000640015397a24 */ /* 0x000fc600078e02ff */
[----:B------:R-:W4:Y:S01]  /*178e0*/  LDL.LU R25, [R1+0x348] ;  /* 0x0003480001197983 */ /* 0x000f220000300800 */
[----:B------:R-:W-:-:S03]  /*178f0*/  IMAD R58, R20, c[0x0][0x190], RZ ;  /* 0x00006400143a7a24 */ /* 0x000fc600078e02ff */
        /* <DEDUP_REMOVED lines=13> */
[----:B---3--:R-:W3:Y:S04]  /*179d0*/  LDL.LU R11, [R1+0x320] ;  /* 0x00032000010b7983 */ /* 0x008ee80000300800 */
[----:B------:R-:W3:Y:S04]  /*179e0*/  LDL.LU R59, [R1+0x324] ;  /* 0x00032400013b7983 */ /* 0x000ee80000300800 */
[----:B------:R-:W3:Y:S04]  /*179f0*/  LDL.LU R3, [R1+0x31c] ;  /* 0x00031c0001037983 */ /* 0x000ee80000300800 */
[----:B------:R-:W3:Y:S04]  /*17a00*/  LDL.LU R61, [R1+0x318] ;  /* 0x00031800013d7983 */ /* 0x000ee80000300800 */
[----:B------:R-:W3:Y:S01]  /*17a10*/  LDL.LU R60, [R1+0x314] ;  /* 0x00031400013c7983 */ /* 0x000ee20000300800 */
[----:B--2---:R-:W-:-:S02]  /*17a20*/  IMAD R37, R37, c[0x0][0x190], RZ ;  /* 0x0000640025257a24 */ /* 0x004fc400078e02ff */
[----:B----4-:R-:W-:-:S03]  /*17a30*/  IMAD R36, R36, c[0x0][0x190], RZ ;  /* 0x0000640024247a24 */ /* 0x010fc600078e02ff */
        /* <DEDUP_REMOVED lines=49> */
[----:B---3--:R-:W-:-:S03]  /*17d50*/  IMAD R11, R11, c[0x0][0x190], RZ ;  /* 0x000064000b0b7a24 */ /* 0x008fc600078e02ff */
        /* <DEDUP_REMOVED lines=413> */
[----:B--2---:R-:W-:-:S05]  /*19730*/  IMAD R37, R37, c[0x0][0x190], RZ ;  /* 0x0000640025257a24 */ /* 0x004fca00078e02ff */
[----:B------:R0:W-:Y:S01]  /*19740*/  STL [R1+0xa8], R37 ;  /* 0x0000a82501007387 */ /* 0x0001e20000100800 */
[----:B----4-:R-:W-:-:S03]  /*19750*/  IMAD R36, R36, c[0x0][0x190], RZ ;  /* 0x0000640024247a24 */ /* 0x010fc600078e02ff */
[----:B0-----:R-:W2:Y:S01]  /*19760*/  LDL.LU R37, [R1+0x18b0] ;  /* 0x0018b00001257983 */ /* 0x001ea20000300800 */
[----:B------:R-:W-:-:S03]  /*19770*/  IMAD R35, R35, c[0x0][0x190], RZ ;  /* 0x0000640023237a24 */ /* 0x000fc600078e02ff */
[----:B------:R0:W-:Y:S01]  /*19780*/  STL [R1+0xa4], R36 ;  /* 0x0000a42401007387 */ /* 0x0001e20000100800 */
[----:B------:R-:W-:Y:S02]  /*19790*/  IMAD R34, R34, c[0x0][0x190], RZ ;  /* 0x0000640022227a24 */ /* 0x000fe400078e02ff */
[----:B------:R-:W-:Y:S01]  /*197a0*/  IMAD R33, R33, c[0x0][0x190], RZ ;  /* 0x0000640021217a24 */ /* 0x000fe200078e02ff */
[----:B0-----:R-:W4:Y:S01]  /*197b0*/  LDL.LU R36, [R1+0x18ac] ;  /* 0x0018ac0001247983 */ /* 0x001f220000300800 */
[----:B------:R-:W-:-:S03]  /*197c0*/  IMAD R32, R32, c[0x0][0x190], RZ ;  /* 0x0000640020207a24 */ /* 0x000fc600078e02ff */
[----:B------:R0:W-:Y:S01]  /*197d0*/  STL [R1+0x9c], R35 ;  /* 0x00009c2301007387 */ /* 0x0001e20000100800 */
[----:B------:R-:W-:Y:S02]  /*197e0*/  IMAD R31, R31, c[0x0][0x190], RZ ;  /* 0x000064001f1f7a24 */ /* 0x000fe400078e02ff */
[----:B------:R-:W-:Y:S01]  /*197f0*/  IMAD R30, R30, c[0x0][0x190], RZ ;  /* 0x000064001e1e7a24 */ /* 0x000fe200078e02ff */
[----:B0-----:R-:W2:Y:S04]  /*19800*/  LDL.LU R35, [R1+0x18a8] ;  /* 0x0018a80001237983 */ /* 0x001ea80000300800 */
[----:B------:R0:W-:Y:S01]  /*19810*/  STL [R1+0x98], R34 ;  /* 0x0000982201007387 */ /* 0x0001e20000100800 */
[----:B------:R-:W-:Y:S02]  /*19820*/  IMAD R29, R29, c[0x0][0x190], RZ ;  /* 0x000064001d1d7a24 */ /* 0x000fe400078e02ff */
[----:B------:R-:W-:Y:S01]  /*19830*/  IMAD R28, R28, c[0x0][0x190], RZ ;  /* 0x000064001c1c7a24 */ /* 0x000fe200078e02ff */
[----:B0-----:R-:W2:Y:S04]  /*19840*/  LDL.LU R34, [R1+0x18a4] ;  /* 0x0018a40001227983 */ /* 0x001ea80000300800 */
[----:B------:R0:W-:Y:S01]  /*19850*/  STL [R1+0x94], R33 ;  /* 0x0000942101007387 */ /* 0x0001e20000100800 */
[----:B------:R-:W-:-:S03]  /*19860*/  IMAD R27, R27, c[0x0][0x190], RZ ;  /* 0x000064001b1b7a24 */ /* 0x000fc600078e02ff */
        /* <DEDUP_REMOVED lines=39> */
[----:B0-----:R-:W4:Y:S04]  /*19ae0*/  LDL.LU R20, [R1+0x186c] ;  /* 0x00186c0001147983 */ /* 0x001f280000300800 */
[----:B------:R0:W-:Y:S01]  /*19af0*/  STL [R1+0x4c], R19 ;  /* 0x00004c1301007387 */ /* 0x0001e20000100800 */
[----:B------:R-:W-:-:S03]  /*19b00*/  IMAD R13, R13, c[0x0][0x190], RZ ;  /* 0x000064000d0d7a24 */ /* 0x000fc600078e02ff */
[----:B0-----:R-:W4:Y:S04]  /*19b10*/  LDL.LU R19, [R1+0x1868] ;  /* 0x0018680001137983 */ /* 0x001f280000300800 */
[----:B------:R0:W-:Y:S01]  /*19b20*/  STL [R1+0x48], R18 ;  /* 0x0000481201007387 */ /* 0x0001e20000100800 */
[----:B------:R-:W-:-:S03]  /*19b30*/  IMAD R12, R12, c[0x0][0x190], RZ ;  /* 0x000064000c0c7a24 */ /* 0x000fc600078e02ff */
[----:B0-----:R-:W4:Y:S04]  /*19b40*/  LDL.LU R18, [R1+0x1864] ;  /* 0x0018640001127983 */ /* 0x001f280000300800 */
[----:B------:R0:W-:Y:S01]  /*19b50*/  STL [R1+0x44], R17 ;  /* 0x0000441101007387 */ /* 0x0001e20000100800 */
[----:B---3--:R-:W-:-:S03]  /*19b60*/  IMAD R11, R11, c[0x0][0x190], RZ ;  /* 0x000064000b0b7a24 */ /* 0x008fc600078e02ff */
[----:B0-----:R-:W3:Y:S04]  /*19b70*/  LDL.LU R17, [R1+0x1860] ;  /* 0x0018600001117983 */ /* 0x001ee80000300800 */
[----:B------:R0:W-:Y:S01]  /*19b80*/  STL [R1+0x40], R16 ;  /* 0x0000401001007387 */ /* 0x0001e20000100800 */
[----:B------:R-:W-:-:S03]  /*19b90*/  IMAD R59, R59, c[0x0][0x190], RZ ;  /* 0x000064003b3b7a24 */ /* 0x000fc600078e02ff */
        /* <DEDUP_REMOVED lines=10> */
[----:B------:R0:W-:Y:S04]  /*19c40*/  STL [R1+0x2c], R12 ;  /* 0x00002c0c01007387 */ /* 0x0001e80000100800 */
        /* <DEDUP_REMOVED lines=11> */
[----:B------:R-:W0:Y:S01]  /*19d00*/  S2R R0, SR_TID.X ;  /* 0x0000000000007919 */ /* 0x000e220000002100 */
[----:B------:R-:W-:-:S02]  /*19d10*/  IMAD R7, R7, c[0x0][0x190], RZ ;  /* 0x0000640007077a24 */ /* 0x000fc400078e02ff */
[----:B------:R-:W-:Y:S02]  /*19d20*/  IMAD R8, R8, c[0x0][0x190], RZ ;  /* 0x0000640008087a24 */ /* 0x000fe400078e02ff */
[----:B------:R-:W-:Y:S01]  /*19d30*/  IMAD R9, R9, c[0x0][0x190], RZ ;  /* 0x0000640009097a24 */ /* 0x000fe200078e02ff */
[----:B0-----:R-:W-:-:S05]  /*19d40*/  LOP3.LUT R0, R0, 0x1f, RZ, 0xc0, !PT ;  /* 0x0000001f00007812 */ /* 0x001fca00078ec0ff */
[----:B------:R-:W-:-:S05]  /*19d50*/  IMAD R0, R0, c[0x0][0x18c], RZ ;  /* 0x0000630000007a24 */ /* 0x000fca00078e02ff */
[----:B------:R-:W-:Y:S01]  /*19d60*/  LEA R2, P1, R0, c[0x0][0x168], 0x1 ;  /* 0x00005a0000027a11 */ /* 0x000fe200078208ff */
[----:B------:R-:W-:-:S03]  /*19d70*/  IMAD R10, R10, c[0x0][0x190], RZ ;  /* 0x000064000a0a7a24 */ /* 0x000fc600078e02ff */
[----:B------:R-:W-:Y:S01]  /*19d80*/  LEA.HI.X.SX32 R0, R0, c[0x0][0x16c], 0x1, P1 ;  /* 0x00005b0000007a11 */ /* 0x000fe200008f0eff */
[----:B--2---:R-:W-:Y:S02]  /*19d90*/  IMAD R21, R21, c[0x0][0x190], RZ ;  /* 0x0000640015157a24 */ /* 0x004fe400078e02ff */
[----:B----4-:R-:W-:Y:S02]  /*19da0*/  IMAD R20, R20, c[0x0][0x190], RZ ;  /* 0x0000640014147a24 */ /* 0x010fe400078e02ff */
[----:B------:R-:W-:Y:S02]  /*19db0*/  IMAD R19, R19, c[0x0][0x190], RZ ;  /* 0x0000640013137a24 */ /* 0x000fe400078e02ff */
[----:B------:R-:W-:Y:S02]  /*19dc0*/  IMAD R18, R18, c[0x0][0x190], RZ ;  /* 0x0000640012127a24 */ /* 0x000fe400078e02ff */
[----:B---3--:R-:W-:Y:S02]  /*19dd0*/  IMAD R17, R17, c[0x0][0x190], RZ ;  /* 0x0000640011117a24 */ /* 0x008fe400078e02ff */
[----:B------:R-:W-:-:S02]  /*19de0*/  IMAD R16, R16, c[0x0][0x190], RZ ;  /* 0x0000640010107a24 */ /* 0x000fc400078e02ff */
[----:B------:R-:W-:Y:S02]  /*19df0*/  IMAD R15, R15, c[0x0][0x190], RZ ;  /* 0x000064000f0f7a24 */ /* 0x000fe400078e02ff */
[----:B------:R-:W-:Y:S02]  /*19e00*/  IMAD R14, R14, c[0x0][0x190], RZ ;  /* 0x000064000e0e7a24 */ /* 0x000fe400078e02ff */
[----:B------:R-:W-:Y:S02]  /*19e10*/  IMAD R13, R13, c[0x0][0x190], RZ ;  /* 0x000064000d0d7a24 */ /* 0x000fe400078e02ff */
[----:B------:R-:W-:Y:S02]  /*19e20*/  IMAD R12, R12, c[0x0][0x190], RZ ;  /* 0x000064000c0c7a24 */ /* 0x000fe400078e02ff */
[----:B------:R-:W-:Y:S02]  /*19e30*/  IMAD R11, R11, c[0x0][0x190], RZ ;  /* 0x000064000b0b7a24 */ /* 0x000fe400078e02ff */
[----:B------:R-:W-:-:S02]  /*19e40*/  IMAD R59, R59, c[0x0][0x190], RZ ;  /* 0x000064003b3b7a24 */ /* 0x000fc400078e02ff */
[----:B------:R-:W-:Y:S02]  /*19e50*/  IMAD R3, R3, c[0x0][0x190], RZ ;  /* 0x0000640003037a24 */ /* 0x000fe400078e02ff */
[----:B------:R-:W-:Y:S02]  /*19e60*/  IMAD R61, R61, c[0x0][0x190], RZ ;  /* 0x000064003d3d7a24 */ /* 0x000fe400078e02ff */
[----:B------:R-:W-:-:S05]  /*19e70*/  IMAD R60, R60, c[0x0][0x190], RZ ;  /* 0x000064003c3c7a24 */ /* 0x000fca00078e02ff */
[----:B------:R0:W-:Y:S04]  /*19e80*/  STL [R1+0x17fc], R60 ;  /* 0x0017fc3c01007387 */ /* 0x0001e80000100800 */
[----:B------:R-:W-:Y:S04]  /*19e90*/  STL [R1+0x1800], R61 ;  /* 0x0018003d01007387 */ /* 0x000fe80000100800 */
[----:B0-----:R-:W2:Y:S04]  /*19ea0*/  LDL.LU R60, [R1+0x8] ;  /* 0x00000800013c7983 */ /* 0x001ea80000300800 */
        /* <DEDUP_REMOVED lines=8> */
[----:B------:R-:W-:Y:S01]  /*19f30*/  STL [R1+0x1824], R17 ;  /* 0x0018241101007387 */ /* 0x000fe20000100800 */
[----:B0-----:R-:W-:-:S03]  /*19f40*/  LEA R11, P5, R6, R2, 0x1 ;  /* 0x00000002060b7211 */ /* 0x001fc600078a08ff */
[----:B------:R-:W-:Y:S04]  /*19f50*/  STL [R1+0x1828], R18 ;  /* 0x0018281201007387 */ /* 0x000fe80000100800 */
[----:B------:R0:W-:Y:S01]  /*19f60*/  STL [R1+0x182c], R19 ;  /* 0x00182c1301007387 */ /* 0x0001e20000100800 */
[----:B------:R-:W-:-:S03]  /*19f70*/  LEA R3, P2, R7, R2, 0x1 ;  /* 0x0000000207037211 */ /* 0x000fc600078408ff */
[----:B0-----:R-:W3:Y:S04]  /*19f80*/  LDL.LU R19, [R1+0x60] ;  /* 0x0000600001137983 */ /* 0x001ee80000300800 */
[----:B------:R0:W-:Y:S04]  /*19f90*/  STL [R1+0x1830], R20 ;  /* 0x0018301401007387 */ /* 0x0001e80000100800 */
[----:B0-----:R-:W4:Y:S04]  /*19fa0*/  LDL.LU R20, [R1+0x50] ;  /* 0x0000500001147983 */ /* 0x001f280000300800 */
[----:B------:R0:W-:Y:S04]  /*19fb0*/  STL [R1+0x1834], R21 ;  /* 0x0018341501007387 */ /* 0x0001e80000100800 */
[----:B0-----:R-:W3:Y:S04]  /*19fc0*/  LDL.LU R21, [R1+0x38] ;  /* 0x0000380001157983 */ /* 0x001ee80000300800 */
[----:B------:R-:W3:Y:S04]  /*19fd0*/  LDL.LU R18, [R1+0x78] ;  /* 0x0000780001127983 */ /* 0x000ee80000300800 */
[----:B------:R0:W-:Y:S04]  /*19fe0*/  STL [R1+0x13b4], R11 ;  /* 0x0013b40b01007387 */ /* 0x0001e80000100800 */
[----:B------:R1:W-:Y:S04]  /*19ff0*/  STL [R1+0x13b8], R3 ;  /* 0x0013b80301007387 */ /* 0x0003e80000100800 */
[----:B------:R-:W3:Y:S01]  /*1a000*/  LDL.LU R17, [R1+0x88] ;  /* 0x0000880001117983 */ /* 0x000ee20000300800 */
[----:B0-----:R-:W-:-:S02]  /*1a010*/  LEA R11, P0, R8, R2, 0x1 ;  /* 0x00000002080b7211 */ /* 0x001fc400078008ff */
[----:B-1----:R-:W-:-:S03]  /*1a020*/  LEA R3, P3, R9, R2, 0x1 ;  /* 0x0000000209037211 */ /* 0x002fc600078608ff */
[----:B------:R0:W-:Y:S04]  /*1a030*/  STL [R1+0x13bc], R11 ;  /* 0x0013bc0b01007387 */ /* 0x0001e80000100800 */
[----:B------:R1:W-:Y:S04]  /*1a040*/  STL [R1+0x13c0], R3 ;  /* 0x0013c00301007387 */ /* 0x0003e80000100800 */
[----:B------:R-:W3:Y:S01]  /*1a050*/  LDL.LU R16, [R1+0xa0] ;  /* 0x0000a00001107983 */ /* 0x000ee20000300800 */
[-C--:B0-----:R-:W-:Y:S02]  /*1a060*/  LEA R11, P1, R10, R2.reuse, 0x1 ;  /* 0x000000020a0b7211 */ /* 0x081fe400078208ff */
[----:B-1----:R-:W-:-:S03]  /*1a070*/  LEA R3, P4, R56, R2, 0x1 ;  /* 0x0000000238037211 */ /* 0x002fc600078808ff */
[----:B------:R0:W-:Y:S04]  /*1a080*/  STL [R1+0x13c4], R11 ;  /* 0x0013c40b01007387 */ /* 0x0001e80000100800 */
[----:B------:R1:W-:Y:S01]  /*1a090*/  STL [R1+0x13c8], R3 ;  /* 0x0013c80301007387 */ /* 0x0003e20000100800 */
[----:B0-----:R-:W-:Y:S02]  /*1a0a0*/  LEA R11, P6, R57, R2, 0x1 ;  /* 0x00000002390b7211 */ /* 0x001fe400078c08ff */
[-C--:B-1----:R-:W-:Y:S02]  /*1a0b0*/  LEA.HI.X.SX32 R3, R6, R0.reuse, 0x1, P5 ;  /* 0x0000000006037211 */ /* 0x082fe400028f0eff */
[----:B------:R-:W3:Y:S04]  /*1a0c0*/  LDL.LU R6, [R1+0x24] ;  /* 0x0000240001067983 */ /* 0x000ee80000300800 */
[----:B------:R-:W-:Y:S04]  /*1a0d0*/  STL [R1+0x13cc], R11 ;  /* 0x0013cc0b01007387 */ /* 0x000fe80000100800 */
[----:B------:R-:W3:Y:S04]  /*1a0e0*/  LDL.LU R15, [R1+0xb0] ;  /* 0x0000b000010f7983 */ /* 0x000ee80000300800 */
[----:B------:R0:W-:Y:S02]  /*1a0f0*/  STL [R1+0x13ac], R3 ;  /* 0x0013ac0301007387 */ /* 0x0001e40000100800 */
[----:B0-----:R-:W-:-:S02]  /*1a100*/  LEA.HI.X.SX32 R3, R7, R0, 0x1, P2 ;  /* 0x0000000007037211 */ /* 0x001fc400010f0eff */
[----:B------:R-:W3:Y:S01]  /*1a110*/  LDL.LU R7, [R1+0x18] ;  /* 0x0000180001077983 */ /* 0x000ee20000300800 */
[----:B------:R-:W-:-:S05]  /*1a120*/  LEA R11, P5, R58, R2, 0x1 ;  /* 0x000000023a0b7211 */ /* 0x000fca00078a08ff */
[----:B------:R-:W-:Y:S04]  /*1a130*/  STL [R1+0x13b0], R11 ;  /* 0x0013b00b01007387 */ /* 0x000fe80000100800 */
[----:B------:R-:W4:Y:S04]  /*1a140*/  LDL.LU R14, [R1+0xc8] ;  /* 0x0000c800010e7983 */ /* 0x000f280000300800 */
[----:B------:R0:W-:Y:S04]  /*1a150*/  STL [R1+0x13a4], R3 ;  /* 0x0013a40301007387 */ /* 0x0001e80000100800 */
[----:B------:R-:W4:Y:S01]  /*1a160*/  LDL.LU R13, [R1+0xdc] ;  /* 0x0000dc00010d7983 */ /* 0x000f220000300800 */
[----:B0-----:R-:W-:-:S02]  /*1a170*/  LEA.HI.X.SX32 R3, R8, R0, 0x1, P0 ;  /* 0x0000000008037211 */ /* 0x001fc400000f0eff */
[----:B--2---:R-:W-:-:S05]  /*1a180*/  LEA R11, P2, R60, R2, 0x1 ;  /* 0x000000023c0b7211 */ /* 0x004fca00078408ff */
[----:B------:R-:W-:Y:S04]  /*1a190*/  STL [R1+0x13a8], R11 ;  /* 0x0013a80b01007387 */ /* 0x000fe80000100800 */
[----:B------:R0:W-:Y:S04]  /*1a1a0*/  STL [R1+0x139c], R3 ;  /* 0x00139c0301007387 */ /* 0x0001e80000100800 */
[----:B------:R-:W2:Y:S01]  /*1a1b0*/  LDL.LU R12, [R1+0xf0] ;  /* 0x0000f000010c7983 */ /* 0x000ea20000300800 */
[----:B0-----:R-:W-:Y:S02]  /*1a1c0*/  LEA.HI.X.SX32 R3, R9, R0, 0x1, P3 ;  /* 0x0000000009037211 */ /* 0x001fe400018f0eff */
[----:B---3--:R-:W-:-:S05]  /*1a1d0*/  LEA R8, P0, R7, R2, 0x1 ;  /* 0x0000000207087211 */ /* 0x008fca00078008ff */
[----:B------:R0:W-:Y:S04]  /*1a1e0*/  STL [R1+0x13a0], R8 ;  /* 0x0013a00801007387 */ /* 0x0001e80000100800 */
[----:B------:R1:W-:Y:S04]  /*1a1f0*/  STL [R1+0x1394], R3 ;  /* 0x0013940301007387 */ /* 0x0003e80000100800 */
[----:B------:R-:W3:Y:S01]  /*1a200*/  LDL.LU R11, [R1+0x108] ;  /* 0x00010800010b7983 */ /* 0x000ee20000300800 */
[----:B0-----:R-:W-:Y:S02]  /*1a210*/  LEA R8, P3, R6, R2, 0x1 ;  /* 0x0000000206087211 */ /* 0x001fe400078608ff */
[----:B-1----:R-:W-:-:S03]  /*1a220*/  LEA.HI.X.SX32 R3, R10, R0, 0x1, P1 ;  /* 0x000000000a037211 */ /* 0x002fc600008f0eff */
[----:B------:R0:W-:Y:S04]  /*1a230*/  STL [R1+0x1398], R8 ;  /* 0x0013980801007387 */ /* 0x0001e80000100800 */
[----:B------:R1:W-:Y:S04]  /*1a240*/  STL [R1+0x138c], R3 ;  /* 0x00138c0301007387 */ /* 0x0003e80000100800 */
[----:B------:R-:W3:Y:S01]  /*1a250*/  LDL.LU R59, [R1+0x11c] ;  /* 0x00011c00013b7983 */ /* 0x000ee20000300800 */
[----:B0-----:R-:W-:Y:S02]  /*1a260*/  LEA R8, P1, R21, R2, 0x1 ;  /* 0x0000000215087211 */ /* 0x001fe400078208ff */
[----:B-1----:R-:W-:-:S03]  /*1a270*/  LEA.HI.X.SX32 R3, R56, R0, 0x1, P4 ;  /* 0x0000000038037211 */ /* 0x002fc600020f0eff */
[----:B------:R-:W-:Y:S04]  /*1a280*/  STL [R1+0x1390], R8 ;  /* 0x0013900801007387 */ /* 0x000fe80000100800 */
[----:B------:R0:W-:Y:S04]  /*1a290*/  STL [R1+0x1384], R3 ;  /* 0x0013840301007387 */ /* 0x0001e80000100800 */
[----:B0-----:R-:W3:Y:S01]  /*1a2a0*/  LDL.LU R3, [R1+0x130] ;  /* 0x0001300001037983 */ /* 0x001ee20000300800 */
[----:B----4-:R-:W-:Y:S02]  /*1a2b0*/  LEA R9, P4, R20, R2, 0x1 ;  /* 0x0000000214097211 */ /* 0x010fe400078808ff */
[----:B------:R-:W-:-:S03]  /*1a2c0*/  LEA.HI.X.SX32 R8, R57, R0, 0x1, P6 ;  /* 0x0000000039087211 */ /* 0x000fc600030f0eff */
[----:B------:R0:W-:Y:S04]  /*1a2d0*/  STL [R1+0x1388], R9 ;  /* 0x0013880901007387 */ /* 0x0001e80000100800 */
[----:B------:R1:W-:Y:S04]  /*1a2e0*/  STL [R1+0x137c], R8 ;  /* 0x00137c0801007387 */ /* 0x0003e80000100800 */
[----:B------:R-:W4:Y:S01]  /*1a2f0*/  LDL.LU R61, [R1+0x148] ;  /* 0x00014800013d7983 */ /* 0x000f220000300800 */
[----:B0-----:R-:W-:Y:S02]  /*1a300*/  LEA R9, P6, R19, R2, 0x1 ;  /* 0x0000000213097211 */ /* 0x001fe400078c08ff */
[----:B-1----:R-:W-:-:S03]  /*1a310*/  LEA.HI.X.SX32 R8, R58, R0, 0x1, P5 ;  /* 0x000000003a087211 */ /* 0x002fc600028f0eff */
[----:B------:R0:W-:Y:S04]  /*1a320*/  STL [R1+0x1380], R9 ;  /* 0x0013800901007387 */ /* 0x0001e80000100800 */
[----:B------:R1:W-:Y:S01]  /*1a330*/  STL [R1+0x9e0], R8 ;  /* 0x0009e00801007387 */ /* 0x0003e20000100800 */
[----:B0-----:R-:W-:Y:S02]  /*1a340*/  LEA R9, P5, R18, R2, 0x1 ;  /* 0x0000000212097211 */ /* 0x001fe400078a08ff */
[----:B-1----:R-:W-:Y:S02]  /*1a350*/  LEA.HI.X.SX32 R8, R60, R0, 0x1, P2 ;  /* 0x000000003c087211 */ /* 0x002fe400010f0eff */
[----:B------:R-:W4:Y:S04]  /*1a360*/  LDL.LU R60, [R1+0x158] ;  /* 0x00015800013c7983 */ /* 0x000f280000300800 */
[----:B------:R0:W-:Y:S04]  /*1a370*/  STL [R1+0xa00], R9 ;  /* 0x000a000901007387 */ /* 0x0001e80000100800 */
[----:B------:R1:W-:Y:S01]  /*1a380*/  STL [R1+0x9e4], R8 ;  /* 0x0009e40801007387 */ /* 0x0003e20000100800 */
[----:B0-----:R-:W-:-:S02]  /*1a390*/  LEA R9, P2, R17, R2, 0x1 ;  /* 0x0000000211097211 */ /* 0x001fc400078408ff */
[-C--:B-1----:R-:W-:Y:S02]  /*1a3a0*/  LEA.HI.X.SX32 R8, R7, R0.reuse, 0x1, P0 ;  /* 0x0000000007087211 */ /* 0x082fe400000f0eff */
[----:B------:R-:W4:Y:S04]  /*1a3b0*/  LDL.LU R7, [R1+0x170] ;  /* 0x0001700001077983 */ /* 0x000f280000300800 */
[----:B------:R-:W-:Y:S04]  /*1a3c0*/  STL [R1+0xa08], R9 ;  /* 0x000a080901007387 */ /* 0x000fe80000100800 */
[----:B------:R0:W-:Y:S02]  /*1a3d0*/  STL [R1+0x9e8], R8 ;  /* 0x0009e80801007387 */ /* 0x0001e40000100800 */
[----:B0-----:R-:W-:-:S02]  /*1a3e0*/  LEA.HI.X.SX32 R8, R6, R0, 0x1, P3 ;  /* 0x0000000006087211 */ /* 0x001fc400018f0eff */
[----:B------:R-:W4:Y:S01]  /*1a3f0*/  LDL.LU R6, [R1+0x180] ;  /* 0x0001800001067983 */ /* 0x000f220000300800 */
[----:B------:R-:W-:-:S05]  /*1a400*/  LEA R9, P0, R16, R2, 0x1 ;  /* 0x0000000210097211 */ /* 0x000fca00078008ff */
        /* <DEDUP_REMOVED lines=15> */
[----:B------:R-:W-:Y:S04]  /*1a500*/  STL [R1+0xa28], R9 ;  /* 0x000a280901007387 */ /* 0x000fe80000100800 */
[----:B------:R0:W-:Y:S02]  /*1a510*/  STL [R1+0x9f8], R8 ;  /* 0x0009f80801007387 */ /* 0x0001e40000100800 */
[----:B0-----:R-:W-:Y:S02]  /*1a520*/  LEA.HI.X.SX32 R8, R18, R0, 0x1, P5 ;  /* 0x0000000012087211 */ /* 0x001fe400028f0eff */
[----:B------:R-:W4:Y:S01]  /*1a530*/  LDL.LU R18, [R1+0x1d8] ;  /* 0x0001d80001127983 */ /* 0x000f220000300800 */
[----:B--2---:R-:W-:-:S05]  /*1a540*/  LEA R9, P6, R12, R2, 0x1 ;  /* 0x000000020c097211 */ /* 0x004fca00078c08ff */
[----:B------:R-:W-:Y:S04]  /*1a550*/  STL [R1+0xa30], R9 ;  /* 0x000a300901007387 */ /* 0x000fe80000100800 */
[----:B------:R0:W-:Y:S02]  /*1a560*/  STL [R1+0x9fc], R8 ;  /* 0x0009fc0801007387 */ /* 0x0001e40000100800 */
[----:B0-----:R-:W-:Y:S02]  /*1a570*/  LEA.HI.X.SX32 R8, R17, R0, 0x1, P2 ;  /* 0x0000000011087211 */ /* 0x001fe400010f0eff */
[----:B------:R-:W2:Y:S01]  /*1a580*/  LDL.LU R17, [R1+0x1ec] ;  /* 0x0001ec0001117983 */ /* 0x000ea20000300800 */
[----:B---3--:R-:W-:-:S05]  /*1a590*/  LEA R9, P5, R11, R2, 0x1 ;  /* 0x000000020b097211 */ /* 0x008fca00078a08ff */
[----:B------:R-:W-:Y:S04]  /*1a5a0*/  STL [R1+0xa38], R9 ;  /* 0x000a380901007387 */ /* 0x000fe80000100800 */
[----:B------:R0:W-:Y:S02]  /*1a5b0*/  STL [R1+0xa04], R8 ;  /* 0x000a040801007387 */ /* 0x0001e40000100800 */
[----:B0-----:R-:W-:Y:S02]  /*1a5c0*/  LEA.HI.X.SX32 R8, R16, R0, 0x1, P0 ;  /* 0x0000000010087211 */ /* 0x001fe400000f0eff */
[----:B------:R-:W3:Y:S01]  /*1a5d0*/  LDL.LU R16, [R1+0x200] ;  /* 0x0002000001107983 */ /* 0x000ee20000300800 */
[----:B------:R-:W-:-:S05]  /*1a5e0*/  LEA R9, P2, R59, R2, 0x1 ;  /* 0x000000023b097211 */ /* 0x000fca00078408ff */
[----:B------:R0:W-:Y:S04]  /*1a5f0*/  STL [R1+0xa40], R9 ;  /* 0x000a400901007387 */ /* 0x0001e80000100800 */
[----:B------:R1:W-:Y:S01]  /*1a600*/  STL [R1+0xa0c], R8 ;  /* 0x000a0c0801007387 */ /* 0x0003e20000100800 */
[----:B0-----:R-:W-:Y:S02]  /*1a610*/  LEA R9, P0, R3, R2, 0x1 ;  /* 0x0000000203097211 */ /* 0x001fe400078008ff */
[-C--:B-1----:R-:W-:Y:S02]  /*1a620*/  LEA.HI.X.SX32 R8, R15, R0.reuse, 0x1, P3 ;  /* 0x000000000f087211 */ /* 0x082fe400018f0eff */
[----:B------:R-:W3:Y:S04]  /*1a630*/  LDL.LU R15, [R1+0x218] ;  /* 0x00021800010f7983 */ /* 0x000ee80000300800 */
[----:B------:R-:W-:Y:S04]  /*1a640*/  STL [R1+0xa48], R9 ;  /* 0x000a480901007387 */ /* 0x000fe80000100800 */
[----:B------:R0:W-:Y:S02]  /*1a650*/  STL [R1+0xa14], R8 ;  /* 0x000a140801007387 */ /* 0x0001e40000100800 */
[----:B0-----:R-:W-:-:S02]  /*1a660*/  LEA.HI.X.SX32 R8, R14, R0, 0x1, P1 ;  /* 0x000000000e087211 */ /* 0x001fc400008f0eff */
[----:B------:R-:W3:Y:S01]  /*1a670*/  LDL.LU R14, [R1+0x228] ;  /* 0x00022800010e7983 */ /* 0x000ee20000300800 */
[----:B----4-:R-:W-:-:S05]  /*1a680*/  LEA R9, P3, R61, R2, 0x1 ;  /* 0x000000023d097211 */ /* 0x010fca00078608ff */
        /* <DEDUP_REMOVED lines=50> */
[----:B------:R-:W-:Y:S04]  /*1a9b0*/  STL [R1+0xaa0], R9 ;  /* 0x000aa00901007387 */ /* 0x000fe80000100800 */
[----:B------:R0:W-:Y:S02]  /*1a9c0*/  STL [R1+0xa6c], R8 ;  /* 0x000a6c0801007387 */ /* 0x0001e40000100800 */
[----:B0-----:R-:W-:Y:S02]  /*1a9d0*/  LEA.HI.X.SX32 R8, R20, R0, 0x1, P2 ;  /* 0x0000000014087211 */ /* 0x001fe400010f0eff */
[----:B------:R-:W-:Y:S01]  /*1a9e0*/  LEA R9, P5, R14, R2, 0x1 ;  /* 0x000000020e097211 */ /* 0x000fe200078a08ff */
        /* <DEDUP_REMOVED lines=30> */
[----:B------:R-:W-:-:S05]  /*1abd0*/  LEA R9, P6, R61, R2, 0x1 ;  /* 0x000000023d097211 */ /* 0x000fca00078c08ff */
[----:B------:R0:W-:Y:S04]  /*1abe0*/  STL [R1+0xce4], R9 ;  /* 0x000ce40901007387 */ /* 0x0001e80000100800 */
[----:B------:R1:W-:Y:S01]  /*1abf0*/  STL [R1+0xaa4], R8 ;  /* 0x000aa40801007387 */ /* 0x0003e20000100800 */
[----:B0-----:R-:W-:Y:S02]  /*1ac00*/  LEA R9, P5, R60, R2, 0x1 ;  /* 0x000000023c097211 */ /* 0x001fe400078a08ff */
        /* <DEDUP_REMOVED lines=32> */
[----:B------:R-:W-:Y:S04]  /*1ae10*/  STL [R1+0xd1c], R9 ;  /* 0x000d1c0901007387 */ /* 0x000fe80000100800 */
[----:B------:R0:W-:Y:S02]  /*1ae20*/  STL [R1+0xce8], R8 ;  /* 0x000ce80801007387 */ /* 0x0001e40000100800 */
[----:B0-----:R-:W-:Y:S02]  /*1ae30*/  LEA.HI.X.SX32 R8, R7, R0, 0x1, P2 ;  /* 0x0000000007087211 */ /* 0x001fe400010f0eff */
[-C--:B------:R-:W-:Y:S01]  /*1ae40*/  LEA R9, P5, R17, R2.reuse, 0x1 ;  /* 0x0000000211097211 */ /* 0x080fe200078a08ff */
        /* <DEDUP_REMOVED lines=59> */
[----:B------:R-:W4:Y:S01]  /*1b200*/  LDL.LU R11, [R1+0x2ac] ;  /* 0x0002ac00010b7983 */ /* 0x000f220000300800 */
[----:B------:R-:W-:-:S05]  /*1b210*/  LEA R9, P4, R6, R2, 0x1 ;  /* 0x0000000206097211 */ /* 0x000fca00078808ff */
[----:B------:R-:W-:Y:S04]  /*1b220*/  STL [R1+0xd84], R9 ;  /* 0x000d840901007387 */ /* 0x000fe80000100800 */
[----:B------:R0:W-:Y:S02]  /*1b230*/  STL [R1+0xd50], R8 ;  /* 0x000d500801007387 */ /* 0x0001e40000100800 */
[----:B0-----:R-:W-:Y:S02]  /*1b240*/  LEA.HI.X.SX32 R8, R59, R0, 0x1, P5 ;  /* 0x000000003b087211 */ /* 0x001fe400028f0eff */
[----:B------:R-:W-:Y:S01]  /*1b250*/  LEA R9, P6, R21, R2, 0x1 ;  /* 0x0000000215097211 */ /* 0x000fe200078c08ff */
[----:B------:R-:W4:Y:S04]  /*1b260*/  LDL.LU R59, [R1+0x2a4] ;  /* 0x0002a400013b7983 */ /* 0x000f280000300800 */
[----:B------:R-:W-:Y:S04]  /*1b270*/  STL [R1+0xd8c], R9 ;  /* 0x000d8c0901007387 */ /* 0x000fe80000100800 */
[----:B------:R0:W-:Y:S02]  /*1b280*/  STL [R1+0xd58], R8 ;  /* 0x000d580801007387 */ /* 0x0001e40000100800 */
[----:B0-----:R-:W-:-:S02]  /*1b290*/  LEA.HI.X.SX32 R8, R3, R0, 0x1, P2 ;  /* 0x0000000003087211 */ /* 0x001fc400010f0eff */
[----:B------:R-:W-:Y:S01]  /*1b2a0*/  LEA R9, P5, R20, R2, 0x1 ;  /* 0x0000000214097211 */ /* 0x000fe200078a08ff */
        /* <DEDUP_REMOVED lines=352> */
[----:B------:R0:W-:Y:S01]  /*1c8b0*/  STL [R1+0xf90], R8 ;  /* 0x000f900801007387 */ /* 0x0001e20000100800 */
[-C--:B------:R-:W-:Y:S02]  /*1c8c0*/  LEA.HI.X.SX32 R6, R6, R0.reuse, 0x1, P3 ;  /* 0x0000000006067211 */ /* 0x080fe400018f0eff */
[----:B0-----:R-:W-:Y:S02]  /*1c8d0*/  LEA.HI.X.SX32 R8, R7, R0, 0x1, P0 ;  /* 0x0000000007087211 */ /* 0x001fe400000f0eff */
[-C--:B------:R-:W-:Y:S01]  /*1c8e0*/  LEA R9, P2, R17, R2.reuse, 0x1 ;  /* 0x0000000211097211 */ /* 0x080fe200078408ff */
[----:B------:R-:W4:Y:S04]  /*1c8f0*/  LDL.LU R7, [R1+0x140] ;  /* 0x0001400001077983 */ /* 0x000f280000300800 */
[----:B------:R-:W-:Y:S04]  /*1c900*/  STL [R1+0xfcc], R9 ;  /* 0x000fcc0901007387 */ /* 0x000fe80000100800 */
[----:B------:R0:W-:Y:S04]  /*1c910*/  STL [R1+0xf98], R8 ;  /* 0x000f980801007387 */ /* 0x0001e80000100800 */
[----:B0-----:R-:W4:Y:S01]  /*1c920*/  LDL.LU R8, [R1+0x13c] ;  /* 0x00013c0001087983 */ /* 0x001f220000300800 */
[----:B------:R-:W-:-:S05]  /*1c930*/  LEA R9, P0, R16, R2, 0x1 ;  /* 0x0000000210097211 */ /* 0x000fca00078008ff */
[----:B------:R-:W-:Y:S04]  /*1c940*/  STL [R1+0xfd4], R9 ;  /* 0x000fd40901007387 */ /* 0x000fe80000100800 */
[----:B------:R0:W-:Y:S04]  /*1c950*/  STL [R1+0xfa0], R6 ;  /* 0x000fa00601007387 */ /* 0x0001e80000100800 */
[----:B0-----:R-:W4:Y:S01]  /*1c960*/  LDL.LU R6, [R1+0x138] ;  /* 0x0001380001067983 */ /* 0x001f220000300800 */
[----:B------:R-:W-:Y:S02]  /*1c970*/  LEA.HI.X.SX32 R10, R21, R0, 0x1, P1 ;  /* 0x00000000150a7211 */ /* 0x000fe400008f0eff */
[----:B------:R-:W-:-:S05]  /*1c980*/  LEA R9, P3, R15, R2, 0x1 ;  /* 0x000000020f097211 */ /* 0x000fca00078608ff */
[----:B------:R-:W-:Y:S04]  /*1c990*/  STL [R1+0xfdc], R9 ;  /* 0x000fdc0901007387 */ /* 0x000fe80000100800 */
[----:B------:R0:W-:Y:S04]  /*1c9a0*/  STL [R1+0xfa8], R10 ;  /* 0x000fa80a01007387 */ /* 0x0001e80000100800 */
[----:B------:R-:W4:Y:S01]  /*1c9b0*/  LDL.LU R21, [R1+0x134] ;  /* 0x0001340001157983 */ /* 0x000f220000300800 */
[----:B0-----:R-:W-:Y:S02]  /*1c9c0*/  LEA.HI.X.SX32 R10, R20, R0, 0x1, P4 ;  /* 0x00000000140a7211 */ /* 0x001fe400020f0eff */
        /* <DEDUP_REMOVED lines=15> */
[----:B--2---:R-:W-:-:S05]  /*1cac0*/  LEA R9, P5, R11, R2, 0x1 ;  /* 0x000000020b097211 */ /* 0x004fca00078a08ff */
[----:B------:R-:W-:Y:S04]  /*1cad0*/  STL [R1+0xffc], R9 ;  /* 0x000ffc0901007387 */ /* 0x000fe80000100800 */
[----:B------:R0:W-:Y:S04]  /*1cae0*/  STL [R1+0xfc8], R10 ;  /* 0x000fc80a01007387 */ /* 0x0001e80000100800 */
[----:B------:R-:W2:Y:S01]  /*1caf0*/  LDL.LU R17, [R1+0x120] ;  /* 0x0001200001117983 */ /* 0x000ea20000300800 */
[----:B0-----:R-:W-:Y:S02]  /*1cb00*/  LEA.HI.X.SX32 R10, R16, R0, 0x1, P0 ;  /* 0x00000000100a7211 */ /* 0x001fe400000f0eff */
[----:B---3--:R-:W-:-:S05]  /*1cb10*/  LEA R9, P2, R59, R2, 0x1 ;  /* 0x000000023b097211 */ /* 0x008fca00078408ff */
[----:B------:R-:W-:Y:S04]  /*1cb20*/  STL [R1+0x1004], R9 ;  /* 0x0010040901007387 */ /* 0x000fe80000100800 */
[----:B------:R0:W-:Y:S04]  /*1cb30*/  STL [R1+0xfd0], R10 ;  /* 0x000fd00a01007387 */ /* 0x0001e80000100800 */
[----:B------:R-:W3:Y:S01]  /*1cb40*/  LDL.LU R16, [R1+0x118] ;  /* 0x0001180001107983 */ /* 0x000ee20000300800 */
[----:B0-----:R-:W-:Y:S02]  /*1cb50*/  LEA.HI.X.SX32 R10, R15, R0, 0x1, P3 ;  /* 0x000000000f0a7211 */ /* 0x001fe400018f0eff */
[----:B------:R-:W-:-:S05]  /*1cb60*/  LEA R9, P0, R3, R2, 0x1 ;  /* 0x0000000203097211 */ /* 0x000fca00078008ff */
        /* <DEDUP_REMOVED lines=9> */
[----:B----4-:R-:W-:-:S05]  /*1cc00*/  LEA R9, P1, R60, R2, 0x1 ;  /* 0x000000023c097211 */ /* 0x010fca00078208ff */
[----:B------:R-:W-:Y:S04]  /*1cc10*/  STL [R1+0x101c], R9 ;  /* 0x00101c0901007387 */ /* 0x000fe80000100800 */
[----:B------:R0:W-:Y:S04]  /*1cc20*/  STL [R1+0xfe8], R10 ;  /* 0x000fe80a01007387 */ /* 0x0001e80000100800 */
[----:B------:R-:W4:Y:S01]  /*1cc30*/  LDL.LU R13, [R1+0x10c] ;  /* 0x00010c00010d7983 */ /* 0x000f220000300800 */
[----:B0-----:R-:W-:Y:S02]  /*1cc40*/  LEA.HI.X.SX32 R10, R12, R0, 0x1, P6 ;  /* 0x000000000c0a7211 */ /* 0x001fe400030f0eff */
[----:B------:R-:W-:-:S05]  /*1cc50*/  LEA R9, P4, R7, R2, 0x1 ;  /* 0x0000000207097211 */ /* 0x000fca00078808ff */
[----:B------:R0:W-:Y:S04]  /*1cc60*/  STL [R1+0x1024], R9 ;  /* 0x0010240901007387 */ /* 0x0001e80000100800 */
[----:B------:R1:W-:Y:S04]  /*1cc70*/  STL [R1+0xff0], R10 ;  /* 0x000ff00a01007387 */ /* 0x0003e80000100800 */
[----:B------:R-:W4:Y:S01]  /*1cc80*/  LDL.LU R12, [R1+0x104] ;  /* 0x00010400010c7983 */ /* 0x000f220000300800 */
[----:B0-----:R-:W-:Y:S02]  /*1cc90*/  LEA R9, P6, R8, R2, 0x1 ;  /* 0x0000000208097211 */ /* 0x001fe400078c08ff */
[----:B-1----:R-:W-:-:S03]  /*1cca0*/  LEA.HI.X.SX32 R10, R11, R0, 0x1, P5 ;  /* 0x000000000b0a7211 */ /* 0x002fc600028f0eff */
        /* <DEDUP_REMOVED lines=10> */
[----:B------:R0:W-:Y:S04]  /*1cd50*/  STL [R1+0x103c], R9 ;  /* 0x00103c0901007387 */ /* 0x0001e80000100800 */
[----:B------:R-:W4:Y:S04]  /*1cd60*/  LDL.LU R3, [R1+0xf8] ;  /* 0x0000f80001037983 */ /* 0x000f280000300800 */
[----:B------:R1:W-:Y:S01]  /*1cd70*/  STL [R1+0x1008], R10 ;  /* 0x0010080a01007387 */ /* 0x0003e20000100800 */
        /* <DEDUP_REMOVED lines=15> */
[----:B--2---:R-:W-:Y:S02]  /*1ce70*/  LEA R9, P4, R17, R2, 0x1 ;  /* 0x0000000211097211 */ /* 0x004fe400078808ff */
[----:B0-----:R-:W-:-:S02]  /*1ce80*/  LEA.HI.X.SX32 R10, R8, R0, 0x1, P6 ;  /* 0x00000000080a7211 */ /* 0x001fc400030f0eff */
[----:B------:R-:W-:Y:S01]  /*1ce90*/  LEA.HI.X.SX32 R8, R6, R0, 0x1, P5 ;  /* 0x0000000006087211 */ /* 0x000fe200028f0eff */
[----:B------:R3:W-:Y:S04]  /*1cea0*/  STL [R1+0x105c], R9 ;  /* 0x00105c0901007387 */ /* 0x0007e80000100800 */
[----:B------:R-:W-:Y:S04]  /*1ceb0*/  STL [R1+0x1028], R10 ;  /* 0x0010280a01007387 */ /* 0x000fe80000100800 */
[----:B------:R-:W2:Y:S01]  /*1cec0*/  LDL.LU R6, [R1+0xe4] ;  /* 0x0000e40001067983 */ /* 0x000ea20000300800 */
[----:B---3--:R-:W-:-:S05]  /*1ced0*/  LEA R9, P6, R16, R2, 0x1 ;  /* 0x0000000210097211 */ /* 0x008fca00078c08ff */
[----:B------:R0:W-:Y:S04]  /*1cee0*/  STL [R1+0x1064], R9 ;  /* 0x0010640901007387 */ /* 0x0001e80000100800 */
[----:B------:R1:W-:Y:S04]  /*1cef0*/  STL [R1+0x1030], R8 ;  /* 0x0010300801007387 */ /* 0x0003e80000100800 */
[----:B0-----:R-:W3:Y:S01]  /*1cf00*/  LDL.LU R9, [R1+0xe0] ;  /* 0x0000e00001097983 */ /* 0x001ee20000300800 */
[----:B-1----:R-:W-:Y:S02]  /*1cf10*/  LEA.HI.X.SX32 R8, R21, R0, 0x1, P2 ;  /* 0x0000000015087211 */ /* 0x002fe400010f0eff */
        /* <DEDUP_REMOVED lines=16> */
[----:B------:R-:W-:Y:S04]  /*1d020*/  STL [R1+0x1084], R10 ;  /* 0x0010840a01007387 */ /* 0x000fe80000100800 */
[----:B------:R0:W-:Y:S01]  /*1d030*/  STL [R1+0x1050], R8 ;  /* 0x0010500801007387 */ /* 0x0001e20000100800 */
[----:B------:R-:W-:Y:S02]  /*1d040*/  LEA R18, P1, R11, R2, 0x1 ;  /* 0x000000020b127211 */ /* 0x000fe400078208ff */
[----:B0-----:R-:W-:-:S03]  /*1d050*/  LEA.HI.X.SX32 R8, R17, R0, 0x1, P4 ;  /* 0x0000000011087211 */ /* 0x001fc600020f0eff */
[----:B------:R0:W-:Y:S04]  /*1d060*/  STL [R1+0x108c], R18 ;  /* 0x00108c1201007387 */ /* 0x0001e80000100800 */
[----:B0-----:R-:W4:Y:S01]  /*1d070*/  LDL.LU R18, [R1+0xcc] ;  /* 0x0000cc0001127983 */ /* 0x001f220000300800 */
[----:B------:R-:W-:-:S03]  /*1d080*/  LEA R10, P4, R59, R2, 0x1 ;  /* 0x000000023b0a7211 */ /* 0x000fc600078808ff */
[----:B------:R0:W-:Y:S04]  /*1d090*/  STL [R1+0x1058], R8 ;  /* 0x0010580801007387 */ /* 0x0001e80000100800 */
[----:B------:R1:W-:Y:S04]  /*1d0a0*/  STL [R1+0x1094], R10 ;  /* 0x0010940a01007387 */ /* 0x0003e80000100800 */
[----:B------:R-:W4:Y:S01]  /*1d0b0*/  LDL.LU R17, [R1+0xc4] ;  /* 0x0000c40001117983 */ /* 0x000f220000300800 */
[----:B0-----:R-:W-:Y:S02]  /*1d0c0*/  LEA.HI.X.SX32 R8, R16, R0, 0x1, P6 ;  /* 0x0000000010087211 */ /* 0x001fe400030f0eff */
[----:B-1----:R-:W-:-:S03]  /*1d0d0*/  LEA R10, P6, R3, R2, 0x1 ;  /* 0x00000002030a7211 */ /* 0x002fc600078c08ff */
        /* <DEDUP_REMOVED lines=8> */
[----:B0-----:R-:W-:-:S05]  /*1d160*/  LEA.HI.X.SX32 R8, R14, R0, 0x1, P2 ;  /* 0x000000000e087211 */ /* 0x001fca00010f0eff */
[----:B------:R0:W-:Y:S01]  /*1d170*/  STL [R1+0x1070], R8 ;  /* 0x0010700801007387 */ /* 0x0001e20000100800 */
[----:B-1----:R-:W-:-:S05]  /*1d180*/  LEA R10, P2, R60, R2, 0x1 ;  /* 0x000000023c0a7211 */ /* 0x002fca00078408ff */
[----:B------:R1:W-:Y:S04]  /*1d190*/  STL [R1+0x10ac], R10 ;  /* 0x0010ac0a01007387 */ /* 0x0003e80000100800 */
[----:B------:R-:W4:Y:S01]  /*1d1a0*/  LDL.LU R14, [R1+0xb8] ;  /* 0x0000b800010e7983 */ /* 0x000f220000300800 */
[----:B0-----:R-:W-:-:S05]  /*1d1b0*/  LEA.HI.X.SX32 R8, R13, R0, 0x1, P0 ;  /* 0x000000000d087211 */ /* 0x001fca00000f0eff */
[----:B------:R0:W-:Y:S01]  /*1d1c0*/  STL [R1+0x1078], R8 ;  /* 0x0010780801007387 */ /* 0x0001e20000100800 */
[----:B-1----:R-:W-:-:S05]  /*1d1d0*/  LEA R10, P0, R7, R2, 0x1 ;  /* 0x00000002070a7211 */ /* 0x002fca00078008ff */
[----:B------:R-:W-:Y:S04]  /*1d1e0*/  STL [R1+0x10b4], R10 ;  /* 0x0010b40a01007387 */ /* 0x000fe80000100800 */
[----:B------:R-:W4:Y:S01]  /*1d1f0*/  LDL.LU R13, [R1+0xb4] ;  /* 0x0000b400010d7983 */ /* 0x000f220000300800 */
[----:B0-----:R-:W-:-:S05]  /*1d200*/  LEA.HI.X.SX32 R8, R12, R0, 0x1, P3 ;  /* 0x000000000c087211 */ /* 0x001fca00018f0eff */
        /* <DEDUP_REMOVED lines=14> */
[----:B------:R0:W-:Y:S04]  /*1d2f0*/  STL [R1+0x10cc], R10 ;  /* 0x0010cc0a01007387 */ /* 0x0001e80000100800 */
[----:B------:R-:W3:Y:S04]  /*1d300*/  LDL.LU R3, [R1+0x9c] ;  /* 0x00009c0001037983 */ /* 0x000ee80000300800 */
[----:B------:R1:W-:Y:S01]  /*1d310*/  STL [R1+0x1098], R8 ;  /* 0x0010980801007387 */ /* 0x0003e20000100800 */
[----:B0-----:R-:W-:Y:S02]  /*1d320*/  LEA R10, P6, R20, R2, 0x1 ;  /* 0x00000002140a7211 */ /* 0x001fe400078c08ff */
[----:B-1----:R-:W-:-:S03]  /*1d330*/  LEA.HI.X.SX32 R8, R61, R0, 0x1, P5 ;  /* 0x000000003d087211 */ /* 0x002fc600028f0eff */
[----:B------:R4:W-:Y:S04]  /*1d340*/  STL [R1+0x10d4], R10 ;  /* 0x0010d40a01007387 */ /* 0x0009e80000100800 */
[----:B------:R-:W3:Y:S04]  /*1d350*/  LDL.LU R61, [R1+0x98] ;  /* 0x00009800013d7983 */ /* 0x000ee80000300800 */
[----:B------:R0:W-:Y:S01]  /*1d360*/  STL [R1+0x10a0], R8 ;  /* 0x0010a00801007387 */ /* 0x0001e20000100800 */
[----:B----4-:R-:W-:Y:S02]  /*1d370*/  LEA R10, P5, R19, R2, 0x1 ;  /* 0x00000002130a7211 */ /* 0x010fe400078a08ff */
[----:B0-----:R-:W-:-:S03]  /*1d380*/  LEA.HI.X.SX32 R8, R60, R0, 0x1, P2 ;  /* 0x000000003c087211 */ /* 0x001fc600010f0eff */
[----:B------:R-:W-:Y:S01]  /*1d390*/  STL [R1+0x10dc], R10 ;  /* 0x0010dc0a01007387 */ /* 0x000fe20000100800 */
[----:B------:R-:W-:-:S03]  /*1d3a0*/  LEA.HI.X.SX32 R7, R7, R0, 0x1, P0 ;  /* 0x0000000007077211 */ /* 0x000fc600000f0eff */
[----:B------:R-:W4:Y:S04]  /*1d3b0*/  LDL.LU R60, [R1+0x94] ;  /* 0x00009400013c7983 */ /* 0x000f280000300800 */
[----:B------:R0:W-:Y:S01]  /*1d3c0*/  STL [R1+0x10a8], R8 ;  /* 0x0010a80801007387 */ /* 0x0001e20000100800 */
[----:B------:R-:W-:-:S03]  /*1d3d0*/  LEA.HI.X.SX32 R6, R6, R0, 0x1, P3 ;  /* 0x0000000006067211 */ /* 0x000fc600018f0eff */
[----:B0-----:R-:W4:Y:S01]  /*1d3e0*/  LDL.LU R8, [R1+0x90] ;  /* 0x0000900001087983 */ /* 0x001f220000300800 */
[----:B------:R-:W-:-:S05]  /*1d3f0*/  LEA R10, P2, R18, R2, 0x1 ;  /* 0x00000002120a7211 */ /* 0x000fca00078408ff */
[----:B------:R0:W-:Y:S04]  /*1d400*/  STL [R1+0x10e4], R10 ;  /* 0x0010e40a01007387 */ /* 0x0001e80000100800 */
[----:B------:R1:W-:Y:S01]  /*1d410*/  STL [R1+0x10b0], R7 ;  /* 0x0010b00701007387 */ /* 0x0003e20000100800 */
[----:B0-----:R-:W-:-:S03]  /*1d420*/  LEA R10, P0, R17, R2, 0x1 ;  /* 0x00000002110a7211 */ /* 0x001fc600078008ff */
[----:B-1----:R-:W4:Y:S04]  /*1d430*/  LDL.LU R7, [R1+0x8c] ;  /* 0x00008c0001077983 */ /* 0x002f280000300800 */
[----:B------:R-:W-:Y:S04]  /*1d440*/  STL [R1+0x10ec], R10 ;  /* 0x0010ec0a01007387 */ /* 0x000fe80000100800 */
[----:B------:R0:W-:Y:S04]  /*1d450*/  STL [R1+0x10b8], R6 ;  /* 0x0010b80601007387 */ /* 0x0001e80000100800 */
[----:B0-----:R-:W4:Y:S01]  /*1d460*/  LDL.LU R6, [R1+0x84] ;  /* 0x0000840001067983 */ /* 0x001f220000300800 */
[----:B------:R-:W-:-:S02]  /*1d470*/  LEA R10, P3, R16, R2, 0x1 ;  /* 0x00000002100a7211 */ /* 0x000fc400078608ff */
[-C--:B------:R-:W-:Y:S02]  /*1d480*/  LEA.HI.X.SX32 R56, R9, R0.reuse, 0x1, P1 ;  /* 0x0000000009387211 */ /* 0x080fe400008f0eff */
[----:B------:R-:W-:Y:S01]  /*1d490*/  LEA.HI.X.SX32 R9, R21, R0, 0x1, P4 ;  /* 0x0000000015097211 */ /* 0x000fe200020f0eff */
[----:B------:R0:W-:Y:S04]  /*1d4a0*/  STL [R1+0x10f4], R10 ;  /* 0x0010f40a01007387 */ /* 0x0001e80000100800 */
[----:B------:R1:W-:Y:S04]  /*1d4b0*/  STL [R1+0x10c0], R56 ;  /* 0x0010c03801007387 */ /* 0x0003e80000100800 */
[----:B------:R-:W4:Y:S01]  /*1d4c0*/  LDL.LU R21, [R1+0x80] ;  /* 0x0000800001157983 */ /* 0x000f220000300800 */
[----:B0-----:R-:W-:-:S05]  /*1d4d0*/  LEA R10, P1, R15, R2, 0x1 ;  /* 0x000000020f0a7211 */ /* 0x001fca00078208ff */
[----:B------:R0:W-:Y:S04]  /*1d4e0*/  STL [R1+0x10fc], R10 ;  /* 0x0010fc0a01007387 */ /* 0x0001e80000100800 */
[----:B------:R0:W-:Y:S01]  /*1d4f0*/  STL [R1+0x10c8], R9 ;  /* 0x0010c80901007387 */ /* 0x0001e20000100800 */
[----:B-1----:R-:W-:Y:S02]  /*1d500*/  LEA R56, P4, R14, R2, 0x1 ;  /* 0x000000020e387211 */ /* 0x002fe400078808ff */
[----:B0-----:R-:W-:-:S03]  /*1d510*/  LEA.HI.X.SX32 R10, R20, R0, 0x1, P6 ;  /* 0x00000000140a7211 */ /* 0x001fc600030f0eff */
[----:B------:R-:W-:Y:S04]  /*1d520*/  STL [R1+0x1104], R56 ;  /* 0x0011043801007387 */ /* 0x000fe80000100800 */
[----:B------:R-:W4:Y:S01]  /*1d530*/  LDL.LU R20, [R1+0x7c] ;  /* 0x00007c0001147983 */ /* 0x000f220000300800 */
[----:B------:R-:W-:-:S03]  /*1d540*/  LEA.HI.X.SX32 R19, R19, R0, 0x1, P5 ;  /* 0x0000000013137211 */ /* 0x000fc600028f0eff */
[----:B------:R0:W-:Y:S01]  /*1d550*/  STL [R1+0x10d0], R10 ;  /* 0x0010d00a01007387 */ /* 0x0001e20000100800 */
[----:B------:R-:W-:-:S05]  /*1d560*/  LEA R9, P6, R13, R2, 0x1 ;  /* 0x000000020d097211 */ /* 0x000fca00078c08ff */
[----:B------:R-:W-:Y:S04]  /*1d570*/  STL [R1+0x110c], R9 ;  /* 0x00110c0901007387 */ /* 0x000fe80000100800 */
[----:B------:R1:W-:Y:S01]  /*1d580*/  STL [R1+0x10d8], R19 ;  /* 0x0010d81301007387 */ /* 0x0003e20000100800 */
[----:B0-----:R-:W-:-:S03]  /*1d590*/  LEA R10, P5, R12, R2, 0x1 ;  /* 0x000000020c0a7211 */ /* 0x001fc600078a08ff */
[----:B-1----:R-:W4:Y:S01]  /*1d5a0*/  LDL.LU R19, [R1+0x74] ;  /* 0x0000740001137983 */ /* 0x002f220000300800 */
[----:B------:R-:W-:-:S03]  /*1d5b0*/  LEA.HI.X.SX32 R9, R18, R0, 0x1, P2 ;  /* 0x0000000012097211 */ /* 0x000fc600010f0eff */
[----:B------:R0:W-:Y:S04]  /*1d5c0*/  STL [R1+0x1114], R10 ;  /* 0x0011140a01007387 */ /* 0x0001e80000100800 */
[----:B------:R-:W-:Y:S01]  /*1d5d0*/  STL [R1+0x10e0], R9 ;  /* 0x0010e00901007387 */ /* 0x000fe20000100800 */
[----:B--2---:R-:W-:-:S05]  /*1d5e0*/  LEA R18, P2, R11, R2, 0x1 ;  /* 0x000000020b127211 */ /* 0x004fca00078408ff */
[----:B------:R1:W-:Y:S01]  /*1d5f0*/  STL [R1+0x111c], R18 ;  /* 0x00111c1201007387 */ /* 0x0003e20000100800 */
[----:B0-----:R-:W-:-:S03]  /*1d600*/  LEA.HI.X.SX32 R10, R17, R0, 0x1, P0 ;  /* 0x00000000110a7211 */ /* 0x001fc600000f0eff */
[----:B-1----:R-:W2:Y:S01]  /*1d610*/  LDL.LU R18, [R1+0x70] ;  /* 0x0000700001127983 */ /* 0x002ea20000300800 */
[----:B------:R-:W-:-:S03]  /*1d620*/  LEA.HI.X.SX32 R16, R16, R0, 0x1, P3 ;  /* 0x0000000010107211 */ /* 0x000fc600018f0eff */
[----:B------:R-:W-:Y:S01]  /*1d630*/  STL [R1+0x10e8], R10 ;  /* 0x0010e80a01007387 */ /* 0x000fe20000100800 */
[----:B---3--:R-:W-:-:S05]  /*1d640*/  LEA R9, P0, R59, R2, 0x1 ;  /* 0x000000023b097211 */ /* 0x008fca00078008ff */
[----:B------:R0:W-:Y:S04]  /*1d650*/  STL [R1+0x1124], R9 ;  /* 0x0011240901007387 */ /* 0x0001e80000100800 */
[----:B------:R1:W-:Y:S04]  /*1d660*/  STL [R1+0x10f0], R16 ;  /* 0x0010f01001007387 */ /* 0x0003e80000100800 */
[----:B------:R-:W3:Y:S01]  /*1d670*/  LDL.LU R17, [R1+0x6c] ;  /* 0x00006c0001117983 */ /* 0x000ee20000300800 */
[----:B0-----:R-:W-:Y:S02]  /*1d680*/  LEA.HI.X.SX32 R9, R15, R0, 0x1, P1 ;  /* 0x000000000f097211 */ /* 0x001fe400008f0eff */
[----:B------:R-:W-:-:S05]  /*1d690*/  LEA R10, P3, R3, R2, 0x1 ;  /* 0x00000002030a7211 */ /* 0x000fca00078608ff */
[----:B------:R0:W-:Y:S04]  /*1d6a0*/  STL [R1+0x112c], R10 ;  /* 0x00112c0a01007387 */ /* 0x0001e80000100800 */
[----:B------:R4:W-:Y:S01]  /*1d6b0*/  STL [R1+0x10f8], R9 ;  /* 0x0010f80901007387 */ /* 0x0009e20000100800 */
[----:B------:R-:W-:-:S05]  /*1d6c0*/  LEA R15, P1, R61, R2, 0x1 ;  /* 0x000000023d0f7211 */ /* 0x000fca00078208ff */
[----:B------:R4:W-:Y:S04]  /*1d6d0*/  STL [R1+0x1134], R15 ;  /* 0x0011340f01007387 */ /* 0x0009e80000100800 */
[----:B-1----:R-:W3:Y:S01]  /*1d6e0*/  LDL.LU R16, [R1+0x68] ;  /* 0x0000680001107983 */ /* 0x002ee20000300800 */
[-C--:B0-----:R-:W-:Y:S02]  /*1d6f0*/  LEA.HI.X.SX32 R10, R14, R0.reuse, 0x1, P4 ;  /* 0x000000000e0a7211 */ /* 0x081fe400020f0eff */
[----:B------:R-:W-:-:S03]  /*1d700*/  LEA.HI.X.SX32 R13, R13, R0, 0x1, P6 ;  /* 0x000000000d0d7211 */ /* 0x000fc600030f0eff */
[----:B------:R0:W-:Y:S01]  /*1d710*/  STL [R1+0x1100], R10 ;  /* 0x0011000a01007387 */ /* 0x0001e20000100800 */
[----:B----4-:R-:W-:-:S05]  /*1d720*/  LEA R9, P4, R60, R2, 0x1 ;  /* 0x000000023c097211 */ /* 0x010fca00078808ff */
[----:B------:R1:W-:Y:S04]  /*1d730*/  STL [R1+0x113c], R9 ;  /* 0x00113c0901007387 */ /* 0x0003e80000100800 */
[----:B------:R-:W-:Y:S04]  /*1d740*/  STL [R1+0x1108], R13 ;  /* 0x0011080d01007387 */ /* 0x000fe80000100800 */
[----:B------:R-:W4:Y:S01]  /*1d750*/  LDL.LU R15, [R1+0x64] ;  /* 0x00006400010f7983 */ /* 0x000f220000300800 */
[----:B0-----:R-:W-:Y:S02]  /*1d760*/  LEA R10, P6, R8, R2, 0x1 ;  /* 0x00000002080a7211 */ /* 0x001fe400078c08ff */
[----:B-1----:R-:W-:-:S03]  /*1d770*/  LEA.HI.X.SX32 R9, R12, R0, 0x1, P5 ;  /* 0x000000000c097211 */ /* 0x002fc600028f0eff */
[----:B------:R-:W-:Y:S04]  /*1d780*/  STL [R1+0x1144], R10 ;  /* 0x0011440a01007387 */ /* 0x000fe80000100800 */
[----:B------:R0:W-:Y:S02]  /*1d790*/  STL [R1+0x1110], R9 ;  /* 0x0011100901007387 */ /* 0x0001e40000100800 */
[----:B0-----:R-:W-:Y:S02]  /*1d7a0*/  LEA.HI.X.SX32 R9, R11, R0, 0x1, P2 ;  /* 0x000000000b097211 */ /* 0x001fe400010f0eff */
[----:B------:R-:W-:-:S05]  /*1d7b0*/  LEA R12, P5, R7, R2, 0x1 ;  /* 0x00000002070c7211 */ /* 0x000fca00078a08ff */
[----:B------:R-:W-:Y:S04]  /*1d7c0*/  STL [R1+0x114c], R12 ;  /* 0x00114c0c01007387 */ /* 0x000fe80000100800 */
[----:B------:R-:W4:Y:S04]  /*1d7d0*/  LDL.LU R14, [R1+0x5c] ;  /* 0x00005c00010e7983 */ /* 0x000f280000300800 */
[----:B------:R0:W-:Y:S01]  /*1d7e0*/  STL [R1+0x1118], R9 ;  /* 0x0011180901007387 */ /* 0x0001e20000100800 */
[----:B------:R-:W-:-:S05]  /*1d7f0*/  LEA R10, P2, R6, R2, 0x1 ;  /* 0x00000002060a7211 */ /* 0x000fca00078408ff */
[----:B------:R1:W-:Y:S01]  /*1d800*/  STL [R1+0x1154], R10 ;  /* 0x0011540a01007387 */ /* 0x0003e20000100800 */
[----:B0-----:R-:W-:-:S03]  /*1d810*/  LEA.HI.X.SX32 R9, R59, R0, 0x1, P0 ;  /* 0x000000003b097211 */ /* 0x001fc600000f0eff */
[----:B------:R-:W4:Y:S04]  /*1d820*/  LDL.LU R13, [R1+0x58] ;  /* 0x00005800010d7983 */ /* 0x000f280000300800 */
[----:B------:R0:W-:Y:S01]  /*1d830*/  STL [R1+0x1120], R9 ;  /* 0x0011200901007387 */ /* 0x0001e20000100800 */
[----:B-1----:R-:W-:-:S03]  /*1d840*/  LEA R10, P0, R21, R2, 0x1 ;  /* 0x00000002150a7211 */ /* 0x002fc600078008ff */
[----:B------:R-:W4:Y:S04]  /*1d850*/  LDL.LU R12, [R1+0x54] ;  /* 0x00005400010c7983 */ /* 0x000f280000300800 */
[----:B------:R-:W-:Y:S01]  /*1d860*/  STL [R1+0x115c], R10 ;  /* 0x00115c0a01007387 */ /* 0x000fe20000100800 */
[----:B0-----:R-:W-:-:S03]  /*1d870*/  LEA.HI.X.SX32 R9, R3, R0, 0x1, P3 ;  /* 0x0000000003097211 */ /* 0x001fc600018f0eff */
[----:B------:R-:W4:Y:S04]  /*1d880*/  LDL.LU R11, [R1+0x4c] ;  /* 0x00004c00010b7983 */ /* 0x000f280000300800 */
[----:B------:R0:W-:Y:S04]  /*1d890*/  STL [R1+0x1128], R9 ;  /* 0x0011280901007387 */ /* 0x0001e80000100800 */
[----:B------:R-:W4:Y:S01]  /*1d8a0*/  LDL.LU R59, [R1+0x48] ;  /* 0x00004800013b7983 */ /* 0x000f220000300800 */
[----:B------:R-:W-:Y:S02]  /*1d8b0*/  LEA R3, P3, R20, R2, 0x1 ;  /* 0x0000000214037211 */ /* 0x000fe400078608ff */
[----:B0-----:R-:W-:-:S03]  /*1d8c0*/  LEA.HI.X.SX32 R9, R61, R0, 0x1, P1 ;  /* 0x000000003d097211 */ /* 0x001fc600008f0eff */
[----:B------:R0:W-:Y:S04]  /*1d8d0*/  STL [R1+0x1164], R3 ;  /* 0x0011640301007387 */ /* 0x0001e80000100800 */
[----:B0-----:R-:W4:Y:S04]  /*1d8e0*/  LDL.LU R3, [R1+0x44] ;  /* 0x0000440001037983 */ /* 0x001f280000300800 */
[----:B------:R0:W-:Y:S04]  /*1d8f0*/  STL [R1+0x1130], R9 ;  /* 0x0011300901007387 */ /* 0x0001e80000100800 */
[----:B------:R-:W4:Y:S01]  /*1d900*/  LDL.LU R61, [R1+0x40] ;  /* 0x00004000013d7983 */ /* 0x000f220000300800 */
[----:B------:R-:W-:-:S02]  /*1d910*/  LEA R10, P1, R19, R2, 0x1 ;  /* 0x00000002130a7211 */ /* 0x000fc400078208ff */
[----:B0-----:R-:W-:-:S03]  /*1d920*/  LEA.HI.X.SX32 R9, R60, R0, 0x1, P4 ;  /* 0x000000003c097211 */ /* 0x001fc600020f0eff */
[----:B------:R2:W-:Y:S04]  /*1d930*/  STL [R1+0x116c], R10 ;  /* 0x00116c0a01007387 */ /* 0x0005e80000100800 */
[----:B------:R-:W4:Y:S04]  /*1d940*/  LDL.LU R60, [R1+0x3c] ;  /* 0x00003c00013c7983 */ /* 0x000f280000300800 */
[----:B------:R0:W-:Y:S04]  /*1d950*/  STL [R1+0x1138], R9 ;  /* 0x0011380901007387 */ /* 0x0001e80000100800 */
[----:B------:R-:W4:Y:S01]  /*1d960*/  LDL.LU R58, [R1+0x34] ;  /* 0x00003400013a7983 */ /* 0x000f220000300800 */
[----:B--2---:R-:W-:-:S02]  /*1d970*/  LEA R10, P4, R18, R2, 0x1 ;  /* 0x00000002120a7211 */ /* 0x004fc400078808ff */
[----:B0-----:R-:W-:-:S03]  /*1d980*/  LEA.HI.X.SX32 R9, R8, R0, 0x1, P6 ;  /* 0x0000000008097211 */ /* 0x001fc600030f0eff */
[----:B------:R0:W-:Y:S04]  /*1d990*/  STL [R1+0x1174], R10 ;  /* 0x0011740a01007387 */ /* 0x0001e80000100800 */
[----:B------:R-:W2:Y:S04]  /*1d9a0*/  LDL.LU R57, [R1+0x30] ;  /* 0x0000300001397983 */ /* 0x000ea80000300800 */
[----:B------:R1:W-:Y:S04]  /*1d9b0*/  STL [R1+0x1140], R9 ;  /* 0x0011400901007387 */ /* 0x0003e80000100800 */
[----:B------:R-:W2:Y:S01]  /*1d9c0*/  LDL.LU R56, [R1+0x2c] ;  /* 0x00002c0001387983 */ /* 0x000ea20000300800 */
[----:B------:R-:W-:-:S02]  /*1d9d0*/  LEA.HI.X.SX32 R7, R7, R0, 0x1, P5 ;  /* 0x0000000007077211 */ /* 0x000fc400028f0eff */
[----:B---3--:R-:W-:-:S05]  /*1d9e0*/  LEA R8, P6, R17, R2, 0x1 ;  /* 0x0000000211087211 */ /* 0x008fca00078c08ff */
[----:B------:R-:W-:Y:S04]  /*1d9f0*/  STL [R1+0x117c], R8 ;  /* 0x00117c0801007387 */ /* 0x000fe80000100800 */
[----:B0-----:R-:W3:Y:S04]  /*1da00*/  LDL.LU R10, [R1+0x28] ;  /* 0x00002800010a7983 */ /* 0x001ee80000300800 */
[----:B------:R0:W-:Y:S04]  /*1da10*/  STL [R1+0x1148], R7 ;  /* 0x0011480701007387 */ /* 0x0001e80000100800 */
[----:B-1----:R-:W2:Y:S01]  /*1da20*/  LDL.LU R9, [R1+0x20] ;  /* 0x0000200001097983 */ /* 0x002ea20000300800 */
[----:B0-----:R-:W-:-:S02]  /*1da30*/  LEA.HI.X.SX32 R7, R6, R0, 0x1, P2 ;  /* 0x0000000006077211 */ /* 0x001fc400010f0eff */
[----:B------:R-:W-:-:S05]  /*1da40*/  LEA R8, P5, R16, R2, 0x1 ;  /* 0x0000000210087211 */ /* 0x000fca00078a08ff */
[----:B------:R0:W-:Y:S04]  /*1da50*/  STL [R1+0x1184], R8 ;  /* 0x0011840801007387 */ /* 0x0001e80000100800 */
[----:B0-----:R-:W2:Y:S04]  /*1da60*/  LDL.LU R8, [R1+0x1c] ;  /* 0x00001c0001087983 */ /* 0x001ea80000300800 */
[----:B------:R0:W-:Y:S04]  /*1da70*/  STL [R1+0x1150], R7 ;  /* 0x0011500701007387 */ /* 0x0001e80000100800 */
[----:B0-----:R-:W2:Y:S01]  /*1da80*/  LDL.LU R7, [R1+0x14] ;  /* 0x0000140001077983 */ /* 0x001ea20000300800 */
[----:B----4-:R-:W-:-:S02]  /*1da90*/  LEA R6, P2, R15, R2, 0x1 ;  /* 0x000000020f067211 */ /* 0x010fc400078408ff */
[----:B------:R-:W-:-:S03]  /*1daa0*/  LEA.HI.X.SX32 R21, R21, R0, 0x1, P0 ;  /* 0x0000000015157211 */ /* 0x000fc600000f0eff */
[----:B------:R0:W-:Y:S01]  /*1dab0*/  STL [R1+0x118c], R6 ;  /* 0x00118c0601007387 */ /* 0x0001e20000100800 */
[----:B------:R-:W-:-:S03]  /*1dac0*/  LEA.HI.X.SX32 R20, R20, R0, 0x1, P3 ;  /* 0x0000000014147211 */ /* 0x000fc600018f0eff */
[----:B0-----:R-:W4:Y:S04]  /*1dad0*/  LDL.LU R6, [R1+0x10] ;  /* 0x0000100001067983 */ /* 0x001f280000300800 */
[----:B------:R0:W-:Y:S01]  /*1dae0*/  STL [R1+0x1158], R21 ;  /* 0x0011581501007387 */ /* 0x0001e20000100800 */
[-C--:B------:R-:W-:Y:S02]  /*1daf0*/  LEA.HI.X.SX32 R19, R19, R0.reuse, 0x1, P1 ;  /* 0x0000000013137211 */ /* 0x080fe400008f0eff */
[----:B------:R-:W-:Y:S02]  /*1db00*/  LEA.HI.X.SX32 R18, R18, R0, 0x1, P4 ;  /* 0x0000000012127211 */ /* 0x000fe400020f0eff */
[----:B0-----:R-:W-:-:S05]  /*1db10*/  LEA R21, P0, R14, R2, 0x1 ;  /* 0x000000020e157211 */ /* 0x001fca00078008ff */
[----:B------:R0:W-:Y:S04]  /*1db20*/  STL [R1+0x1194], R21 ;  /* 0x0011941501007387 */ /* 0x0001e80000100800 */
[----:B0-----:R-:W3:Y:S04]  /*1db30*/  LDL.LU R21, [R1+0x1834] ;  /* 0x0018340001157983 */ /* 0x001ee80000300800 */
[----:B------:R0:W-:Y:S02]  /*1db40*/  STL [R1+0x1160], R20 ;  /* 0x0011601401007387 */ /* 0x0001e40000100800 */
[----:B0-----:R-:W-:-:S05]  /*1db50*/  LEA R20, P3, R13, R2, 0x1 ;  /* 0x000000020d147211 */ /* 0x001fca00078608ff */
[----:B------:R0:W-:Y:S04]  /*1db60*/  STL [R1+0x119c], R20 ;  /* 0x00119c1401007387 */ /* 0x0001e80000100800 */
[----:B0-----:R-:W4:Y:S04]  /*1db70*/  LDL.LU R20, [R1+0x1830] ;  /* 0x0018300001147983 */ /* 0x001f280000300800 */
[----:B------:R0:W-:Y:S02]  /*1db80*/  STL [R1+0x1168], R19 ;  /* 0x0011681301007387 */ /* 0x0001e40000100800 */
[----:B0-----:R-:W-:-:S05]  /*1db90*/  LEA R19, P1, R12, R2, 0x1 ;  /* 0x000000020c137211 */ /* 0x001fca00078208ff */
[----:B------:R0:W-:Y:S01]  /*1dba0*/  STL [R1+0x11a4], R19 ;  /* 0x0011a41301007387 */ /* 0x0001e20000100800 */
[----:B------:R-:W-:-:S03]  /*1dbb0*/  LEA.HI.X.SX32 R17, R17, R0, 0x1, P6 ;  /* 0x0000000011117211 */ /* 0x000fc600030f0eff */
        /* <DEDUP_REMOVED lines=32> */
[----:B--2---:R-:W-:-:S05]  /*1ddc0*/  LEA R12, P1, R57, R2, 0x1 ;  /* 0x00000002390c7211 */ /* 0x004fca00078208ff */
[----:B------:R0:W-:Y:S01]  /*1ddd0*/  STL [R1+0x11dc], R12 ;  /* 0x0011dc0c01007387 */ /* 0x0001e20000100800 */
[----:B------:R-:W-:-:S03]  /*1dde0*/  LEA.HI.X.SX32 R59, R59, R0, 0x1, P6 ;  /* 0x000000003b3b7211 */ /* 0x000fc600030f0eff */
[----:B0-----:R-:W2:Y:S04]  /*1ddf0*/  LDL.LU R12, [R1+0x1810] ;  /* 0x00181000010c7983 */ /* 0x001ea80000300800 */
[----:B------:R0:W-:Y:S02]  /*1de00*/  STL [R1+0x11a8], R11 ;  /* 0x0011a80b01007387 */ /* 0x0001e40000100800 */
[----:B0-----:R-:W-:-:S05]  /*1de10*/  LEA R11, P4, R56, R2, 0x1 ;  /* 0x00000002380b7211 */ /* 0x001fca00078808ff */
[----:B------:R0:W-:Y:S01]  /*1de20*/  STL [R1+0x11e4], R11 ;  /* 0x0011e40b01007387 */ /* 0x0001e20000100800 */
[----:B------:R-:W-:-:S03]  /*1de30*/  LEA.HI.X.SX32 R3, R3, R0, 0x1, P5 ;  /* 0x0000000003037211 */ /* 0x000fc600028f0eff */
[----:B0-----:R-:W2:Y:S04]  /*1de40*/  LDL.LU R11, [R1+0x180c] ;  /* 0x00180c00010b7983 */ /* 0x001ea80000300800 */
[----:B------:R3:W-:Y:S02]  /*1de50*/  STL [R1+0x11b0], R59 ;  /* 0x0011b03b01007387 */ /* 0x0007e40000100800 */
[----:B---3--:R-:W-:-:S05]  /*1de60*/  LEA R59, P6, R10, R2, 0x1 ;  /* 0x000000020a3b7211 */ /* 0x008fca00078c08ff */
[----:B------:R0:W-:Y:S01]  /*1de70*/  STL [R1+0x11ec], R59 ;  /* 0x0011ec3b01007387 */ /* 0x0001e20000100800 */
[----:B------:R-:W-:-:S03]  /*1de80*/  LEA.HI.X.SX32 R61, R61, R0, 0x1, P2 ;  /* 0x000000003d3d7211 */ /* 0x000fc600010f0eff */
[----:B0-----:R-:W3:Y:S04]  /*1de90*/  LDL.LU R59, [R1+0x1808] ;  /* 0x00180800013b7983 */ /* 0x001ee80000300800 */
[----:B------:R0:W-:Y:S02]  /*1dea0*/  STL [R1+0x11b8], R3 ;  /* 0x0011b80301007387 */ /* 0x0001e40000100800 */
[----:B0-----:R-:W-:-:S05]  /*1deb0*/  LEA R3, P5, R9, R2, 0x1 ;  /* 0x0000000209037211 */ /* 0x001fca00078a08ff */
[----:B------:R0:W-:Y:S01]  /*1dec0*/  STL [R1+0x11f4], R3 ;  /* 0x0011f40301007387 */ /* 0x0001e20000100800 */
[----:B------:R-:W-:-:S03]  /*1ded0*/  LEA.HI.X.SX32 R60, R60, R0, 0x1, P0 ;  /* 0x000000003c3c7211 */ /* 0x000fc600000f0eff */
[----:B0-----:R-:W2:Y:S04]  /*1dee0*/  LDL.LU R3, [R1+0x1804] ;  /* 0x0018040001037983 */ /* 0x001ea80000300800 */
[----:B------:R0:W-:Y:S02]  /*1def0*/  STL [R1+0x11c0], R61 ;  /* 0x0011c03d01007387 */ /* 0x0001e40000100800 */
[----:B0-----:R-:W-:-:S05]  /*1df00*/  LEA R61, P2, R8, R2, 0x1 ;  /* 0x00000002083d7211 */ /* 0x001fca00078408ff */
[----:B------:R0:W-:Y:S04]  /*1df10*/  STL [R1+0x11fc], R61 ;  /* 0x0011fc3d01007387 */ /* 0x0001e80000100800 */
[----:B0-----:R-:W2:Y:S04]  /*1df20*/  LDL.LU R61, [R1+0x1800] ;  /* 0x00180000013d7983 */ /* 0x001ea80000300800 */
[----:B------:R0:W-:Y:S02]  /*1df30*/  STL [R1+0x11c8], R60 ;  /* 0x0011c83c01007387 */ /* 0x0001e40000100800 */
[----:B0-----:R-:W-:-:S05]  /*1df40*/  LEA R60, P0, R7, R2, 0x1 ;  /* 0x00000002073c7211 */ /* 0x001fca00078008ff */
[----:B------:R0:W-:Y:S04]  /*1df50*/  STL [R1+0x1204], R60 ;  /* 0x0012043c01007387 */ /* 0x0001e80000100800 */
[----:B0-----:R-:W3:Y:S01]  /*1df60*/  LDL.LU R60, [R1+0x17fc] ;  /* 0x0017fc00013c7983 */ /* 0x001ee20000300800 */
[----:B------:R-:W-:-:S05]  /*1df70*/  LEA.HI.X.SX32 R58, R58, R0, 0x1, P3 ;  /* 0x000000003a3a7211 */ /* 0x000fca00018f0eff */
[----:B------:R4:W-:Y:S02]  /*1df80*/  STL [R1+0x11d0], R58 ;  /* 0x0011d03a01007387 */ /* 0x0009e40000100800 */
[----:B----4-:R-:W-:-:S05]  /*1df90*/  LEA R58, P3, R6, R2, 0x1 ;  /* 0x00000002063a7211 */ /* 0x010fca00078608ff */
[----:B------:R0:W-:Y:S02]  /*1dfa0*/  STL [R1+0x120c], R58 ;  /* 0x00120c3a01007387 */ /* 0x0001e40000100800 */
[----:B0-----:R-:W-:-:S05]  /*1dfb0*/  LEA.HI.X.SX32 R58, R57, R0, 0x1, P1 ;  /* 0x00000000393a7211 */ /* 0x001fca00008f0eff */
[----:B------:R0:W-:Y:S02]  /*1dfc0*/  STL [R1+0x11d8], R58 ;  /* 0x0011d83a01007387 */ /* 0x0001e40000100800 */
[----:B0-----:R-:W-:Y:S01]  /*1dfd0*/  LEA.HI.X.SX32 R58, R56, R0, 0x1, P4 ;  /* 0x00000000383a7211 */ /* 0x001fe200020f0eff */
[----:B------:R-:W-:Y:S02]  /*1dfe0*/  IMAD R22, R22, c[0x0][0x190], RZ ;  /* 0x0000640016167a24 */ /* 0x000fe400078e02ff */
[----:B------:R-:W-:Y:S02]  /*1dff0*/  IMAD R23, R23, c[0x0][0x190], RZ ;  /* 0x0000640017177a24 */ /* 0x000fe400078e02ff */
[----:B------:R-:W-:Y:S02]  /*1e000*/  IMAD R24, R24, c[0x0][0x190], RZ ;  /* 0x0000640018187a24 */ /* 0x000fe400078e02ff */
[----:B------:R-:W-:Y:S02]  /*1e010*/  IMAD R25, R25, c[0x0][0x190], RZ ;  /* 0x0000640019197a24 */ /* 0x000fe400078e02ff */
        /* <DEDUP_REMOVED lines=25> */
[----:B------:R-:W-:Y:S01]  /*1e1b0*/  IMAD R51, R51, c[0x0][0x190], RZ ;  /* 0x0000640033337a24 */ /* 0x000fe200078e02ff */
[-C--:B--2---:R-:W-:Y:S02]  /*1e1c0*/  LEA R56, P4, R61, R2.reuse, 0x1 ;  /* 0x000000023d387211 */ /* 0x084fe400078808ff */
[----:B---3--:R-:W-:-:S05]  /*1e1d0*/  LEA R57, P1, R60, R2, 0x1 ;  /* 0x000000023c397211 */ /* 0x008fca00078208ff */
[----:B------:R0:W-:Y:S04]  /*1e1e0*/  STL [R1+0x1214], R57 ;  /* 0x0012143901007387 */ /* 0x0001e80000100800 */
[----:B------:R-:W-:Y:S01]  /*1e1f0*/  STL [R1+0x11e0], R58 ;  /* 0x0011e03a01007387 */ /* 0x000fe20000100800 */
[----:B0-----:R-:W-:Y:S02]  /*1e200*/  LEA.HI.X.SX32 R57, R10, R0, 0x1, P6 ;  /* 0x000000000a397211 */ /* 0x001fe400030f0eff */
[----:B------:R-:W-:Y:S01]  /*1e210*/  LEA R10, P6, R3, R2, 0x1 ;  /* 0x00000002030a7211 */ /* 0x000fe200078c08ff */
[----:B------:R0:W-:Y:S04]  /*1e220*/  STL [R1+0x121c], R56 ;  /* 0x00121c3801007387 */ /* 0x0001e80000100800 */
[----:B------:R-:W-:Y:S04]  /*1e230*/  STL [R1+0x11e8], R57 ;  /* 0x0011e83901007387 */ /* 0x000fe80000100800 */
[----:B------:R1:W-:Y:S01]  /*1e240*/  STL [R1+0x1224], R10 ;  /* 0x0012240a01007387 */ /* 0x0003e20000100800 */
[----:B0-----:R-:W-:-:S02]  /*1e250*/  LEA.HI.X.SX32 R56, R9, R0, 0x1, P5 ;  /* 0x0000000009387211 */ /* 0x001fc400028f0eff */
[----:B------:R-:W-:-:S03]  /*1e260*/  LEA R9, P5, R59, R2, 0x1 ;  /* 0x000000023b097211 */ /* 0x000fc600078a08ff */
[----:B------:R-:W-:Y:S01]  /*1e270*/  STL [R1+0x11f0], R56 ;  /* 0x0011f03801007387 */ /* 0x000fe20000100800 */
[----:B-1----:R-:W-:Y:S02]  /*1e280*/  LEA.HI.X.SX32 R10, R8, R0, 0x1, P2 ;  /* 0x00000000080a7211 */ /* 0x002fe400010f0eff */
        /* <DEDUP_REMOVED lines=10> */
[----:B------:R1:W-:Y:S01]  /*1e330*/  STL [R1+0x1208], R8 ;  /* 0x0012080801007387 */ /* 0x0003e20000100800 */
[----:B0-----:R-:W-:-:S03]  /*1e340*/  LEA.HI.X.SX32 R7, R60, R0, 0x1, P1 ;  /* 0x000000003c077211 */ /* 0x001fc600008f0eff */
[----:B------:R0:W5:Y:S01]  /*1e350*/  LDL.LU R60, [R1+0x17f8] ;  /* 0x0017f800013c7983 */ /* 0x0001620000300800 */
[----:B-1----:R-:W-:-:S03]  /*1e360*/  LEA.HI.X.SX32 R8, R61, R0, 0x1, P4 ;  /* 0x000000003d087211 */ /* 0x002fc600020f0eff */
[----:B------:R1:W-:Y:S04]  /*1e370*/  STL [R1+0x1244], R6 ;  /* 0x0012440601007387 */ /* 0x0003e80000100800 */
[----:B------:R2:W-:Y:S04]  /*1e380*/  STL [R1+0x1210], R7 ;  /* 0x0012100701007387 */ /* 0x0005e80000100800 */
[----:B------:R0:W5:Y:S01]  /*1e390*/  LDL.LU R61, [R1+0x17f4] ;  /* 0x0017f400013d7983 */ /* 0x0001620000300800 */
[-C--:B-1----:R-:W-:Y:S02]  /*1e3a0*/  LEA R6, P1, R14, R2.reuse, 0x1 ;  /* 0x000000020e067211 */ /* 0x082fe400078208ff */
[----:B--2---:R-:W-:-:S03]  /*1e3b0*/  LEA R7, P4, R15, R2, 0x1 ;  /* 0x000000020f077211 */ /* 0x004fc600078808ff */
[----:B------:R1:W-:Y:S04]  /*1e3c0*/  STL [R1+0x124c], R6 ;  /* 0x00124c0601007387 */ /* 0x0003e80000100800 */
[----:B------:R2:W-:Y:S01]  /*1e3d0*/  STL [R1+0x1218], R8 ;  /* 0x0012180801007387 */ /* 0x0005e20000100800 */
[----:B-1----:R-:W-:-:S03]  /*1e3e0*/  LEA.HI.X.SX32 R6, R3, R0, 0x1, P6 ;  /* 0x0000000003067211 */ /* 0x002fc600030f0eff */
[----:B------:R0:W5:Y:S01]  /*1e3f0*/  LDL.LU R3, [R1+0x17f0] ;  /* 0x0017f00001037983 */ /* 0x0001620000300800 */
[----:B--2---:R-:W-:-:S03]  /*1e400*/  LEA R8, P6, R16, R2, 0x1 ;  /* 0x0000000210087211 */ /* 0x004fc600078c08ff */
[----:B------:R1:W-:Y:S04]  /*1e410*/  STL [R1+0x1254], R7 ;  /* 0x0012540701007387 */ /* 0x0003e80000100800 */
[----:B------:R2:W-:Y:S01]  /*1e420*/  STL [R1+0x1220], R6 ;  /* 0x0012200601007387 */ /* 0x0005e20000100800 */
[----:B-1----:R-:W-:-:S03]  /*1e430*/  LEA.HI.X.SX32 R7, R59, R0, 0x1, P5 ;  /* 0x000000003b077211 */ /* 0x002fc600028f0eff */
[----:B------:R1:W-:Y:S01]  /*1e440*/  STL [R1+0x125c], R8 ;  /* 0x00125c0801007387 */ /* 0x0003e20000100800 */
[----:B--2---:R-:W-:-:S03]  /*1e450*/  LEA R6, P5, R17, R2, 0x1 ;  /* 0x0000000211067211 */ /* 0x004fc600078a08ff */
[----:B------:R2:W-:Y:S01]  /*1e460*/  STL [R1+0x1228], R7 ;  /* 0x0012280701007387 */ /* 0x0005e20000100800 */
[----:B-1----:R-:W-:-:S03]  /*1e470*/  LEA.HI.X.SX32 R8, R11, R0, 0x1, P2 ;  /* 0x000000000b087211 */ /* 0x002fc600010f0eff */
[----:B------:R1:W-:Y:S01]  /*1e480*/  STL [R1+0x1264], R6 ;  /* 0x0012640601007387 */ /* 0x0003e20000100800 */
[----:B--2---:R-:W-:-:S03]  /*1e490*/  LEA R7, P2, R18, R2, 0x1 ;  /* 0x0000000212077211 */ /* 0x004fc600078408ff */
[----:B------:R2:W-:Y:S04]  /*1e4a0*/  STL [R1+0x1230], R8 ;  /* 0x0012300801007387 */ /* 0x0005e80000100800 */
[----:B------:R3:W-:Y:S01]  /*1e4b0*/  STL [R1+0x126c], R7 ;  /* 0x00126c0701007387 */ /* 0x0007e20000100800 */
[----:B-1----:R-:W-:Y:S02]  /*1e4c0*/  LEA.HI.X.SX32 R6, R12, R0, 0x1, P0 ;  /* 0x000000000c067211 */ /* 0x002fe400000f0eff */
[----:B--2---:R-:W-:-:S03]  /*1e4d0*/  LEA R8, P0, R19, R2, 0x1 ;  /* 0x0000000213087211 */ /* 0x004fc600078008ff */
[----:B------:R1:W-:Y:S01]  /*1e4e0*/  STL [R1+0x1238], R6 ;  /* 0x0012380601007387 */ /* 0x0003e20000100800 */
[----:B---3--:R-:W-:-:S03]  /*1e4f0*/  LEA.HI.X.SX32 R7, R13, R0, 0x1, P3 ;  /* 0x000000000d077211 */ /* 0x008fc600018f0eff */
[----:B------:R2:W-:Y:S04]  /*1e500*/  STL [R1+0x1274], R8 ;  /* 0x0012740801007387 */ /* 0x0005e80000100800 */
[----:B------:R3:W-:Y:S01]  /*1e510*/  STL [R1+0x1240], R7 ;  /* 0x0012400701007387 */ /* 0x0007e20000100800 */
[----:B-1----:R-:W-:Y:S02]  /*1e520*/  LEA R6, P3, R20, R2, 0x1 ;  /* 0x0000000214067211 */ /* 0x002fe400078608ff */
[----:B--2---:R-:W-:-:S03]  /*1e530*/  LEA.HI.X.SX32 R8, R14, R0, 0x1, P1 ;  /* 0x000000000e087211 */ /* 0x004fc600008f0eff */
[----:B------:R1:W-:Y:S01]  /*1e540*/  STL [R1+0x127c], R6 ;  /* 0x00127c0601007387 */ /* 0x0003e20000100800 */
[----:B---3--:R-:W-:-:S03]  /*1e550*/  LEA R7, P1, R21, R2, 0x1 ;  /* 0x0000000215077211 */ /* 0x008fc600078208ff */
        /* <DEDUP_REMOVED lines=114> */
[----:B------:R2:W-:Y:S01]  /*1ec80*/  STL [R1+0x1364], R8 ;  /* 0x0013640801007387 */ /* 0x0005e20000100800 */
[----:B------:R-:W-:-:S03]  /*1ec90*/  IMAD R52, R52, c[0x0][0x190], RZ ;  /* 0x0000640034347a24 */ /* 0x000fc600078e02ff */
[----:B------:R3:W-:Y:S01]  /*1eca0*/  STL [R1+0x1330], R7 ;  /* 0x0013300701007387 */ /* 0x0007e20000100800 */
[----:B-1----:R-:W-:Y:S02]  /*1ecb0*/  LEA R6, P4, R50, R2, 0x1 ;  /* 0x0000000232067211 */ /* 0x002fe400078808ff */
[----:B--2---:R-:W-:-:S03]  /*1ecc0*/  LEA.HI.X.SX32 R8, R44, R0, 0x1, P6 ;  /* 0x000000002c087211 */ /* 0x004fc600030f0eff */
[----:B------:R1:W-:Y:S01]  /*1ecd0*/  STL [R1+0x1368], R6 ;  /* 0x0013680601007387 */ /* 0x0003e20000100800 */
[----:B---3--:R-:W-:-:S03]  /*1ece0*/  LEA R7, P6, R51, R2, 0x1 ;  /* 0x0000000233077211 */ /* 0x008fc600078c08ff */
[----:B------:R2:W-:Y:S01]  /*1ecf0*/  STL [R1+0x1338], R8 ;  /* 0x0013380801007387 */ /* 0x0005e20000100800 */
[----:B------:R-:W-:-:S03]  /*1ed00*/  IMAD R53, R53, c[0x0][0x190], RZ ;  /* 0x0000640035357a24 */ /* 0x000fc600078e02ff */
[----:B------:R3:W-:Y:S01]  /*1ed10*/  STL [R1+0x136c], R7 ;  /* 0x00136c0701007387 */ /* 0x0007e20000100800 */
[----:B-1----:R-:W-:Y:S01]  /*1ed20*/  LEA.HI.X.SX32 R6, R45, R0, 0x1, P5 ;  /* 0x000000002d067211 */ /* 0x002fe200028f0eff */
[----:B------:R-:W-:Y:S01]  /*1ed30*/  IMAD R54, R54, c[0x0][0x190], RZ ;  /* 0x0000640036367a24 */ /* 0x000fe200078e02ff */
[----:B--2---:R-:W-:-:S03]  /*1ed40*/  LEA R8, P5, R52, R2, 0x1 ;  /* 0x0000000234087211 */ /* 0x004fc600078a08ff */
[----:B------:R1:W-:Y:S01]  /*1ed50*/  STL [R1+0x1340], R6 ;  /* 0x0013400601007387 */ /* 0x0003e20000100800 */
[----:B---3--:R-:W-:-:S03]  /*1ed60*/  LEA.HI.X.SX32 R7, R46, R0, 0x1, P2 ;  /* 0x000000002e077211 */ /* 0x008fc600010f0eff */
[----:B------:R2:W-:Y:S01]  /*1ed70*/  STL [R1+0x1370], R8 ;  /* 0x0013700801007387 */ /* 0x0005e20000100800 */
[----:B------:R-:W-:-:S03]  /*1ed80*/  IMAD R55, R55, c[0x0][0x190], RZ ;  /* 0x0000640037377a24 */ /* 0x000fc600078e02ff */
[----:B------:R3:W-:Y:S01]  /*1ed90*/  STL [R1+0x1348], R7 ;  /* 0x0013480701007387 */ /* 0x0007e20000100800 */
[----:B-1----:R-:W-:Y:S02]  /*1eda0*/  LEA R6, P2, R53, R2, 0x1 ;  /* 0x0000000235067211 */ /* 0x002fe400078408ff */
[----:B--2---:R-:W-:Y:S01]  /*1edb0*/  LEA.HI.X.SX32 R8, R47, R0, 0x1, P0 ;  /* 0x000000002f087211 */ /* 0x004fe200000f0eff */
[----:B------:R-:W-:Y:S01]  /*1edc0*/  IMAD R4, R4, c[0x0][0x184], RZ ;  /* 0x0000610004047a24 */ /* 0x000fe200078e02ff */
[----:B---3--:R-:W-:Y:S01]  /*1edd0*/  LEA R7, P0, R54, R2, 0x1 ;  /* 0x0000000236077211 */ /* 0x008fe200078008ff */
[----:B------:R1:W-:Y:S01]  /*1ede0*/  STL [R1+0x1374], R6 ;  /* 0x0013740601007387 */ /* 0x0003e20000100800 */
[----:B------:R-:W-:-:S03]  /*1edf0*/  IMAD R5, R5, c[0x0][0x184], RZ ;  /* 0x0000610005057a24 */ /* 0x000fc600078e02ff */
[----:B------:R2:W-:Y:S04]  /*1ee00*/  STL [R1+0x1350], R8 ;  /* 0x0013500801007387 */ /* 0x0005e80000100800 */
[----:B------:R3:W-:Y:S01]  /*1ee10*/  STL [R1+0x1378], R7 ;  /* 0x0013780701007387 */ /* 0x0007e20000100800 */
[-C--:B-1----:R-:W-:Y:S02]  /*1ee20*/  LEA.HI.X.SX32 R6, R48, R0.reuse, 0x1, P3 ;  /* 0x0000000030067211 */ /* 0x082fe400018f0eff */
[----:B--2---:R-:W-:-:S03]  /*1ee30*/  LEA.HI.X.SX32 R8, R49, R0, 0x1, P1 ;  /* 0x0000000031087211 */ /* 0x004fc600008f0eff */
[----:B------:R1:W-:Y:S01]  /*1ee40*/  STL [R1+0x1358], R6 ;  /* 0x0013580601007387 */ /* 0x0003e20000100800 */
[C---:B------:R-:W-:Y:S02]  /*1ee50*/  LEA R12, P3, R4.reuse, c[0x0][0x160], 0x1 ;  /* 0x00005800040c7a11 */ /* 0x040fe400078608ff */
[----:B---3--:R-:W-:Y:S01]  /*1ee60*/  LEA R7, P1, R55, R2, 0x1 ;  /* 0x0000000237077211 */ /* 0x008fe200078208ff */
[----:B------:R-:W-:Y:S01]  /*1ee70*/  STL [R1+0x1360], R8 ;  /* 0x0013600801007387 */ /* 0x000fe20000100800 */
[----:B------:R-:W-:-:S03]  /*1ee80*/  LEA.HI.X.SX32 R13, R4, c[0x0][0x164], 0x1, P3 ;  /* 0x00005900040d7a11 */ /* 0x000fc600018f0eff */
[----:B------:R2:W-:Y:S01]  /*1ee90*/  STL [R1+0xcbc], R7 ;  /* 0x000cbc0701007387 */ /* 0x0005e20000100800 */
[-C--:B-1----:R-:W-:Y:S02]  /*1eea0*/  LEA.HI.X.SX32 R6, R50, R0.reuse, 0x1, P4 ;  /* 0x0000000032067211 */ /* 0x082fe400020f0eff */
[----:B------:R-:W-:Y:S02]  /*1eeb0*/  LEA R2, P4, R5, c[0x0][0x160], 0x1 ;  /* 0x0000580005027a11 */ /* 0x000fe400078808ff */
[-C--:B------:R-:W-:Y:S01]  /*1eec0*/  LEA.HI.X.SX32 R4, R52, R0.reuse, 0x1, P5 ;  /* 0x0000000034047211 */ /* 0x080fe200028f0eff */
[----:B------:R1:W-:Y:S01]  /*1eed0*/  STL [R1+0xca8], R6 ;  /* 0x000ca80601007387 */ /* 0x0003e20000100800 */
[----:B--2---:R-:W-:-:S03]  /*1eee0*/  LEA.HI.X.SX32 R7, R51, R0, 0x1, P6 ;  /* 0x0000000033077211 */ /* 0x004fc600030f0eff */
[----:B------:R-:W-:Y:S04]  /*1eef0*/  STL [R1+0x9dc], R2 ;  /* 0x0009dc0201007387 */ /* 0x000fe80000100800 */
[----:B------:R-:W-:Y:S01]  /*1ef00*/  STL [R1+0xcac], R7 ;  /* 0x000cac0701007387 */ /* 0x000fe20000100800 */
[----:B-1----:R-:W-:-:S03]  /*1ef10*/  IMAD.MOV.U32 R6, RZ, RZ, 0x1f ;  /* 0x0000001fff067424 */ /* 0x002fc600078e00ff */
[----:B------:R1:W-:Y:S01]  /*1ef20*/  STL [R1+0xcb0], R4 ;  /* 0x000cb00401007387 */ /* 0x0003e20000100800 */
[----:B------:R-:W-:Y:S01]  /*1ef30*/  IMAD R8, R6, c[0x0][0x188], RZ ;  /* 0x0000620006087a24 */ /* 0x000fe200078e02ff */
[-C--:B------:R-:W-:Y:S02]  /*1ef40*/  LEA.HI.X.SX32 R9, R55, R0.reuse, 0x1, P1 ;  /* 0x0000000037097211 */ /* 0x080fe400008f0eff */
[----:B------:R-:W-:Y:S01]  /*1ef50*/  STL.64 [R1+0x968], R12 ;  /* 0x0009680c01007387 */ /* 0x000fe20000100a00 */
[----:B-1----:R-:W-:Y:S02]  /*1ef60*/  LEA.HI.X.SX32 R4, R5, c[0x0][0x164], 0x1, P4 ;  /* 0x0000590005047a11 */ /* 0x002fe400020f0eff */
[-C--:B------:R-:W-:Y:S01]  /*1ef70*/  LEA.HI.X.SX32 R5, R53, R0.reuse, 0x1, P2 ;  /* 0x0000000035057211 */ /* 0x080fe200010f0eff */
[----:B------:R-:W-:Y:S01]  /*1ef80*/  IMAD.MOV.U32 R10, RZ, RZ, c[0x0][0x188] ;  /* 0x00006200ff0a7624 */ /* 0x000fe200078e00ff */
[----:B------:R-:W-:Y:S01]  /*1ef90*/  LEA.HI.X.SX32 R0, R54, R0, 0x1, P0 ;  /* 0x0000000036007211 */ /* 0x000fe200000f0eff */
[----:B------:R-:W-:Y:S01]  /*1efa0*/  STL [R1+0x9d8], R4 ;  /* 0x0009d80401007387 */ /* 0x000fe20000100800 */
[----:B------:R-:W-:-:S03]  /*1efb0*/  IMAD.WIDE R6, R8, 0x2, R12 ;  /* 0x0000000208067825 */ /* 0x000fc600078e020c */
[----:B------:R1:W-:Y:S01]  /*1efc0*/  STL [R1+0xcb4], R5 ;  /* 0x000cb40501007387 */ /* 0x0003e20000100800 */
[----:B------:R-:W-:-:S03]  /*1efd0*/  IMAD R57, R10, 0x1e, RZ ;  /* 0x0000001e0a397824 */ /* 0x000fc600078e02ff */
[----:B------:R2:W-:Y:S01]  /*1efe0*/  STL [R1+0xcb8], R9 ;  /* 0x000cb80901007387 */ /* 0x0005e20000100800 */
[----:B-1----:R-:W-:Y:S02]  /*1eff0*/  IMAD.MOV.U32 R5, RZ, RZ, R4 ;  /* 0x000000ffff057224 */ /* 0x002fe400078e0004 */
[----:B------:R-:W-:Y:S01]  /*1f000*/  IMAD.MOV.U32 R4, RZ, RZ, R2 ;  /* 0x000000ffff047224 */ /* 0x000fe200078e0002 */
[----:B------:R-:W-:Y:S01]  /*1f010*/  STL [R1+0xab0], R0 ;  /* 0x000ab00001007387 */ /* 0x000fe20000100800 */
[----:B------:R-:W-:Y:S02]  /*1f020*/  IMAD.MOV.U32 R56, RZ, RZ, c[0x0][0x188] ;  /* 0x00006200ff387624 */ /* 0x000fe400078e00ff */
[----:B--2---:R-:W-:Y:S01]  /*1f030*/  IMAD.WIDE R8, R8, 0x2, R4 ;  /* 0x0000000208087825 */ /* 0x004fe200078e0204 */
[----:B------:R-:W-:Y:S04]  /*1f040*/  STL [R1+0xab8], R6 ;  /* 0x000ab80601007387 */ /* 0x000fe80000100800 */
[----:B------:R1:W-:Y:S01]  /*1f050*/  STL [R1+0xab4], R7 ;  /* 0x000ab40701007387 */ /* 0x0003e20000100800 */
[----:B------:R-:W-:-:S03]  /*1f060*/  IMAD R10, R56, 0x1d, RZ ;  /* 0x0000001d380a7824 */ /* 0x000fc600078e02ff */
[----:B------:R-:W-:Y:S01]  /*1f070*/  STL [R1+0xac0], R8 ;  /* 0x000ac00801007387 */ /* 0x000fe20000100800 */
[----:B-1----:R-:W-:-:S03]  /*1f080*/  IMAD.WIDE R6, R57, 0x2, R12 ;  /* 0x0000000239067825 */ /* 0x002fc600078e020c */
[----:B------:R1:W-:Y:S04]  /*1f090*/  STL [R1+0xabc], R9 ;  /* 0x000abc0901007387 */ /* 0x0003e80000100800 */
[----:B------:R-:W-:Y:S04]  /*1f0a0*/  STL [R1+0xac8], R6 ;  /* 0x000ac80601007387 */ /* 0x000fe80000100800 */
[----:B------:R2:W-:Y:S01]  /*1f0b0*/  STL [R1+0xac4], R7 ;  /* 0x000ac40701007387 */ /* 0x0005e20000100800 */
[----:B-1----:R-:W-:-:S04]  /*1f0c0*/  IMAD.WIDE R8, R57, 0x2, R4 ;  /* 0x0000000239087825 */ /* 0x002fc800078e0204 */
[----:B------:R-:W-:Y:S01]  /*1f0d0*/  IMAD R0, R56, 0x1c, RZ ;  /* 0x0000001c38007824 */ /* 0x000fe200078e02ff */
[----:B------:R-:W-:Y:S01]  /*1f0e0*/  STL [R1+0xad0], R8 ;  /* 0x000ad00801007387 */ /* 0x000fe20000100800 */
[----:B--2---:R-:W-:-:S03]  /*1f0f0*/  IMAD.WIDE R6, R10, 0x2, R12 ;  /* 0x000000020a067825 */ /* 0x004fc600078e020c */
[----:B------:R1:W-:Y:S01]  /*1f100*/  STL [R1+0xacc], R9 ;  /* 0x000acc0901007387 */ /* 0x0003e20000100800 */
[----:B------:R-:W-:-:S03]  /*1f110*/  IMAD.WIDE R10, R10, 0x2, R4 ;  /* 0x000000020a0a7825 */ /* 0x000fc600078e0204 */
[----:B------:R-:W-:Y:S04]  /*1f120*/  STL [R1+0xad8], R6 ;  /* 0x000ad80601007387 */ /* 0x000fe80000100800 */
[----:B------:R2:W-:Y:S04]  /*1f130*/  STL [R1+0xad4], R7 ;  /* 0x000ad40701007387 */ /* 0x0005e80000100800 */
[----:B------:R3:W-:Y:S01]  /*1f140*/  STL [R1+0xae0], R10 ;  /* 0x000ae00a01007387 */ /* 0x0007e20000100800 */
[----:B-1----:R-:W-:-:S04]  /*1f150*/  IMAD.WIDE R8, R0, 0x2, R4 ;  /* 0x0000000200087825 */ /* 0x002fc800078e0204 */
[----:B--2---:R-:W-:Y:S01]  /*1f160*/  IMAD.WIDE R6, R0, 0x2, R12 ;  /* 0x0000000200067825 */ /* 0x004fe200078e020c */
[----:B------:R-:W-:Y:S03]  /*1f170*/  STL [R1+0xadc], R11 ;  /* 0x000adc0b01007387 */ /* 0x000fe60000100800 */
[C---:B---3--:R-:W-:Y:S01]  /*1f180*/  IMAD R10, R56.reuse, 0x1b, RZ ;  /* 0x0000001b380a7824 */ /* 0x048fe200078e02ff */
[----:B------:R-:W-:Y:S04]  /*1f190*/  STL [R1+0xae8], R6 ;  /* 0x000ae80601007387 */ /* 0x000fe80000100800 */
[----:B------:R1:W-:Y:S01]  /*1f1a0*/  STL [R1+0xae4], R7 ;  /* 0x000ae40701007387 */ /* 0x0003e20000100800 */
[----:B------:R-:W-:-:S03]  /*1f1b0*/  IMAD R0, R56, 0x1a, RZ ;  /* 0x0000001a38007824 */ /* 0x000fc600078e02ff */
[----:B------:R-:W-:Y:S01]  /*1f1c0*/  STL [R1+0xaf0], R8 ;  /* 0x000af00801007387 */ /* 0x000fe20000100800 */
[----:B-1----:R-:W-:-:S03]  /*1f1d0*/  IMAD.WIDE R6, R10, 0x2, R12 ;  /* 0x000000020a067825 */ /* 0x002fc600078e020c */
        /* <DEDUP_REMOVED lines=67> */
[----:B------:R-:W-:-:S03]  /*1f610*/  IMAD.SHL.U32 R0, R56, 0x10, RZ ;  /* 0x0000001038007824 */ /* 0x000fc600078e00ff */
        /* <DEDUP_REMOVED lines=90> */
[----:B------:R-:W3:Y:S01]  /*1fbc0*/  S2R R57, SR_TID.X ;  /* 0x0000000000397919 */ /* 0x000ee20000002100 */
[----:B-1----:R-:W-:-:S03]  /*1fbd0*/  IMAD.WIDE R8, R0, 0x2, R4 ;  /* 0x0000000200087825 */ /* 0x002fc600078e0204 */
[----:B------:R1:W-:Y:S01]  /*1fbe0*/  STL [R1+0xc60], R10 ;  /* 0x000c600a01007387 */ /* 0x0003e20000100800 */
[----:B--2---:R-:W-:-:S03]  /*1fbf0*/  IMAD.WIDE R6, R0, 0x2, R12 ;  /* 0x0000000200067825 */ /* 0x004fc600078e020c */
[----:B------:R-:W-:Y:S04]  /*1fc00*/  STL [R1+0xc5c], R11 ;  /* 0x000c5c0b01007387 */ /* 0x000fe80000100800 */
[----:B------:R-:W-:Y:S01]  /*1fc10*/  STL [R1+0xc68], R6 ;  /* 0x000c680601007387 */ /* 0x000fe20000100800 */
[----:B-1----:R-:W-:-:S03]  /*1fc20*/  IMAD R10, R56, 0x3, RZ ;  /* 0x00000003380a7824 */ /* 0x002fc600078e02ff */
        /* <DEDUP_REMOVED lines=8> */
[----:B------:R-:W-:Y:S01]  /*1fcb0*/  STL [R1+0xc80], R10 ;  /* 0x000c800a01007387 */ /* 0x000fe20000100800 */
[----:B-1----:R-:W-:-:S03]  /*1fcc0*/  IMAD.WIDE R8, R56, 0x2, R12 ;  /* 0x0000000238087825 */ /* 0x002fc600078e020c */
[----:B------:R1:W-:Y:S01]  /*1fcd0*/  STL [R1+0xc7c], R11 ;  /* 0x000c7c0b01007387 */ /* 0x0003e20000100800 */
[----:B--2---:R-:W-:-:S05]  /*1fce0*/  IMAD.WIDE R6, R0, 0x2, R12 ;  /* 0x0000000200067825 */ /* 0x004fca00078e020c */
[----:B------:R3:W-:Y:S01]  /*1fcf0*/  STL [R1+0xc88], R6 ;  /* 0x000c880601007387 */ /* 0x0007e20000100800 */
[----:B-1----:R-:W-:-:S03]  /*1fd00*/  IMAD.WIDE R10, R0, 0x2, R4 ;  /* 0x00000002000a7825 */ /* 0x002fc600078e0204 */
[----:B------:R-:W-:Y:S01]  /*1fd10*/  STL [R1+0xc84], R7 ;  /* 0x000c840701007387 */ /* 0x000fe20000100800 */
[----:B------:R-:W-:-:S03]  /*1fd20*/  IMAD.WIDE R4, R56, 0x2, R4 ;  /* 0x0000000238047825 */ /* 0x000fc600078e0204 */
[----:B------:R-:W-:Y:S04]  /*1fd30*/  STL [R1+0xc90], R10 ;  /* 0x000c900a01007387 */ /* 0x000fe80000100800 */
[----:B------:R-:W-:Y:S01]  /*1fd40*/  STL [R1+0xc8c], R11 ;  /* 0x000c8c0b01007387 */ /* 0x000fe20000100800 */
[----:B---3--:R-:W-:-:S03]  /*1fd50*/  IMAD.SHL.U32 R6, R57, 0x40, RZ ;  /* 0x0000004039067824 */ /* 0x008fc600078e00ff */
[----:B------:R-:W-:Y:S04]  /*1fd60*/  STL [R1+0xc98], R8 ;  /* 0x000c980801007387 */ /* 0x000fe80000100800 */
[----:B------:R-:W-:Y:S04]  /*1fd70*/  STL [R1+0xc94], R9 ;  /* 0x000c940901007387 */ /* 0x000fe80000100800 */
[----:B------:R1:W-:Y:S04]  /*1fd80*/  STL [R1+0xca0], R4 ;  /* 0x000ca00401007387 */ /* 0x0003e80000100800 */
[----:B------:R0:W-:Y:S04]  /*1fd90*/  STL [R1+0xc9c], R5 ;  /* 0x000c9c0501007387 */ /* 0x0001e80000100800 */
[----:B------:R0:W-:Y:S04]  /*1fda0*/  STL [R1+0x9d4], RZ ;  /* 0x0009d4ff01007387 */ /* 0x0001e80000100800 */
[----:B------:R0:W-:Y:S04]  /*1fdb0*/  STL [R1+0x920], RZ ;  /* 0x000920ff01007387 */ /* 0x0001e80000100800 */
[----:B------:R0:W-:Y:S04]  /*1fdc0*/  STL [R1+0x13f0], R6 ;  /* 0x0013f00601007387 */ /* 0x0001e80000100800 */
        /* <DEDUP_REMOVED lines=424> */
[----:B------:R-:W2:Y:S04]  /*21850*/  S2R R58, SR_TID.X ;  /* 0x00000000003a7919 */ /* 0x000ea80000002100 */
        /* <DEDUP_REMOVED lines=10> */
[----:B--2---:R-:W-:Y:S01]  /*21900*/  LOP3.LUT R58, R58, 0x1f, RZ, 0xc0, !PT ;  /* 0x0000001f3a3a7812 */ /* 0x004fe200078ec0ff */
[----:B-1----:R-:W-:Y:S01]  /*21910*/  IMAD.SHL.U32 R4, R56, 0x20, RZ ;  /* 0x0000002038047824 */ /* 0x002fe200078e00ff */
[----:B------:R-:W-:-:S02]  /*21920*/  ULDC UR4, c[0x0][0x18c] ;  /* 0x0000630000047ab9 */ /* 0x000fc40000000800 */
[----:B------:R-:W-:Y:S01]  /*21930*/  USHF.L.U32 UR4, UR4, 0x5, URZ ;  /* 0x0000000504047899 */ /* 0x000fe2000800063f */
[----:B------:R-:W-:Y:S01]  /*21940*/  IMAD.SHL.U32 R0, R58, 0x2, RZ ;  /* 0x000000023a007824 */ /* 0x000fe200078e00ff */
[----:B------:R-:W-:Y:S02]  /*21950*/  SHF.R.S32.HI R2, RZ, 0x1f, R4 ;  /* 0x0000001fff027819 */ /* 0x000fe40000011404 */
[----:B------:R-:W-:Y:S02]  /*21960*/  USHF.R.S32.HI UR5, URZ, 0x1f, UR4 ;  /* 0x0000001f3f057899 */ /* 0x000fe40008011404 */
[----:B0-----:R-:W-:Y:S01]  /*21970*/  IMAD.MOV.U32 R56, RZ, RZ, 0x1f ;  /* 0x0000001fff387424 */ /* 0x001fe200078e00ff */
[----:B------:R0:W-:Y:S01]  /*21980*/  STL [R1+0x88c], RZ ;  /* 0x00088cff01007387 */ /* 0x0001e20000100800 */
[----:B------:R-:W-:Y:S01]  /*21990*/  SHF.L.U64.HI R2, R4, 0x1, R2 ;  /* 0x0000000104027819 */ /* 0x000fe20000010202 */
[----:B------:R-:W-:Y:S01]  /*219a0*/  USHF.L.U32 UR8, UR4, 0x1, URZ ;  /* 0x0000000104087899 */ /* 0x000fe2000800063f */
[----:B------:R-:W-:Y:S01]  /*219b0*/  LOP3.LUT R7, R0, 0x10, RZ, 0x3c, !PT ;  /* 0x0000001000077812 */ /* 0x000fe200078e3cff */
[----:B------:R0:W-:Y:S01]  /*219c0*/  STL [R1+0x870], RZ ;  /* 0x000870ff01007387 */ /* 0x0001e20000100800 */
[----:B------:R-:W-:Y:S01]  /*219d0*/  IADD3 R59, R56, c[0x0][0x180], RZ ;  /* 0x00006000383b7a10 */ /* 0x000fe20007ffe0ff */
[----:B------:R-:W-:Y:S01]  /*219e0*/  USHF.L.U64.HI UR5, UR4, 0x1, UR5 ;  /* 0x0000000104057899 */ /* 0x000fe20008010205 */
[C---:B------:R-:W-:Y:S01]  /*219f0*/  LOP3.LUT R56, R57.reuse, 0x7, RZ, 0xc0, !PT ;  /* 0x0000000739387812 */ /* 0x040fe200078ec0ff */
[----:B------:R-:W-:Y:S01]  /*21a00*/  IMAD.SHL.U32 R57, R57, 0x2, RZ ;  /* 0x0000000239397824 */ /* 0x000fe200078e00ff */
[----:B------:R-:W-:Y:S01]  /*21a10*/  SHF.R.S32.HI R58, RZ, 0x1f, R59 ;  /* 0x0000001fff3a7819 */ /* 0x000fe2000001143b */
[----:B------:R0:W-:Y:S01]  /*21a20*/  STL [R1+0x874], RZ ;  /* 0x000874ff01007387 */ /* 0x0001e20000100800 */
[----:B------:R-:W-:Y:S01]  /*21a30*/  LOP3.LUT R4, R0, 0x30, RZ, 0x3c, !PT ;  /* 0x0000003000047812 */ /* 0x000fe200078e3cff */
[----:B------:R-:W-:Y:S01]  /*21a40*/  IMAD R56, R56, 0x90, RZ ;  /* 0x0000009038387824 */ /* 0x000fe200078e02ff */
[----:B------:R-:W-:-:S04]  /*21a50*/  LEA.HI R58, R58, R59, RZ, 0x5 ;  /* 0x0000003b3a3a7211 */ /* 0x000fc800078f28ff */
[----:B------:R-:W-:Y:S02]  /*21a60*/  LOP3.LUT R56, R56, 0x10, R57, 0x78, !PT ;  /* 0x0000001038387812 */ /* 0x000fe400078e7839 */
[----:B------:R-:W-:Y:S02]  /*21a70*/  SHF.R.S32.HI R5, RZ, 0x5, R58 ;  /* 0x00000005ff057819 */ /* 0x000fe4000001143a */
[----:B------:R-:W-:Y:S02]  /*21a80*/  LOP3.LUT R5, R56, 0x400, R6, 0xf8, !PT ;  /* 0x0000040038057812 */ /* 0x000fe400078ef806 */
[----:B------:R-:W-:Y:S02]  /*21a90*/  LOP3.LUT R6, R0, 0x20, RZ, 0x3c, !PT ;  /* 0x0000002000067812 */ /* 0x000fe400078e3cff */
[C---:B------:R-:W-:Y:S01]  /*21aa0*/  LOP3.LUT R7, R5.reuse, 0x20, RZ, 0x3c, !PT ;  /* 0x0000002005077812 */ /* 0x040fe200078e3cff */
[----:B------:R0:W-:Y:S01]  /*21ab0*/  STL [R1+0x13dc], R5 ;  /* 0x0013dc0501007387 */ /* 0x0001e20000100800 */
[----:B------:R-:W-:-:S02]  /*21ac0*/  LOP3.LUT R4, R5, 0x60, RZ, 0x3c, !PT ;  /* 0x0000006005047812 */ /* 0x000fc400078e3cff */
[----:B------:R-:W-:Y:S01]  /*21ad0*/  LOP3.LUT R6, R5, 0x40, RZ, 0x3c, !PT ;  /* 0x0000004005067812 */ /* 0x000fe200078e3cff */
        /* <DEDUP_REMOVED lines=74> */
[----:B------:R0:W-:Y:S04]  /*21f80*/  STL [R1+0x13e8], R7 ;  /* 0x0013e80701007387 */ /* 0x0001e80000100800 */
[----:B------:R0:W-:Y:S04]  /*21f90*/  STL [R1+0x13e0], R4 ;  /* 0x0013e00401007387 */ /* 0x0001e80000100800 */
[----:B------:R0:W-:Y:S02]  /*21fa0*/  STL [R1+0x13e4], R6 ;  /* 0x0013e40601007387 */ /* 0x0001e40000100800 */
.L_x_3:
[----:B-----5:R1:W-:Y:S04]  /*21fb0*/  STL [R1+0x2508], R25 ;  /* 0x0025081901007387 */ /* 0x0203e80000100800 */
[----:B0-----:R-:W2:Y:S04]  /*21fc0*/  LDL R7, [R1+0x9d8] ;  /* 0x0009d80001077983 */ /* 0x001ea80000100800 */
[----:B------:R-:W2:Y:S04]  /*21fd0*/  LDL R6, [R1+0x9dc] ;  /* 0x0009dc0001067983 */ /* 0x000ea80000100800 */
[----:B-1----:R-:W3:Y:S04]  /*21fe0*/  LDL R25, [R1+0x9d4] ;  /* 0x0009d40001197983 */ /* 0x002ee80000100800 */
        /* <DEDUP_REMOVED lines=104> */
[----:B-----5:R-:W-:Y:S04]  /*22670*/  STL [R1+0x2180], R3 ;  /* 0x0021800301007387 */ /* 0x020fe80000100800 */
        /* <DEDUP_REMOVED lines=41> */
[----:B------:R-:W-:Y:S01]  /*22910*/  STL [R1+0x22e8], R3 ;  /* 0x0022e80301007387 */ /* 0x000fe20000100800 */
[----:B------:R-:W-:-:S03]  /*22920*/  IMAD.MOV.U32 R4, RZ, RZ, -0x20 ;  /* 0xffffffe0ff047424 */ /* 0x000fc600078e00ff */
[----:B------:R-:W-:Y:S04]  /*22930*/  STL [R1+0x22f0], R3 ;  /* 0x0022f00301007387 */ /* 0x000fe80000100800 */
[----:B------:R-:W-:Y:S04]  /*22940*/  STL [R1+0x1878], R2 ;  /* 0x0018780201007387 */ /* 0x000fe80000100800 */
[----:B------:R-:W-:Y:S04]  /*22950*/  STL [R1+0x224c], R2 ;  /* 0x00224c0201007387 */ /* 0x000fe80000100800 */
[----:B------:R-:W-:Y:S01]  /*22960*/  STL [R1+0x2254], R2 ;  /* 0x0022540201007387 */ /* 0x000fe20000100800 */
[----:B---3--:R-:W-:-:S03]  /*22970*/  IMAD R4, R25, R4, c[0x0][0x180] ;  /* 0x0000600019047624 */ /* 0x008fc600078e0204 */
[----:B------:R-:W-:Y:S04]  /*22980*/  STL [R1+0x225c], R2 ;  /* 0x00225c0201007387 */ /* 0x000fe80000100800 */
[----:B------:R-:W-:Y:S04]  /*22990*/  STL [R1+0x2264], R2 ;  /* 0x0022640201007387 */ /* 0x000fe80000100800 */
[----:B------:R-:W-:Y:S04]  /*229a0*/  STL [R1+0x226c], R2 ;  /* 0x00226c0201007387 */ /* 0x000fe80000100800 */
[----:B------:R-:W-:Y:S04]  /*229b0*/  STL [R1+0x2274], R2 ;  /* 0x0022740201007387 */ /* 0x000fe80000100800 */
[----:B------:R-:W-:Y:S01]  /*229c0*/  STL [R1+0x227c], R2 ;  /* 0x00227c0201007387 */ /* 0x000fe20000100800 */
[----:B------:R-:W-:-:S03]  /*229d0*/  ISETP.GT.AND P0, PT, R4, RZ, PT ;  /* 0x000000ff0400720c */ /* 0x000fc60003f04270 */
[----:B------:R-:W-:Y:S04]  /*229e0*/  STL [R1+0x2284], R2 ;  /* 0x0022840201007387 */ /* 0x000fe80000100800 */
[----:B------:R-:W-:Y:S04]  /*229f0*/  STL [R1+0x228c], R2 ;  /* 0x00228c0201007387 */ /* 0x000fe80000100800 */
[----:B------:R-:W-:Y:S04]  /*22a00*/  STL [R1+0x2294], R2 ;  /* 0x0022940201007387 */ /* 0x000fe80000100800 */
[----:B------:R-:W-:Y:S04]  /*22a10*/  STL [R1+0x229c], R2 ;  /* 0x00229c0201007387 */ /* 0x000fe80000100800 */
[----:B------:R-:W-:Y:S04]  /*22a20*/  STL [R1+0x22a4], R2 ;  /* 0x0022a40201007387 */ /* 0x000fe80000100800 */
[----:B------:R-:W-:Y:S04]  /*22a30*/  STL [R1+0x22ac], R2 ;  /* 0x0022ac0201007387 */ /* 0x000fe80000100800 */
[----:B------:R-:W-:Y:S01]  /*22a40*/  STL [R1+0x22b4], R2 ;  /* 0x0022b40201007387 */ /* 0x000fe20000100800 */
[----:B------:R-:W-:-:S03]  /*22a50*/  PRMT R28, RZ, 0x7610, R28 ;  /* 0x00007610ff1c7816 */ /* 0x000fc6000000001c */
        /* <DEDUP_REMOVED lines=9> */
[----:B------:R-:W3:Y:S04]  /*22af0*/  LDL.LU R25, [R1+0x2508] ;  /* 0x0025080001197983 */ /* 0x000ee80000300800 */
[----:B--2---:R1:W2:Y:S04]  /*22b00*/  @P0 LDG.E.U16 R28, [R6.64] ;  /* 0x00000006061c0981 */ /* 0x0042a8000c1e1500 */
[----:B-1----:R-:W4:Y:S01]  /*22b10*/  LDL.64 R6, [R1+0x968] ;  /* 0x0009680001067983 */ /* 0x002f220000100a00 */
[----:B------:R-:W-:-:S02]  /*22b20*/  PRMT R29, RZ, 0x7610, R29 ;  /* 0x00007610ff1d7816 */ /* 0x000fc4000000001d */
[----:B------:R-:W-:-:S04]  /*22b30*/  ISETP.GT.AND P1, PT, R4, 0x1, PT ;  /* 0x000000010400780c */ /* 0x000fc80003f24270 */
[----:B----4-:R1:W4:Y:S04]  /*22b40*/  @P0 LDG.E.U16 R29, [R6.64] ;  /* 0x00000006061d0981 */ /* 0x010328000c1e1500 */
[----:B-1----:R-:W2:Y:S04]  /*22b50*/  LDL R6, [R1+0xc9c] ;  /* 0x000c9c0001067983 */ /* 0x002ea80000100800 */
[----:B------:R-:W2:Y:S01]  /*22b60*/  LDL R7, [R1+0xca0] ;  /* 0x000ca00001077983 */ /* 0x000ea20000100800 */
[----:B------:R-:W-:Y:S02]  /*22b70*/  PRMT R38, RZ, 0x7610, R38 ;  /* 0x00007610ff267816 */ /* 0x000fe40000000026 */
[----:B--2---:R-:W-:-:S04]  /*22b80*/  @P1 LOP3.LUT R7, R7, R6, RZ, 0x3c, !PT ;  /* 0x0000000607071212 */ /* 0x004fc800078e3cff */
[----:B------:R-:W-:-:S04]  /*22b90*/  @P1 LOP3.LUT R6, R7, R6, RZ, 0x3c, !PT ;  /* 0x0000000607061212 */ /* 0x000fc800078e3cff */
[----:B------:R-:W-:-:S05]  /*22ba0*/  @P1 LOP3.LUT R7, R7, R6, RZ, 0x3c, !PT ;  /* 0x0000000607071212 */ /* 0x000fca00078e3cff */
[----:B------:R1:W2:Y:S04]  /*22bb0*/  @P1 LDG.E.U16 R38, [R6.64] ;  /* 0x0000000606261981 */ /* 0x0002a8000c1e1500 */
        /* <DEDUP_REMOVED lines=9> */
[----:B------:R-:W-:Y:S02]  /*22c50*/  ISETP.GT.AND P2, PT, R4, 0x2, PT ;  /* 0x000000020400780c */ /* 0x000fe40003f44270 */
[----:B0-----:R-:W-:-:S11]  /*22c60*/  PRMT R36, RZ, 0x7610, R36 ;  /* 0x00007610ff247816 */ /* 0x001fd60000000024 */
[----:B--2---:R-:W-:-:S04]  /*22c70*/  @P2 LOP3.LUT R7, R7, R6, RZ, 0x3c, !PT ;  /* 0x0000000607072212 */ /* 0x004fc800078e3cff */
[----:B------:R-:W-:-:S04]  /*22c80*/  @P2 LOP3.LUT R6, R7, R6, RZ, 0x3c, !PT ;  /* 0x0000000607062212 */ /* 0x000fc800078e3cff */
[----:B------:R-:W-:-:S05]  /*22c90*/  @P2 LOP3.LUT R7, R7, R6, RZ, 0x3c, !PT ;  /* 0x0000000607072212 */ /* 0x000fca00078e3cff */
[----:B------:R-:W2:Y:S04]  /*22ca0*/  @P2 LDG.E.U16 R36, [R6.64] ;  /* 0x0000000606242981 */ /* 0x000ea8000c1e1500 */
[----:B--2---:R0:W-:Y:S04]  /*22cb0*/  STL [R1+0x934], R36 ;  /* 0x0009342401007387 */ /* 0x0041e80000100800 */
[----:B0-----:R-:W2:Y:S04]  /*22cc0*/  LDL.LU R36, [R1+0x2504] ;  /* 0x0025040001247983 */ /* 0x001ea80000300800 */
[----:B------:R-:W2:Y:S04]  /*22cd0*/  LDL R6, [R1+0xc84] ;  /* 0x000c840001067983 */ /* 0x000ea80000100800 */
[----:B------:R-:W2:Y:S01]  /*22ce0*/  LDL R7, [R1+0xc88] ;  /* 0x000c880001077983 */ /* 0x000ea20000100800 */
[----:B------:R-:W-:-:S02]  /*22cf0*/  PRMT R37, RZ, 0x7610, R37 ;  /* 0x00007610ff257816 */ /* 0x000fc40000000025 */
[----:B--2---:R-:W-:-:S04]  /*22d00*/  @P2 LOP3.LUT R7, R7, R6, RZ, 0x3c, !PT ;  /* 0x0000000607072212 */ /* 0x004fc800078e3cff */
[----:B------:R-:W-:-:S04]  /*22d10*/  @P2 LOP3.LUT R6, R7, R6, RZ, 0x3c, !PT ;  /* 0x0000000607062212 */ /* 0x000fc800078e3cff */
[----:B------:R-:W-:-:S05]  /*22d20*/  @P2 LOP3.LUT R7, R7, R6, RZ, 0x3c, !PT ;  /* 0x0000000607072212 */ /* 0x000fca00078e3cff */
[----:B------:R-:W2:Y:S01]  /*22d30*/  @P2 LDG.E.U16 R37, [R6.64] ;  /* 0x0000000606252981 */ /* 0x000ea2000c1e1500 */
[----:B------:R-:W-:-:S03]  /*22d40*/  ISETP.GT.AND P0, PT, R4, 0x3, PT ;  /* 0x000000030400780c */ /* 0x000fc60003f04270 */
        /* <DEDUP_REMOVED lines=27> */
[----:B------:R0:W2:Y:S04]  /*22f00*/  @P1 LDG.E.U16 R24, [R6.64] ;  /* 0x0000000606181981 */ /* 0x0000a8000c1e1500 */
[----:B0-----:R-:W2:Y:S04]  /*22f10*/  LDL R6, [R1+0xc64] ;  /* 0x000c640001067983 */ /* 0x001ea80000100800 */
[----:B------:R-:W2:Y:S01]  /*22f20*/  LDL R7, [R1+0xc68] ;  /* 0x000c680001077983 */ /* 0x000ea20000100800 */
[----:B---3--:R-:W-:Y:S02]  /*22f30*/  PRMT R25, RZ, 0x7610, R25 ;  /* 0x00007610ff197816 */ /* 0x008fe40000000019 */
[----:B--2---:R-:W-:-:S04]  /*22f40*/  @P1 LOP3.LUT R7, R7, R6, RZ, 0x3c, !PT ;  /* 0x0000000607071212 */ /* 0x004fc800078e3cff */
[----:B------:R-:W-:-:S04]  /*22f50*/  @P1 LOP3.LUT R6, R7, R6, RZ, 0x3c, !PT ;  /* 0x0000000607061212 */ /* 0x000fc800078e3cff */
[----:B------:R-:W-:-:S05]  /*22f60*/  @P1 LOP3.LUT R7, R7, R6, RZ, 0x3c, !PT ;  /* 0x0000000607071212 */ /* 0x000fca00078e3cff */
[----:B------:R0:W2:Y:S04]  /*22f70*/  @P1 LDG.E.U16 R25, [R6.64] ;  /* 0x0000000606191981 */ /* 0x0000a8000c1e1500 */
[----:B0-----:R-:W3:Y:S04]  /*22f80*/  LDL R6, [R1+0xc5c] ;  /* 0x000c5c0001067983 */ /* 0x001ee80000100800 */
[----:B------:R-:W3:Y:S01]  /*22f90*/  LDL R7, [R1+0xc60] ;  /* 0x000c600001077983 */ /* 0x000ee20000100800 */
[----:B------:R-:W-:Y:S02]  /*22fa0*/  ISETP.GT.AND P2, PT, R4, 0x5, PT ;  /* 0x000000050400780c */ /* 0x000fe40003f44270 */
[----:B------:R-:W-:-:S11]  /*22fb0*/  PRMT R36, RZ, 0x7610, R36 ;  /* 0x00007610ff247816 */ /* 0x000fd60000000024 */
[----:B---3--:R-:W-:-:S04]  /*22fc0*/  @P2 LOP3.LUT R7, R7, R6, RZ, 0x3c, !PT ;  /* 0x0000000607072212 */ /* 0x008fc800078e3cff */
[----:B------:R-:W-:-:S04]  /*22fd0*/  @P2 LOP3.LUT R6, R7, R6, RZ, 0x3c, !PT ;  /* 0x0000000607062212 */ /* 0x000fc800078e3cff */
[----:B------:R-:W-:-:S05]  /*22fe0*/  @P2 LOP3.LUT R7, R7, R6, RZ, 0x3c, !PT ;  /* 0x0000000607072212 */ /* 0x000fca00078e3cff */
[----:B------:R0:W3:Y:S04]  /*22ff0*/  @P2 LDG.E.U16 R36, [R6.64] ;  /* 0x0000000606242981 */ /* 0x0000e8000c1e1500 */
[----:B0-----:R-:W2:Y:S04]  /*23000*/  LDL R6, [R1+0xc54] ;  /* 0x000c540001067983 */ /* 0x001ea80000100800 */
[----:B------:R-:W2:Y:S01]  /*23010*/  LDL R7, [R1+0xc58] ;  /* 0x000c580001077983 */ /* 0x000ea20000100800 */
[----:B------:R-:W-:Y:S02]  /*23020*/  PRMT R37, RZ, 0x7610, R37 ;  /* 0x00007610ff257816 */ /* 0x000fe40000000025 */
[----:B--2---:R-:W-:-:S04]  /*23030*/  @P2 LOP3.LUT R7, R7, R6, RZ, 0x3c, !PT ;  /* 0x0000000607072212 */ /* 0x004fc800078e3cff */
[----:B------:R-:W-:-:S04]  /*23040*/  @P2 LOP3.LUT R6, R7, R6, RZ, 0x3c, !PT ;  /* 0x0000000607062212 */ /* 0x000fc800078e3cff */
[----:B------:R-:W-:-:S05]  /*23050*/  @P2 LOP3.LUT R7, R7, R6, RZ, 0x3c, !PT ;  /* 0x0000000607072212 */ /* 0x000fca00078e3cff */
[----:B------:R0:W2:Y:S04]  /*23060*/  @P2 LDG.E.U16 R37, [R6.64] ;  /* 0x0000000606252981 */ /* 0x0000a8000c1e1500 */
[----:B0-----:R-:W2:Y:S04]  /*23070*/  LDL R6, [R1+0xc4c] ;  /* 0x000c4c0001067983 */ /* 0x001ea80000100800 */
[----:B------:R-:W2:Y:S01]  /*23080*/  LDL R7, [R1+0xc50] ;  /* 0x000c500001077983 */ /* 0x000ea20000100800 */
[----:B------:R-:W-:Y:S02]  /*23090*/  ISETP.GT.AND P0, PT, R4, 0x6, PT ;  /* 0x000000060400780c */ /* 0x000fe40003f04270 */
[----:B------:R-:W-:-:S11]  /*230a0*/  PRMT R34, RZ, 0x7610, R34 ;  /* 0x00007610ff227816 */ /* 0x000fd60000000022 */
        /* <DEDUP_REMOVED lines=350> */
[----:B------:R-:W2:Y:S04]  /*24690*/  @P1 LDG.E.U16 R9, [R6.64] ;  /* 0x0000000606091981 */ /* 0x000ea8000c1e1500 */
[----:B------:R0:W-:Y:S04]  /*246a0*/  STL [R1+0x11c], R5 ;  /* 0x00011c0501007387 */ /* 0x0001e80000100800 */
[----:B0-----:R-:W3:Y:S04]  /*246b0*/  LDL R5, [R1+0xae8] ;  /* 0x000ae80001057983 */ /* 0x001ee80000100800 */
[----:B--2---:R0:W-:Y:S04]  /*246c0*/  STL [R1+0x124], R9 ;  /* 0x0001240901007387 */ /* 0x0041e80000100800 */
[----:B0-----:R-:W2:Y:S04]  /*246d0*/  LDL.LU R9, [R1+0x24a4] ;  /* 0x0024a40001097983 */ /* 0x001ea80000300800 */
[----:B------:R-:W2:Y:S04]  /*246e0*/  LDL R6, [R1+0xafc] ;  /* 0x000afc0001067983 */ /* 0x000ea80000100800 */
[----:B------:R-:W2:Y:S01]  /*246f0*/  LDL R7, [R1+0xb00] ;  /* 0x000b000001077983 */ /* 0x000ea20000100800 */
[----:B------:R-:W-:-:S02]  /*24700*/  ISETP.GT.AND P0, PT, R4, 0x1b, PT ;  /* 0x0000001b0400780c */ /* 0x000fc40003f04270 */
        /* <DEDUP_REMOVED lines=24> */
[----:B0-----:R-:W2:Y:S01]  /*24890*/  LDL R7, [R1+0xae4] ;  /* 0x000ae40001077983 */ /* 0x001ea20000100800 */
[----:B------:R-:W-:Y:S01]  /*248a0*/  PRMT R9, RZ, 0x7610, R9 ;  /* 0x00007610ff097816 */ /* 0x000fe20000000009 */
[----:B---3--:R-:W-:Y:S01]  /*248b0*/  @P1 IMAD.MOV.U32 R6, RZ, RZ, R5 ;  /* 0x000000ffff061224 */ /* 0x008fe200078e0005 */
[----:B------:R-:W-:Y:S01]  /*248c0*/  ISETP.GT.AND P0, PT, R4, 0x1d, PT ;  /* 0x0000001d0400780c */ /* 0x000fe20003f04270 */
[----:B------:R-:W3:Y:S04]  /*248d0*/  LDL R5, [R1+0xac0] ;  /* 0x000ac00001057983 */ /* 0x000ee80000100800 */
[----:B--2---:R0:W2:Y:S04]  /*248e0*/  @P1 LDG.E.U16 R9, [R6.64] ;  /* 0x0000000606091981 */ /* 0x0040a8000c1e1500 */
[----:B0-----:R-:W2:Y:S04]  /*248f0*/  LDL R6, [R1+0xadc] ;  /* 0x000adc0001067983 */ /* 0x001ea80000100800 */
        /* <DEDUP_REMOVED lines=22> */
[----:B------:R-:W2:Y:S04]  /*24a60*/  LDL R6, [R1+0xac4] ;  /* 0x000ac40001067983 */ /* 0x000ea80000100800 */
[----:B------:R-:W2:Y:S01]  /*24a70*/  LDL R7, [R1+0xac8] ;  /* 0x000ac80001077983 */ /* 0x000ea20000100800 */
[----:B------:R-:W-:-:S03]  /*24a80*/  PRMT R59, RZ, 0x7610, R59 ;  /* 0x00007610ff3b7816 */ /* 0x000fc6000000003b */
[----:B0-----:R-:W0:Y:S01]  /*24a90*/  S2R R0, SR_TID.X ;  /* 0x0000000000007919 */ /* 0x001e220000002100 */
[----:B--2---:R-:W-:-:S04]  /*24aa0*/  @P1 LOP3.LUT R7, R7, R6, RZ, 0x3c, !PT ;  /* 0x0000000607071212 */ /* 0x004fc800078e3cff */
[----:B------:R-:W-:-:S04]  /*24ab0*/  @P1 LOP3.LUT R6, R7, R6, RZ, 0x3c, !PT ;  /* 0x0000000607061212 */ /* 0x000fc800078e3cff */
[----:B------:R-:W-:-:S05]  /*24ac0*/  @P1 LOP3.LUT R7, R7, R6, RZ, 0x3c, !PT ;  /* 0x0000000607071212 */ /* 0x000fca00078e3cff */
[----:B------:R-:W2:Y:S01]  /*24ad0*/  @P1 LDG.E.U16 R59, [R6.64] ;  /* 0x00000006063b1981 */ /* 0x000ea2000c1e1500 */
[----:B0-----:R-:W-:Y:S02]  /*24ae0*/  LOP3.LUT R0, R0, 0x1f, RZ, 0xc0, !PT ;  /* 0x0000001f00007812 */ /* 0x001fe400078ec0ff */
[----:B------:R-:W-:Y:S02]  /*24af0*/  ISETP.GT.AND P0, PT, R4, 0x1f, PT ;  /* 0x0000001f0400780c */ /* 0x000fe40003f04270 */
[----:B------:R-:W-:Y:S01]  /*24b00*/  ISETP.GE.AND P1, PT, R0, R4, PT ;  /* 0x000000040000720c */ /* 0x000fe20003f26270 */
[----:B--2---:R0:W-:Y:S04]  /*24b10*/  STL [R1+0x108], R59 ;  /* 0x0001083b01007387 */ /* 0x0041e80000100800 */
[----:B0-----:R-:W2:Y:S04]  /*24b20*/  LDL.LU R59, [R1+0x2498] ;  /* 0x00249800013b7983 */ /* 0x001ea80000300800 */
[----:B------:R-:W2:Y:S04]  /*24b30*/  LDL.LU R0, [R1+0x2494] ;  /* 0x0024940001007983 */ /* 0x000ea80000300800 */
[----:B------:R-:W3:Y:S02]  /*24b40*/  LDL R4, [R1+0xabc] ;  /* 0x000abc0001047983 */ /* 0x000ee40000100800 */
[----:B---3--:R-:W-:-:S04]  /*24b50*/  @P0 LOP3.LUT R5, R5, R4, RZ, 0x3c, !PT ;  /* 0x0000000405050212 */ /* 0x008fc800078e3cff */
[C---:B------:R-:W-:Y:S02]  /*24b60*/  @P0 LOP3.LUT R4, R5.reuse, R4, RZ, 0x3c, !PT ;  /* 0x0000000405040212 */ /* 0x040fe400078e3cff */
[----:B--2---:R-:W-:Y:S02]  /*24b70*/  PRMT R0, RZ, 0x7610, R0 ;  /* 0x00007610ff007816 */ /* 0x004fe40000000000 */
[----:B------:R-:W-:-:S05]  /*24b80*/  @P0 LOP3.LUT R5, R5, R4, RZ, 0x3c, !PT ;  /* 0x0000000405050212 */ /* 0x000fca00078e3cff */
[----:B------:R-:W2:Y:S04]  /*24b90*/  @P0 LDG.E.U16 R0, [R4.64] ;  /* 0x0000000604000981 */ /* 0x000ea8000c1e1500 */
[----:B--2---:R0:W-:Y:S04]  /*24ba0*/  STL [R1+0x5d8], R0 ;  /* 0x0005d80001007387 */ /* 0x0041e80000100800 */
[----:B0-----:R-:W2:Y:S04]  /*24bb0*/  LDL.LU R0, [R1+0x2490] ;  /* 0x0024900001007983 */ /* 0x001ea80000300800 */
[----:B------:R-:W3:Y:S04]  /*24bc0*/  LDL R4, [R1+0xab4] ;  /* 0x000ab40001047983 */ /* 0x000ee80000100800 */
[----:B------:R-:W3:Y:S01]  /*24bd0*/  LDL R5, [R1+0xab8] ;  /* 0x000ab80001057983 */ /* 0x000ee20000100800 */
[----:B--2---:R-:W-:-:S02]  /*24be0*/  PRMT R0, RZ, 0x7610, R0 ;  /* 0x00007610ff007816 */ /* 0x004fc40000000000 */
[----:B---3--:R-:W-:-:S04]  /*24bf0*/  @P0 LOP3.LUT R5, R5, R4, RZ, 0x3c, !PT ;  /* 0x0000000405050212 */ /* 0x008fc800078e3cff */
[----:B------:R-:W-:-:S04]  /*24c00*/  @P0 LOP3.LUT R4, R5, R4, RZ, 0x3c, !PT ;  /* 0x0000000405040212 */ /* 0x000fc800078e3cff */
[----:B------:R-:W-:-:S05]  /*24c10*/  @P0 LOP3.LUT R5, R5, R4, RZ, 0x3c, !PT ;  /* 0x0000000405050212 */ /* 0x000fca00078e3cff */
[----:B------:R-:W2:Y:S04]  /*24c20*/  @P0 LDG.E.U16 R0, [R4.64] ;  /* 0x0000000604000981 */ /* 0x000ea8000c1e1500 */
[----:B------:R-:W-:Y:S06]  /*24c30*/  BAR.SYNC.DEFER_BLOCKING 0x0 ;  /* 0x0000000000007b1d */ /* 0x000fec0000010000 */
[----:B--2---:R0:W-:Y:S04]  /*24c40*/  STL [R1+0x5d4], R0 ;  /* 0x0005d40001007387 */ /* 0x0041e80000100800 */
[----:B0-----:R-:W2:Y:S04]  /*24c50*/  LDL.LU R0, [R1+0x248c] ;  /* 0x00248c0001007983 */ /* 0x001ea80000300800 */
[----:B------:R-:W3:Y:S04]  /*24c60*/  LDL R4, [R1+0xcb8] ;  /* 0x000cb80001047983 */ /* 0x000ee80000100800 */
[----:B------:R-:W3:Y:S01]  /*24c70*/  LDL R5, [R1+0xcbc] ;  /* 0x000cbc0001057983 */ /* 0x000ee20000100800 */
[----:B--2---:R-:W-:-:S02]  /*24c80*/  PRMT R0, RZ, 0x7610, R0 ;  /* 0x00007610ff007816 */ /* 0x004fc40000000000 */
[----:B---3--:R-:W-:-:S04]  /*24c90*/  @!P1 LOP3.LUT R5, R5, R4, RZ, 0x3c, !PT ;  /* 0x0000000405059212 */ /* 0x008fc800078e3cff */
[----:B------:R-:W-:-:S04]  /*24ca0*/  @!P1 LOP3.LUT R4, R5, R4, RZ, 0x3c, !PT ;  /* 0x0000000405049212 */ /* 0x000fc800078e3cff */
[----:B------:R-:W-:-:S05]  /*24cb0*/  @!P1 LOP3.LUT R5, R5, R4, RZ, 0x3c, !PT ;  /* 0x0000000405059212 */ /* 0x000fca00078e3cff */
[----:B------:R-:W2:Y:S04]  /*24cc0*/  @!P1 LDG.E.U16 R0, [R4.64] ;  /* 0x0000000604009981 */ /* 0x000ea8000c1e1500 */
        /* <DEDUP_REMOVED lines=472> */
[----:B------:R-:W-:-:S02]  /*26a50*/  PRMT R59, RZ, 0x7610, R59 ;  /* 0x00007610ff3b7816 */ /* 0x000fc4000000003b */
[----:B---3--:R-:W-:-:S04]  /*26a60*/  @!P1 LOP3.LUT R5, R5, R4, RZ, 0x3c, !PT ;  /* 0x0000000405059212 */ /* 0x008fc800078e3cff */
[----:B------:R-:W-:-:S04]  /*26a70*/  @!P1 LOP3.LUT R4, R5, R4, RZ, 0x3c, !PT ;  /* 0x0000000405049212 */ /* 0x000fc800078e3cff */
[----:B------:R-:W-:-:S05]  /*26a80*/  @!P1 LOP3.LUT R5, R5, R4, RZ, 0x3c, !PT ;  /* 0x0000000405059212 */ /* 0x000fca00078e3cff */
[----:B------:R-:W3:Y:S04]  /*26a90*/  @!P1 LDG.E.U16 R59, [R4.64] ;  /* 0x00000006043b9981 */ /* 0x000ee8000c1e1500 */
[----:B---3--:R0:W-:Y:S04]  /*26aa0*/  STL [R1+0x6c], R59 ;  /* 0x00006c3b01007387 */ /* 0x0081e80000100800 */
[----:B0-----:R-:W3:Y:S04]  /*26ab0*/  LDL.LU R59, [R1+0x23b4] ;  /* 0x0023b400013b7983 */ /* 0x001ee80000300800 */
[----:B------:R-:W2:Y:S04]  /*26ac0*/  LDL R4, [R1+0xcd0] ;  /* 0x000cd00001047983 */ /* 0x000ea80000100800 */
[----:B------:R-:W2:Y:S01]  /*26ad0*/  LDL R5, [R1+0xcd4] ;  /* 0x000cd40001057983 */ /* 0x000ea20000100800 */
[----:B------:R-:W-:-:S02]  /*26ae0*/  PRMT R58, RZ, 0x7610, R58 ;  /* 0x00007610ff3a7816 */ /* 0x000fc4000000003a */
[----:B--2---:R-:W-:-:S04]  /*26af0*/  @!P1 LOP3.LUT R5, R5, R4, RZ, 0x3c, !PT ;  /* 0x0000000405059212 */ /* 0x004fc800078e3cff */
[----:B------:R-:W-:-:S04]  /*26b00*/  @!P1 LOP3.LUT R4, R5, R4, RZ, 0x3c, !PT ;  /* 0x0000000405049212 */ /* 0x000fc800078e3cff */
[----:B------:R-:W-:-:S05]  /*26b10*/  @!P1 LOP3.LUT R5, R5, R4, RZ, 0x3c, !PT ;  /* 0x0000000405059212 */ /* 0x000fca00078e3cff */
[----:B------:R-:W2:Y:S04]  /*26b20*/  @!P1 LDG.E.U16 R58, [R4.64] ;  /* 0x00000006043a9981 */ /* 0x000ea8000c1e1500 */
[----:B--2---:R0:W-:Y:S04]  /*26b30*/  STL [R1+0x68], R58 ;  /* 0x0000683a01007387 */ /* 0x0041e80000100800 */
[----:B0-----:R-:W2:Y:S04]  /*26b40*/  LDL.LU R58, [R1+0x23b0] ;  /* 0x0023b000013a7983 */ /* 0x001ea80000300800 */
        /* <DEDUP_REMOVED lines=123> */
[----:B------:R0:W2:Y:S04]  /*27300*/  @!P1 LDG.E.U16 R3, [R4.64] ;  /* 0x0000000604039981 */ /* 0x0000a8000c1e1500 */
[----:B0-----:R-:W2:Y:S04]  /*27310*/  LDL R4, [R1+0x12f8] ;  /* 0x0012f80001047983 */ /* 0x001ea80000100800 */
[----:B------:R-:W2:Y:S01]  /*27320*/  LDL R5, [R1+0x12fc] ;  /* 0x0012fc0001057983 */ /* 0x000ea20000100800 */
[----:B------:R-:W-:Y:S02]  /*27330*/  PRMT R44, RZ, 0x7610, R44 ;  /* 0x00007610ff2c7816 */ /* 0x000fe4000000002c */
[----:B--2---:R-:W-:-:S04]  /*27340*/  @!P1 LOP3.LUT R5, R5, R4, RZ, 0x3c, !PT ;  /* 0x0000000405059212 */ /* 0x004fc800078e3cff */
[----:B------:R-:W-:-:S04]  /*27350*/  @!P1 LOP3.LUT R4, R5, R4, RZ, 0x3c, !PT ;  /* 0x0000000405049212 */ /* 0x000fc800078e3cff */
[----:B------:R-:W-:-:S05]  /*27360*/  @!P1 LOP3.LUT R5, R5, R4, RZ, 0x3c, !PT ;  /* 0x0000000405059212 */ /* 0x000fca00078e3cff */
[----:B------:R-:W2:Y:S04]  /*27370*/  @!P1 LDG.E.U16 R44, [R4.64] ;  /* 0x00000006042c9981 */ /* 0x000ea8000c1e1500 */
[----:B------:R0:W-:Y:S04]  /*27380*/  STL [R1+0x30], R3 ;  /* 0x0000300301007387 */ /* 0x0001e80000100800 */
[----:B0-----:R-:W3:Y:S04]  /*27390*/  LDL R3, [R1+0x1244] ;  /* 0x0012440001037983 */ /* 0x001ee80000100800 */
        /* <DEDUP_REMOVED lines=35> */
[----:B------:R-:W2:Y:S01]  /*275d0*/  @!P1 LDG.E.U16 R40, [R4.64] ;  /* 0x0000000604289981 */ /* 0x000ea2000c1e1500 */
[----:B------:R-:W-:-:S03]  /*275e0*/  PRMT R0, RZ, 0x7610, R0 ;  /* 0x00007610ff007816 */ /* 0x000fc60000000000 */
[----:B--2---:R0:W-:Y:S04]  /*275f0*/  STL [R1+0x1c], R40 ;  /* 0x00001c2801007387 */ /* 0x0041e80000100800 */
[----:B0-----:R-:W2:Y:S04]  /*27600*/  LDL.LU R40, [R1+0x2368] ;  /* 0x0023680001287983 */ /* 0x001ea80000300800 */
[----:B------:R-:W2:Y:S01]  /*27610*/  LDL R5, [R1+0x1240] ;  /* 0x0012400001057983 */ /* 0x000ea20000100800 */
[----:B---3--:R-:W-:-:S03]  /*27620*/  @!P1 IMAD.MOV.U32 R4, RZ, RZ, R3 ;  /* 0x000000ffff049224 */ /* 0x008fc600078e0003 */
[----:B------:R-:W3:Y:S04]  /*27630*/  LDL R3, [R1+0x11c4] ;  /* 0x0011c40001037983 */ /* 0x000ee80000100800 */
[----:B--2---:R-:W2:Y:S04]  /*27640*/  @!P1 LDG.E.U16 R0, [R4.64] ;  /* 0x0000000604009981 */ /* 0x004ea8000c1e1500 */
[----:B--2---:R0:W-:Y:S04]  /*27650*/  STL [R1+0x18], R0 ;  /* 0x0000180001007387 */ /* 0x0041e80000100800 */
[----:B------:R-:W2:Y:S04]  /*27660*/  LDL R4, [R1+0x1238] ;  /* 0x0012380001047983 */ /* 0x000ea80000100800 */
[----:B------:R-:W2:Y:S04]  /*27670*/  LDL R5, [R1+0x123c] ;  /* 0x00123c0001057983 */ /* 0x000ea80000100800 */
[----:B0-----:R-:W0:Y:S02]  /*27680*/  S2R R0, SR_TID.X ;  /* 0x0000000000007919 */ /* 0x001e240000002100 */
[----:B0-----:R-:W-:-:S05]  /*27690*/  LOP3.LUT R0, R0, 0x1f, RZ, 0xc0, !PT ;  /* 0x0000001f00007812 */ /* 0x001fca00078ec0ff */
[----:B------:R-:W-:-:S05]  /*276a0*/  IMAD.SHL.U32 R0, R0, 0x2, RZ ;  /* 0x0000000200007824 */ /* 0x000fca00078e00ff */
[----:B------:R0:W-:Y:S02]  /*276b0*/  STS.U16 [R0+0x4000], R28 ;  /* 0x0040001c00007388 */ /* 0x0001e40000000400 */
[----:B0-----:R-:W-:Y:S02]  /*276c0*/  PRMT R0, RZ, 0x7610, R0 ;  /* 0x00007610ff007816 */ /* 0x001fe40000000000 */
[----:B--2---:R-:W-:-:S04]  /*276d0*/  @!P1 LOP3.LUT R5, R5, R4, RZ, 0x3c, !PT ;  /* 0x0000000405059212 */ /* 0x004fc800078e3cff */
[----:B------:R-:W-:-:S04]  /*276e0*/  @!P1 LOP3.LUT R4, R5, R4, RZ, 0x3c, !PT ;  /* 0x0000000405049212 */ /* 0x000fc800078e3cff */
[----:B------:R-:W-:-:S05]  /*276f0*/  @!P1 LOP3.LUT R5, R5, R4, RZ, 0x3c, !PT ;  /* 0x0000000405059212 */ /* 0x000fca00078e3cff */
[----:B------:R-:W2:Y:S04]  /*27700*/  @!P1 LDG.E.U16 R0, [R4.64] ;  /* 0x0000000604009981 */ /* 0x000ea8000c1e1500 */
[----:B--2---:R0:W-:Y:S04]  /*27710*/  STL [R1+0x14], R0 ;  /* 0x0000140001007387 */ /* 0x0041e80000100800 */
[----:B------:R-:W2:Y:S04]  /*27720*/  LDL R4, [R1+0x1200] ;  /* 0x0012000001047983 */ /* 0x000ea80000100800 */
[----:B------:R-:W2:Y:S01]  /*27730*/  LDL R5, [R1+0x1204] ;  /* 0x0012040001057983 */ /* 0x000ea20000100800 */
[----:B------:R-:W-:-:S03]  /*27740*/  PRMT R60, RZ, 0x7610, R60 ;  /* 0x00007610ff3c7816 */ /* 0x000fc6000000003c */
[----:B0-----:R-:W0:Y:S01]  /*27750*/  S2R R0, SR_TID.X ;  /* 0x0000000000007919 */ /* 0x001e220000002100 */
[----:B--2---:R-:W-:-:S04]  /*27760*/  @!P1 LOP3.LUT R5, R5, R4, RZ, 0x3c, !PT ;  /* 0x0000000405059212 */ /* 0x004fc800078e3cff */
[----:B------:R-:W-:-:S04]  /*27770*/  @!P1 LOP3.LUT R4, R5, R4, RZ, 0x3c, !PT ;  /* 0x0000000405049212 */ /* 0x000fc800078e3cff */
[----:B------:R-:W-:-:S05]  /*27780*/  @!P1 LOP3.LUT R5, R5, R4, RZ, 0x3c, !PT ;  /* 0x0000000405059212 */ /* 0x000fca00078e3cff */
[----:B------:R1:W2:Y:S04]  /*27790*/  @!P1 LDG.E.U16 R60, [R4.64] ;  /* 0x00000006043c9981 */ /* 0x0002a8000c1e1500 */
[----:B-1----:R-:W2:Y:S04]  /*277a0*/  LDL R4, [R1+0x11f8] ;  /* 0x0011f80001047983 */ /* 0x002ea80000100800 */
[----:B------:R-:W2:Y:S01]  /*277b0*/  LDL R5, [R1+0x11fc] ;  /* 0x0011fc0001057983 */ /* 0x000ea20000100800 */
[----:B0-----:R-:W-:-:S05]  /*277c0*/  LOP3.LUT R0, R0, 0x1f, RZ, 0xc0, !PT ;  /* 0x0000001f00007812 */ /* 0x001fca00078ec0ff */
[----:B------:R-:W-:-:S05]  /*277d0*/  IMAD.SHL.U32 R0, R0, 0x2, RZ ;  /* 0x0000000200007824 */ /* 0x000fca00078e00ff */
[----:B----4-:R-:W-:Y:S04]  /*277e0*/  STS.U16 [R0+0x4040], R29 ;  /* 0x0040401d00007388 */ /* 0x010fe80000000400 */
[----:B------:R0:W-:Y:S02]  /*277f0*/  STS.U16 [R0+0x4240], R24 ;  /* 0x0042401800007388 */ /* 0x0001e40000000400 */
[----:B0-----:R-:W-:Y:S02]  /*27800*/  PRMT R0, RZ, 0x7610, R0 ;  /* 0x00007610ff007816 */ /* 0x001fe40000000000 */
[----:B--2---:R-:W-:-:S04]  /*27810*/  @!P1 LOP3.LUT R5, R5, R4, RZ, 0x3c, !PT ;  /* 0x0000000405059212 */ /* 0x004fc800078e3cff */
[----:B------:R-:W-:-:S04]  /*27820*/  @!P1 LOP3.LUT R4, R5, R4, RZ, 0x3c, !PT ;  /* 0x0000000405049212 */ /* 0x000fc800078e3cff */
[----:B------:R-:W-:-:S05]  /*27830*/  @!P1 LOP3.LUT R5, R5, R4, RZ, 0x3c, !PT ;  /* 0x0000000405059212 */ /* 0x000fca00078e3cff */
[----:B------:R-:W2:Y:S04]  /*27840*/  @!P1 LDG.E.U16 R0, [R4.64] ;  /* 0x0000000604009981 */ /* 0x000ea8000c1e1500 */
[----:B------:R0:W-:Y:S04]  /*27850*/  STL [R1+0x10], R60 ;  /* 0x0000103c01007387 */ /* 0x0001e80000100800 */
[----:B0-----:R-:W4:Y:S04]  /*27860*/  LDL R60, [R1+0x1184] ;  /* 0x00118400013c7983 */ /* 0x001f280000100800 */
[----:B--2---:R0:W-:Y:S04]  /*27870*/  STL [R1+0xc], R0 ;  /* 0x00000c0001007387 */ /* 0x0041e80000100800 */
[----:B------:R-:W2:Y:S04]  /*27880*/  LDL R5, [R1+0x11c0] ;  /* 0x0011c00001057983 */ /* 0x000ea80000100800 */
[----:B0-----:R-:W0:Y:S01]  /*27890*/  S2R R0, SR_TID.X ;  /* 0x0000000000007919 */ /* 0x001e220000002100 */
[----:B---3--:R-:W-:-:S03]  /*278a0*/  @!P1 IMAD.MOV.U32 R4, RZ, RZ, R3 ;  /* 0x000000ffff049224 */ /* 0x008fc600078e0003 */
[----:B------:R-:W3:Y:S01]  /*278b0*/  LDL R3, [R1+0x117c] ;  /* 0x00117c0001037983 */ /* 0x000ee20000100800 */
[----:B0-----:R-:W-:-:S05]  /*278c0*/  LOP3.LUT R0, R0, 0x1f, RZ, 0xc0, !PT ;  /* 0x0000001f00007812 */ /* 0x001fca00078ec0ff */
[----:B------:R-:W-:-:S05]  /*278d0*/  IMAD.SHL.U32 R0, R0, 0x2, RZ ;  /* 0x0000000200007824 */ /* 0x000fca00078e00ff */
[----:B------:R0:W-:Y:S02]  /*278e0*/  STS.U16 [R0+0x4200], R25 ;  /* 0x0042001900007388 */ /* 0x0001e40000000400 */
[----:B0-----:R-:W-:-:S06]  /*278f0*/  PRMT R0, RZ, 0x7610, R0 ;  /* 0x00007610ff007816 */ /* 0x001fcc0000000000 */
[----:B--2---:R-:W2:Y:S04]  /*27900*/  @!P1 LDG.E.U16 R0, [R4.64] ;  /* 0x0000000604009981 */ /* 0x004ea8000c1e1500 */
[----:B--2---:R-:W-:Y:S04]  /*27910*/  STL [R1+0x8], R0 ;  /* 0x0000080001007387 */ /* 0x004fe80000100800 */
[----:B------:R-:W2:Y:S04]  /*27920*/  LDL R4, [R1+0x11b8] ;  /* 0x0011b80001047983 */ /* 0x000ea80000100800 */
[----:B------:R-:W2:Y:S01]  /*27930*/  LDL R5, [R1+0x11bc] ;  /* 0x0011bc0001057983 */ /* 0x000ea20000100800 */
[----:B------:R-:W-:-:S02]  /*27940*/  PRMT R2, RZ, 0x7610, R2 ;  /* 0x00007610ff027816 */ /* 0x000fc40000000002 */
[----:B--2---:R-:W-:-:S04]  /*27950*/  @!P1 LOP3.LUT R5, R5, R4, RZ, 0x3c, !PT ;  /* 0x0000000405059212 */ /* 0x004fc800078e3cff */
[----:B------:R-:W-:-:S04]  /*27960*/  @!P1 LOP3.LUT R4, R5, R4, RZ, 0x3c, !PT ;  /* 0x0000000405049212 */ /* 0x000fc800078e3cff */
[----:B------:R-:W-:-:S05]  /*27970*/  @!P1 LOP3.LUT R5, R5, R4, RZ, 0x3c, !PT ;  /* 0x0000000405059212 */ /* 0x000fca00078e3cff */
[----:B------:R0:W2:Y:S04]  /*27980*/  @!P1 LDG.E.U16 R2, [R4.64] ;  /* 0x0000000604029981 */ /* 0x0000a8000c1e1500 */
[----:B0-----:R-:W2:Y:S01]  /*27990*/  LDL R5, [R1+0x1180] ;  /* 0x0011800001057983 */ /* 0x001ea20000100800 */
[----:B------:R-:W-:Y:S01]  /*279a0*/  PRMT R61, RZ, 0x7610, R61 ;  /* 0x00007610ff3d7816 */ /* 0x000fe2000000003d */
[----:B----4-:R-:W-:-:S05]  /*279b0*/  @!P1 IMAD.MOV.U32 R4, RZ, RZ, R60 ;  /* 0x000000ffff049224 */ /* 0x010fca00078e003c */
[----:B--2---:R0:W2:Y:S04]  /*279c0*/  @!P1 LDG.E.U16 R61, [R4.64] ;  /* 0x00000006043d9981 */ /* 0x0040a8000c1e1500 */
[----:B------:R1:W-:Y:S04]  /*279d0*/  STL [R1+0x22f8], R2 ;  /* 0x0022f80201007387 */ /* 0x0003e80000100800 */
[----:B------:R-:W4:Y:S04]  /*279e0*/  LDL R60, [R1+0x113c] ;  /* 0x00113c00013c7983 */ /* 0x000f280000100800 */
[----:B0-----:R-:W3:Y:S04]  /*279f0*/  LDL R5, [R1+0x1178] ;  /* 0x0011780001057983 */ /* 0x001ee80000100800 */
[----:B-1----:R-:W4:Y:S04]  /*27a00*/  LDL R2, [R1+0x1144] ;  /* 0x0011440001027983 */ /* 0x002f280000100800 */
[----:B--2---:R0:W-:Y:S04]  /*27a10*/  STL [R1+0x22fc], R61 ;  /* 0x0022fc3d01007387 */ /* 0x0041e80000100800 */
[----:B0-----:R-:W2:Y:S01]  /*27a20*/  LDL R61, [R1+0x1140] ;  /* 0x00114000013d7983 */ /* 0x001ea20000100800 */
[----:B------:R-:W-:Y:S01]  /*27a30*/  PRMT R59, RZ, 0x7610, R59 ;  /* 0x00007610ff3b7816 */ /* 0x000fe2000000003b */
[----:B---3--:R-:W-:Y:S01]  /*27a40*/  @!P1 IMAD.MOV.U32 R4, RZ, RZ, R3 ;  /* 0x000000ffff049224 */ /* 0x008fe200078e0003 */
[----:B------:R-:W-:Y:S01]  /*27a50*/  PRMT R58, RZ, 0x7610, R58 ;  /* 0x00007610ff3a7816 */ /* 0x000fe2000000003a */
[----:B------:R-:W3:Y:S04]  /*27a60*/  LDL R3, [R1+0x1104] ;  /* 0x0011040001037983 */ /* 0x000ee80000100800 */
[----:B------:R4:W3:Y:S02]  /*27a70*/  @!P1 LDG.E.U16 R59, [R4.64] ;  /* 0x00000006043b9981 */ /* 0x0008e4000c1e1500 */
[----:B----4-:R-:W-:-:S02]  /*27a80*/  @!P1 IMAD.MOV.U32 R4, RZ, RZ, R2 ;  /* 0x000000ffff049224 */ /* 0x010fc400078e0002 */
[----:B--2---:R-:W-:-:S05]  /*27a90*/  @!P1 IMAD.MOV.U32 R5, RZ, RZ, R61 ;  /* 0x000000ffff059224 */ /* 0x004fca00078e003d */
[----:B------:R-:W2:Y:S04]  /*27aa0*/  @!P1 LDG.E.U16 R58, [R4.64] ;  /* 0x00000006043a9981 */ /* 0x000ea8000c1e1500 */
[----:B---3--:R0:W-:Y:S04]  /*27ab0*/  STL [R1+0x2300], R59 ;  /* 0x0023003b01007387 */ /* 0x0081e80000100800 */
[----:B------:R-:W3:Y:S04]  /*27ac0*/  LDL R61, [R1+0x10f8] ;  /* 0x0010f800013d7983 */ /* 0x000ee80000100800 */
[----:B------:R-:W4:Y:S04]  /*27ad0*/  LDL R2, [R1+0x10fc] ;  /* 0x0010fc0001027983 */ /* 0x000f280000100800 */
[----:B0-----:R-:W3:Y:S04]  /*27ae0*/  LDL R59, [R1+0x1138] ;  /* 0x00113800013b7983 */ /* 0x001ee80000100800 */
[----:B--2---:R0:W-:Y:S04]  /*27af0*/  STL [R1+0x2304], R58 ;  /* 0x0023043a01007387 */ /* 0x0041e80000100800 */
[----:B0-----:R-:W2:Y:S01]  /*27b00*/  LDL R58, [R1+0x1100] ;  /* 0x00110000013a7983 */ /* 0x001ea20000100800 */
[----:B------:R-:W-:Y:S01]  /*27b10*/  PRMT R57, RZ, 0x7610, R57 ;  /* 0x00007610ff397816 */ /* 0x000fe20000000039 */
[----:B------:R-:W-:Y:S01]  /*27b20*/  @!P1 IMAD.MOV.U32 R4, RZ, RZ, R60 ;  /* 0x000000ffff049224 */ /* 0x000fe200078e003c */
[----:B------:R-:W-:Y:S01]  /*27b30*/  PRMT R56, RZ, 0x7610, R56 ;  /* 0x00007610ff387816 */ /* 0x000fe20000000038 */
[----:B------:R-:W4:Y:S01]  /*27b40*/  LDL R60, [R1+0x10c0] ;  /* 0x0010c000013c7983 */ /* 0x000f220000100800 */
[----:B---3--:R-:W-:-:S03]  /*27b50*/  @!P1 IMAD.MOV.U32 R5, RZ, RZ, R59 ;  /* 0x000000ffff059224 */ /* 0x008fc600078e003b */
[----:B------:R-:W3:Y:S04]  /*27b60*/  LDL R59, [R1+0x10c4] ;  /* 0x0010c400013b7983 */ /* 0x000ee80000100800 */
[----:B------:R0:W3:Y:S02]  /*27b70*/  @!P1 LDG.E.U16 R57, [R4.64] ;  /* 0x0000000604399981 */ /* 0x0000e4000c1e1500 */
[----:B0-----:R-:W-:Y:S02]  /*27b80*/  @!P1 IMAD.MOV.U32 R4, RZ, RZ, R3 ;  /* 0x000000ffff049224 */ /* 0x001fe400078e0003 */
[----:B--2---:R-:W-:-:S05]  /*27b90*/  @!P1 IMAD.MOV.U32 R5, RZ, RZ, R58 ;  /* 0x000000ffff059224 */ /* 0x004fca00078e003a */
[----:B------:R4:W2:Y:S01]  /*27ba0*/  @!P1 LDG.E.U16 R56, [R4.64] ;  /* 0x0000000604389981 */ /* 0x0008a2000c1e1500 */
[----:B------:R-:W-:-:S03]  /*27bb0*/  PRMT R55, RZ, 0x7610, R55 ;  /* 0x00007610ff377816 */ /* 0x000fc60000000037 */
[----:B---3--:R0:W-:Y:S04]  /*27bc0*/  STL [R1+0x2308], R57 ;  /* 0x0023083901007387 */ /* 0x0081e80000100800 */
[----:B------:R-:W3:Y:S04]  /*27bd0*/  LDL R58, [R1+0x10b8] ;  /* 0x0010b800013a7983 */ /* 0x000ee80000100800 */
[----:B------:R-:W3:Y:S01]  /*27be0*/  LDL R3, [R1+0x10bc] ;  /* 0x0010bc0001037983 */ /* 0x000ee20000100800 */
[----:B----4-:R-:W-:Y:S02]  /*27bf0*/  @!P1 IMAD.MOV.U32 R4, RZ, RZ, R2 ;  /* 0x000000ffff049224 */ /* 0x010fe400078e0002 */
[----:B------:R-:W-:-:S05]  /*27c00*/  @!P1 IMAD.MOV.U32 R5, RZ, RZ, R61 ;  /* 0x000000ffff059224 */ /* 0x000fca00078e003d */
[----:B------:R1:W4:Y:S04]  /*27c10*/  @!P1 LDG.E.U16 R55, [R4.64] ;  /* 0x0000000604379981 */ /* 0x000328000c1e1500 */
[----:B--2---:R3:W-:Y:S04]  /*27c20*/  STL [R1+0x230c], R56 ;  /* 0x00230c3801007387 */ /* 0x0047e80000100800 */
[----:B0-----:R-:W2:Y:S04]  /*27c30*/  LDL R57, [R1+0x1080] ;  /* 0x0010800001397983 */ /* 0x001ea80000100800 */
[----:B------:R-:W2:Y:S01]  /*27c40*/  LDL R2, [R1+0x1084] ;  /* 0x0010840001027983 */ /* 0x000ea20000100800 */
[----:B------:R-:W-:Y:S01]  /*27c50*/  PRMT R54, RZ, 0x7610, R54 ;  /* 0x00007610ff367816 */ /* 0x000fe20000000036 */
[----:B-1----:R-:W-:-:S02]  /*27c60*/  @!P1 IMAD.MOV.U32 R4, RZ, RZ, R59 ;  /* 0x000000ffff049224 */ /* 0x002fc400078e003b */
[----:B------:R-:W-:Y:S01]  /*27c70*/  @!P1 IMAD.MOV.U32 R5, RZ, RZ, R60 ;  /* 0x000000ffff059224 */ /* 0x000fe200078e003c */
[----:B------:R-:W-:-:S04]  /*27c80*/  PRMT R53, RZ, 0x7610, R53 ;  /* 0x00007610ff357816 */ /* 0x000fc80000000035 */
[----:B------:R3:W2:Y:S01]  /*27c90*/  @!P1 LDG.E.U16 R54, [R4.64] ;  /* 0x0000000604369981 */ /* 0x0006a2000c1e1500 */
[----:B------:R-:W-:Y:S01]  /*27ca0*/  PRMT R52, RZ, 0x7610, R52 ;  /* 0x00007610ff347816 */ /* 0x000fe20000000034 */
[----:B---3--:R-:W-:Y:S02]  /*27cb0*/  @!P1 IMAD.MOV.U32 R4, RZ, RZ, R3 ;  /* 0x000000ffff049224 */ /* 0x008fe400078e0003 */
[----:B------:R-:W-:-:S05]  /*27cc0*/  @!P1 IMAD.MOV.U32 R5, RZ, RZ, R58 ;  /* 0x000000ffff059224 */ /* 0x000fca00078e003a */
[----:B------:R2:W3:Y:S04]  /*27cd0*/  @!P1 LDG.E.U16 R53, [R4.64] ;  /* 0x0000000604359981 */ /* 0x0004e8000c1e1500 */
[----:B----4-:R0:W-:Y:S04]  /*27ce0*/  STL [R1+0x2310], R55 ;  /* 0x0023103701007387 */ /* 0x0101e80000100800 */
[----:B------:R-:W4:Y:S04]  /*27cf0*/  LDL R56, [R1+0x1078] ;  /* 0x0010780001387983 */ /* 0x000f280000100800 */
[----:B0-----:R-:W4:Y:S01]  /*27d00*/  LDL R55, [R1+0x107c] ;  /* 0x00107c0001377983 */ /* 0x001f220000100800 */
[----:B--2---:R-:W-:-:S02]  /*27d10*/  @!P1 IMAD.MOV.U32 R5, RZ, RZ, R57 ;  /* 0x000000ffff059224 */ /* 0x004fc400078e0039 */
[----:B------:R-:W-:-:S05]  /*27d20*/  @!P1 IMAD.MOV.U32 R4, RZ, RZ, R2 ;  /* 0x000000ffff049224 */ /* 0x000fca00078e0002 */
[----:B------:R4:W2:Y:S04]  /*27d30*/  @!P1 LDG.E.U16 R52, [R4.64] ;  /* 0x0000000604349981 */ /* 0x0008a8000c1e1500 */
[----:B------:R0:W-:Y:S04]  /*27d40*/  STL [R1+0x2314], R54 ;  /* 0x0023143601007387 */ /* 0x0001e80000100800 */
[----:B------:R-:W2:Y:S04]  /*27d50*/  LDL R3, [R1+0x1044] ;  /* 0x0010440001037983 */ /* 0x000ea80000100800 */
[----:B0-----:R-:W2:Y:S01]  /*27d60*/  LDL R54, [R1+0x1040] ;  /* 0x0010400001367983 */ /* 0x001ea20000100800 */
[----:B------:R-:W-:-:S03]  /*27d70*/  PRMT R51, RZ, 0x7610, R51 ;  /* 0x00007610ff337816 */ /* 0x000fc60000000033 */
[----:B---3--:R0:W-:Y:S04]  /*27d80*/  STL [R1+0x2318], R53 ;  /* 0x0023183501007387 */ /* 0x0081e80000100800 */
[----:B------:R-:W3:Y:S04]  /*27d90*/  LDL R2, [R1+0x103c] ;  /* 0x00103c0001027983 */ /* 0x000ee80000100800 */
[----:B0-----:R-:W3:Y:S01]  /*27da0*/  LDL R53, [R1+0x1038] ;  /* 0x0010380001357983 */ /* 0x001ee20000100800 */
[----:B----4-:R-:W-:Y:S02]  /*27db0*/  @!P1 IMAD.MOV.U32 R5, RZ, RZ, R56 ;  /* 0x000000ffff059224 */ /* 0x010fe400078e0038 */
[----:B------:R-:W-:-:S05]  /*27dc0*/  @!P1 IMAD.MOV.U32 R4, RZ, RZ, R55 ;  /* 0x000000ffff049224 */ /* 0x000fca00078e0037 */
[----:B------:R0:W4:Y:S04]  /*27dd0*/  @!P1 LDG.E.U16 R51, [R4.64] ;  /* 0x0000000604339981 */ /* 0x000128000c1e1500 */
[----:B--2---:R1:W-:Y:S04]  /*27de0*/  STL [R1+0x231c], R52 ;  /* 0x00231c3401007387 */ /* 0x0043e80000100800 */
[----:B------:R-:W2:Y:S04]  /*27df0*/  LDL R55, [R1+0x1000] ;  /* 0x0010000001377983 */ /* 0x000ea80000100800 */
[----:B-1----:R-:W2:Y:S01]  /*27e00*/  LDL R52, [R1+0x1004] ;  /* 0x0010040001347983 */ /* 0x002ea20000100800 */
[----:B------:R-:W-:Y:S01]  /*27e10*/  PRMT R50, RZ, 0x7610, R50 ;  /* 0x00007610ff327816 */ /* 0x000fe20000000032 */
[----:B0-----:R-:W-:-:S02]  /*27e20*/  @!P1 IMAD.MOV.U32 R4, RZ, RZ, R3 ;  /* 0x000000ffff049224 */ /* 0x001fc400078e0003 */
        /* <DEDUP_REMOVED lines=9> */
[----:B------:R-:W4:Y:S01]  /*27ec0*/  LDL R54, [R1+0xff8] ;  /* 0x000ff80001367983 */ /* 0x000f220000100800 */
[----:B--2---:R-:W-:-:S02]  /*27ed0*/  @!P1 IMAD.MOV.U32 R5, RZ, RZ, R55 ;  /* 0x000000ffff059224 */ /* 0x004fc400078e0037 */
[----:B------:R-:W-:-:S05]  /*27ee0*/  @!P1 IMAD.MOV.U32 R4, RZ, RZ, R52 ;  /* 0x000000ffff049224 */ /* 0x000fca00078e0034 */
[----:B------:R4:W2:Y:S04]  /*27ef0*/  @!P1 LDG.E.U16 R48, [R4.64] ;  /* 0x0000000604309981 */ /* 0x0008a8000c1e1500 */
[----:B------:R1:W-:Y:S04]  /*27f00*/  STL [R1+0x2324], R50 ;  /* 0x0023243201007387 */ /* 0x0003e80000100800 */
[----:B------:R-:W2:Y:S04]  /*27f10*/  LDL R53, [R1+0xfc0] ;  /* 0x000fc00001357983 */ /* 0x000ea80000100800 */
[----:B------:R-:W2:Y:S04]  /*27f20*/  LDL R2, [R1+0xfc4] ;  /* 0x000fc40001027983 */ /* 0x000ea80000100800 */
[----:B---3--:R-:W-:Y:S04]  /*27f30*/  STL [R1+0x2328], R49 ;  /* 0x0023283101007387 */ /* 0x008fe80000100800 */
[----:B------:R-:W3:Y:S04]  /*27f40*/  LDL R52, [R1+0xfb8] ;  /* 0x000fb80001347983 */ /* 0x000ee80000100800 */
[----:B0-----:R-:W3:Y:S01]  /*27f50*/  LDL R51, [R1+0xfbc] ;  /* 0x000fbc0001337983 */ /* 0x001ee20000100800 */
[----:B----4-:R-:W-:-:S03]  /*27f60*/  @!P1 IMAD.MOV.U32 R4, RZ, RZ, R3 ;  /* 0x000000ffff049224 */ /* 0x010fc600078e0003 */
[----:B--2---:R0:W-:Y:S04]  /*27f70*/  STL [R1+0x232c], R48 ;  /* 0x00232c3001007387 */ /* 0x0041e80000100800 */
[----:B-1----:R-:W2:Y:S04]  /*27f80*/  LDL R50, [R1+0xf80] ;  /* 0x000f800001327983 */ /* 0x002ea80000100800 */
[----:B------:R-:W4:Y:S01]  /*27f90*/  LDL R3, [R1+0xf84] ;  /* 0x000f840001037983 */ /* 0x000f220000100800 */
[----:B------:R-:W-:Y:S01]  /*27fa0*/  PRMT R47, RZ, 0x7610, R47 ;  /* 0x00007610ff2f7816 */ /* 0x000fe2000000002f */
[----:B------:R-:W-:Y:S01]  /*27fb0*/  @!P1 IMAD.MOV.U32 R5, RZ, RZ, R54 ;  /* 0x000000ffff059224 */ /* 0x000fe200078e0036 */
[----:B------:R-:W-:Y:S01]  /*27fc0*/  PRMT R46, RZ, 0x7610, R46 ;  /* 0x00007610ff2e7816 */ /* 0x000fe2000000002e */
[----:B0-----:R-:W4:Y:S04]  /*27fd0*/  LDL R48, [R1+0xf7c] ;  /* 0x000f7c0001307983 */ /* 0x001f280000100800 */
[----:B------:R0:W4:Y:S01]  /*27fe0*/  @!P1 LDG.E.U16 R47, [R4.64] ;  /* 0x00000006042f9981 */ /* 0x000122000c1e1500 */
[----:B------:R-:W-:Y:S01]  /*27ff0*/  PRMT R45, RZ, 0x7610, R45 ;  /* 0x00007610ff2d7816 */ /* 0x000fe2000000002d */
[----:B0-----:R-:W-:-:S02]  /*28000*/  @!P1 IMAD.MOV.U32 R4, RZ, RZ, R2 ;  /* 0x000000ffff049224 */ /* 0x001fc400078e0002 */
[----:B------:R-:W-:-:S05]  /*28010*/  @!P1 IMAD.MOV.U32 R5, RZ, RZ, R53 ;  /* 0x000000ffff059224 */ /* 0x000fca00078e0035 */
[----:B------:R3:W4:Y:S01]  /*28020*/  @!P1 LDG.E.U16 R46, [R4.64] ;  /* 0x00000006042e9981 */ /* 0x000722000c1e1500 */
[----:B------:R-:W-:Y:S01]  /*28030*/  PRMT R44, RZ, 0x7610, R44 ;  /* 0x00007610ff2c7816 */ /* 0x000fe2000000002c */
[----:B---3--:R-:W-:Y:S02]  /*28040*/  @!P1 IMAD.MOV.U32 R4, RZ, RZ, R51 ;  /* 0x000000ffff049224 */ /* 0x008fe400078e0033 */
[----:B------:R-:W-:-:S05]  /*28050*/  @!P1 IMAD.MOV.U32 R5, RZ, RZ, R52 ;  /* 0x000000ffff059224 */ /* 0x000fca00078e0034 */
[----:B------:R2:W3:Y:S02]  /*28060*/  @!P1 LDG.E.U16 R45, [R4.64] ;  /* 0x00000006042d9981 */ /* 0x0004e4000c1e1500 */
[----:B--2---:R-:W-:Y:S02]  /*28070*/  @!P1 IMAD.MOV.U32 R5, RZ, RZ, R50 ;  /* 0x000000ffff059224 */ /* 0x004fe400078e0032 */
[----:B----4-:R-:W-:-:S05]  /*28080*/  @!P1 IMAD.MOV.U32 R4, RZ, RZ, R3 ;  /* 0x000000ffff049224 */ /* 0x010fca00078e0003 */
[----:B------:R-:W2:Y:S04]  /*28090*/  @!P1 LDG.E.U16 R44, [R4.64] ;  /* 0x00000006042c9981 */ /* 0x000ea8000c1e1500 */
[----:B------:R0:W-:Y:S04]  /*280a0*/  STL [R1+0x2330], R47 ;  /* 0x0023302f01007387 */ /* 0x0001e80000100800 */
[----:B------:R-:W4:Y:S04]  /*280b0*/  LDL R49, [R1+0xf78] ;  /* 0x000f780001317983 */ /* 0x000f280000100800 */
[----:B------:R-:W4:Y:S04]  /*280c0*/  LDL R2, [R1+0xf44] ;  /* 0x000f440001027983 */ /* 0x000f280000100800 */
[----:B0-----:R-:W4:Y:S04]  /*280d0*/  LDL R47, [R1+0xf40] ;  /* 0x000f4000012f7983 */ /* 0x001f280000100800 */
[----:B------:R0:W-:Y:S04]  /*280e0*/  STL [R1+0x2334], R46 ;  /* 0x0023342e01007387 */ /* 0x0001e80000100800 */
[----:B0-----:R-:W4:Y:S04]  /*280f0*/  LDL R46, [R1+0xf3c] ;  /* 0x000f3c00012e7983 */ /* 0x001f280000100800 */
[----:B---3--:R0:W-:Y:S04]  /*28100*/  STL [R1+0x2338], R45 ;  /* 0x0023382d01007387 */ /* 0x0081e80000100800 */
[----:B------:R-:W3:Y:S04]  /*28110*/  LDL R3, [R1+0xf04] ;  /* 0x000f040001037983 */ /* 0x000ee80000100800 */
[----:B0-----:R-:W3:Y:S04]  /*28120*/  LDL R45, [R1+0xf38] ;  /* 0x000f3800012d7983 */ /* 0x001ee80000100800 */
[----:B--2---:R0:W-:Y:S04]  /*28130*/  STL [R1+0x233c], R44 ;  /* 0x00233c2c01007387 */ /* 0x0041e80000100800 */
[----:B0-----:R-:W2:Y:S01]  /*28140*/  LDL R44, [R1+0xf00] ;  /* 0x000f0000012c7983 */ /* 0x001ea20000100800 */
[----:B------:R-:W-:Y:S01]  /*28150*/  PRMT R43, RZ, 0x7610, R43 ;  /* 0x00007610ff2b7816 */ /* 0x000fe2000000002b */
[----:B------:R-:W-:-:S02]  /*28160*/  @!P1 IMAD.MOV.U32 R4, RZ, RZ, R48 ;  /* 0x000000ffff049224 */ /* 0x000fc400078e0030 */
[----:B----4-:R-:W-:Y:S01]  /*28170*/  @!P1 IMAD.MOV.U32 R5, RZ, RZ, R49 ;  /* 0x000000ffff059224 */ /* 0x010fe200078e0031 */
[----:B------:R-:W-:Y:S01]  /*28180*/  PRMT R42, RZ, 0x7610, R42 ;  /* 0x00007610ff2a7816 */ /* 0x000fe2000000002a */
[----:B------:R-:W4:Y:S04]  /*28190*/  LDL R48, [R1+0xefc] ;  /* 0x000efc0001307983 */ /* 0x000f280000100800 */
[----:B------:R0:W4:Y:S02]  /*281a0*/  @!P1 LDG.E.U16 R43, [R4.64] ;  /* 0x00000006042b9981 */ /* 0x000124000c1e1500 */
[----:B0-----:R-:W-:Y:S02]  /*281b0*/  @!P1 IMAD.MOV.U32 R4, RZ, RZ, R2 ;  /* 0x000000ffff049224 */ /* 0x001fe400078e0002 */
[----:B------:R-:W-:-:S05]  /*281c0*/  @!P1 IMAD.MOV.U32 R5, RZ, RZ, R47 ;  /* 0x000000ffff059224 */ /* 0x000fca00078e002f */
[----:B------:R0:W4:Y:S01]  /*281d0*/  @!P1 LDG.E.U16 R42, [R4.64] ;  /* 0x00000006042a9981 */ /* 0x000122000c1e1500 */
[----:B------:R-:W-:Y:S02]  /*281e0*/  PRMT R41, RZ, 0x7610, R41 ;  /* 0x00007610ff297816 */ /* 0x000fe40000000029 */
[----:B------:R-:W-:Y:S01]  /*281f0*/  PRMT R40, RZ, 0x7610, R40 ;  /* 0x00007610ff287816 */ /* 0x000fe20000000028 */
[----:B0-----:R-:W-:Y:S02]  /*28200*/  @!P1 IMAD.MOV.U32 R4, RZ, RZ, R46 ;  /* 0x000000ffff049224 */ /* 0x001fe400078e002e */
[----:B---3--:R-:W-:-:S05]  /*28210*/  @!P1 IMAD.MOV.U32 R5, RZ, RZ, R45 ;  /* 0x000000ffff059224 */ /* 0x008fca00078e002d */
[----:B------:R0:W3:Y:S02]  /*28220*/  @!P1 LDG.E.U16 R41, [R4.64] ;  /* 0x0000000604299981 */ /* 0x0000e4000c1e1500 */
[----:B0-----:R-:W-:Y:S02]  /*28230*/  @!P1 IMAD.MOV.U32 R4, RZ, RZ, R3 ;  /* 0x000000ffff049224 */ /* 0x001fe400078e0003 */
[----:B--2---:R-:W-:-:S05]  /*28240*/  @!P1 IMAD.MOV.U32 R5, RZ, RZ, R44 ;  /* 0x000000ffff059224 */ /* 0x004fca00078e002c */
[----:B------:R-:W2:Y:S04]  /*28250*/  @!P1 LDG.E.U16 R40, [R4.64] ;  /* 0x0000000604289981 */ /* 0x000ea8000c1e1500 */
[----:B----4-:R0:W-:Y:S04]  /*28260*/  STL [R1+0x2340], R43 ;  /* 0x0023402b01007387 */ /* 0x0101e80000100800 */
[----:B------:R-:W4:Y:S04]  /*28270*/  LDL R49, [R1+0xef8] ;  /* 0x000ef80001317983 */ /* 0x000f280000100800 */
[----:B------:R-:W4:Y:S04]  /*28280*/  LDL R47, [R1+0xec0] ;  /* 0x000ec000012f7983 */ /* 0x000f280000100800 */
[----:B------:R-:W4:Y:S04]  /*28290*/  LDL R2, [R1+0xec4] ;  /* 0x000ec40001027983 */ /* 0x000f280000100800 */
[----:B------:R1:W-:Y:S04]  /*282a0*/  STL [R1+0x2344], R42 ;  /* 0x0023442a01007387 */ /* 0x0003e80000100800 */
[----:B------:R-:W4:Y:S04]  /*282b0*/  LDL R46, [R1+0xeb8] ;  /* 0x000eb800012e7983 */ /* 0x000f280000100800 */
[----:B------:R-:W4:Y:S04]  /*282c0*/  LDL R45, [R1+0xebc] ;  /* 0x000ebc00012d7983 */ /* 0x000f280000100800 */
[----:B---3--:R-:W-:Y:S04]  /*282d0*/  STL [R1+0x2348], R41 ;  /* 0x0023482901007387 */ /* 0x008fe80000100800 */
[----:B------:R-:W3:Y:S04]  /*282e0*/  LDL R44, [R1+0xe80] ;  /* 0x000e8000012c7983 */ /* 0x000ee80000100800 */
[----:B0-----:R-:W3:Y:S04]  /*282f0*/  LDL R43, [R1+0xe84] ;  /* 0x000e8400012b7983 */ /* 0x001ee80000100800 */
[----:B------:R-:W3:Y:S04]  /*28300*/  LDL R3, [R1+0xe7c] ;  /* 0x000e7c0001037983 */ /* 0x000ee80000100800 */
[----:B------:R-:W0:Y:S04]  /*28310*/  S2R R0, SR_TID.X ;  /* 0x0000000000007919 */ /* 0x000e280000002100 */
[----:B--2---:R-:W-:Y:S04]  /*28320*/  STL [R1+0x234c], R40 ;  /* 0x00234c2801007387 */ /* 0x004fe80000100800 */
[----:B-1----:R-:W2:Y:S01]  /*28330*/  LDL R42, [R1+0xe78] ;  /* 0x000e7800012a7983 */ /* 0x002ea20000100800 */
[----:B0-----:R-:W-:-:S05]  /*28340*/  LOP3.LUT R0, R0, 0x1f, RZ, 0xc0, !PT ;  /* 0x0000001f00007812 */ /* 0x001fca00078ec0ff */
[----:B------:R-:W-:-:S05]  /*28350*/  IMAD.SHL.U32 R0, R0, 0x2, RZ ;  /* 0x0000000200007824 */ /* 0x000fca00078e00ff */
[----:B------:R-:W-:Y:S01]  /*28360*/  LOP3.LUT R60, R0, 0x10, RZ, 0x3c, !PT ;  /* 0x00000010003c7812 */ /* 0x000fe200078e3cff */
[----:B------:R-:W-:Y:S04]  /*28370*/  STS.U16 [R0+0x4400], R20 ;  /* 0x0044001400007388 */ /* 0x000fe80000000400 */
        /* <DEDUP_REMOVED lines=10> */
[----:B------:R-:W-:Y:S01]  /*28420*/  STS.U16 [R0+0x4e00], R9 ;  /* 0x004e000900007388 */ /* 0x000fe20000000400 */
[----:B------:R-:W-:-:S03]  /*28430*/  @!P1 IMAD.MOV.U32 R4, RZ, RZ, R48 ;  /* 0x000000ffff049224 */ /* 0x000fc600078e0030 */
[----:B------:R-:W-:Y:S01]  /*28440*/  STS.U16 [R60+0x4080], R38 ;  /* 0x004080263c007388 */ /* 0x000fe20000000400 */
[----:B----4-:R-:W-:-:S03]  /*28450*/  @!P1 IMAD.MOV.U32 R5, RZ, RZ, R49 ;  /* 0x000000ffff059224 */ /* 0x010fc600078e0031 */
[----:B------:R0:W-:Y:S02]  /*28460*/  STS.U16 [R60+0x40c0], R39 ;  /* 0x0040c0273c007388 */ /* 0x0001e40000000400 */
[----:B0-----:R-:W-:Y:S02]  /*28470*/  PRMT R39, RZ, 0x7610, R39 ;  /* 0x00007610ff277816 */ /* 0x001fe40000000027 */
[----:B------:R-:W-:-:S04]  /*28480*/  PRMT R38, RZ, 0x7610, R38 ;  /* 0x00007610ff267816 */ /* 0x000fc80000000026 */
[----:B------:R0:W4:Y:S04]  /*28490*/  @!P1 LDG.E.U16 R39, [R4.64] ;  /* 0x0000000604279981 */ /* 0x000128000c1e1500 */
[----:B------:R-:W-:Y:S01]  /*284a0*/  STS.U16 [R60+0x42c0], R36 ;  /* 0x0042c0243c007388 */ /* 0x000fe20000000400 */
[----:B0-----:R-:W-:Y:S02]  /*284b0*/  @!P1 IMAD.MOV.U32 R4, RZ, RZ, R2 ;  /* 0x000000ffff049224 */ /* 0x001fe400078e0002 */
[----:B------:R-:W-:Y:S01]  /*284c0*/  @!P1 IMAD.MOV.U32 R5, RZ, RZ, R47 ;  /* 0x000000ffff059224 */ /* 0x000fe200078e002f */
[----:B------:R0:W-:Y:S04]  /*284d0*/  STS.U16 [R60+0x4280], R37 ;  /* 0x004280253c007388 */ /* 0x0001e80000000400 */
[----:B------:R1:W4:Y:S01]  /*284e0*/  @!P1 LDG.E.U16 R38, [R4.64] ;  /* 0x0000000604269981 */ /* 0x000322000c1e1500 */
[----:B0-----:R-:W-:Y:S01]  /*284f0*/  PRMT R37, RZ, 0x7610, R37 ;  /* 0x00007610ff257816 */ /* 0x001fe20000000025 */
[----:B-1----:R-:W-:-:S02]  /*28500*/  @!P1 IMAD.MOV.U32 R4, RZ, RZ, R45 ;  /* 0x000000ffff049224 */ /* 0x002fc400078e002d */
[----:B------:R-:W-:-:S05]  /*28510*/  @!P1 IMAD.MOV.U32 R5, RZ, RZ, R46 ;  /* 0x000000ffff059224 */ /* 0x000fca00078e002e */
[----:B------:R3:W4:Y:S01]  /*28520*/  @!P1 LDG.E.U16 R37, [R4.64] ;  /* 0x0000000604259981 */ /* 0x000722000c1e1500 */
[----:B------:R-:W-:-:S03]  /*28530*/  PRMT R36, RZ, 0x7610, R36 ;  /* 0x00007610ff247816 */ /* 0x000fc60000000024 */
[----:B------:R-:W-:Y:S01]  /*28540*/  STS.U16 [R60+0x4480], R34 ;  /* 0x004480223c007388 */ /* 0x000fe20000000400 */
[----:B---3--:R-:W-:Y:S02]  /*28550*/  @!P1 IMAD.MOV.U32 R4, RZ, RZ, R43 ;  /* 0x000000ffff049224 */ /* 0x008fe400078e002b */
[----:B------:R-:W-:Y:S01]  /*28560*/  @!P1 IMAD.MOV.U32 R5, RZ, RZ, R44 ;  /* 0x000000ffff059224 */ /* 0x000fe200078e002c */
[----:B------:R0:W-:Y:S04]  /*28570*/  STS.U16 [R60+0x44c0], R35 ;  /* 0x0044c0233c007388 */ /* 0x0001e80000000400 */
[----:B------:R1:W3:Y:S01]  /*28580*/  @!P1 LDG.E.U16 R36, [R4.64] ;  /* 0x0000000604249981 */ /* 0x0002e2000c1e1500 */
[----:B0-----:R-:W-:Y:S01]  /*28590*/  PRMT R35, RZ, 0x7610, R35 ;  /* 0x00007610ff237816 */ /* 0x001fe20000000023 */
[----:B-1----:R-:W-:-:S02]  /*285a0*/  @!P1 IMAD.MOV.U32 R4, RZ, RZ, R3 ;  /* 0x000000ffff049224 */ /* 0x002fc400078e0003 */
[----:B--2---:R-:W-:-:S05]  /*285b0*/  @!P1 IMAD.MOV.U32 R5, RZ, RZ, R42 ;  /* 0x000000ffff059224 */ /* 0x004fca00078e002a */
[----:B------:R-:W2:Y:S04]  /*285c0*/  @!P1 LDG.E.U16 R35, [R4.64] ;  /* 0x0000000604239981 */ /* 0x000ea8000c1e1500 */
[----:B----4-:R0:W-:Y:S04]  /*285d0*/  STL [R1+0x2350], R39 ;  /* 0x0023502701007387 */ /* 0x0101e80000100800 */
[----:B------:R-:W4:Y:S04]  /*285e0*/  LDL R41, [R1+0xe40] ;  /* 0x000e400001297983 */ /* 0x000f280000100800 */
[----:B------:R-:W4:Y:S04]  /*285f0*/  LDL R2, [R1+0xe44] ;  /* 0x000e440001027983 */ /* 0x000f280000100800 */
[----:B------:R-:W4:Y:S04]  /*28600*/  LDL.LU R59, [R1+0x934] ;  /* 0x00093400013b7983 */ /* 0x000f280000300800 */
[----:B------:R1:W-:Y:S04]  /*28610*/  STL [R1+0x2354], R38 ;  /* 0x0023542601007387 */ /* 0x0003e80000100800 */
[----:B------:R-:W4:Y:S04]  /*28620*/  LDL R40, [R1+0xe38] ;  /* 0x000e380001287983 */ /* 0x000f280000100800 */
[----:B0-----:R-:W4:Y:S04]  /*28630*/  LDL R39, [R1+0xe3c] ;  /* 0x000e3c0001277983 */ /* 0x001f280000100800 */
[----:B------:R-:W4:Y:S04]  /*28640*/  LDL.LU R61, [R1+0x938] ;  /* 0x00093800013d7983 */ /* 0x000f280000300800 */
[----:B------:R0:W-:Y:S04]  /*28650*/  STL [R1+0x2358], R37 ;  /* 0x0023582501007387 */ /* 0x0001e80000100800 */
[----:B-1----:R-:W4:Y:S04]  /*28660*/  LDL R38, [R1+0xe00] ;  /* 0x000e000001267983 */ /* 0x002f280000100800 */
[----:B0-----:R-:W4:Y:S04]  /*28670*/  LDL R37, [R1+0xe04] ;  /* 0x000e040001257983 */ /* 0x001f280000100800 */
[----:B------:R-:W4:Y:S04]  /*28680*/  LDL.LU R55, [R1+0x914] ;  /* 0x0009140001377983 */ /* 0x000f280000300800 */
[----:B---3--:R0:W-:Y:S04]  /*28690*/  STL [R1+0x235c], R36 ;  /* 0x00235c2401007387 */ /* 0x0081e80000100800 */
[----:B------:R-:W3:Y:S04]  /*286a0*/  LDL.LU R57, [R1+0x918] ;  /* 0x0009180001397983 */ /* 0x000ee80000300800 */
[----:B------:R-:W3:Y:S04]  /*286b0*/  LDL.LU R58, [R1+0x908] ;  /* 0x00090800013a7983 */ /* 0x000ee80000300800 */
[----:B--2---:R-:W-:Y:S04]  /*286c0*/  STL [R1+0x2360], R35 ;  /* 0x0023602301007387 */ /* 0x004fe80000100800 */
[----:B------:R-:W-:Y:S04]  /*286d0*/  STL [R1+0x2364], R60 ;  /* 0x0023643c01007387 */ /* 0x000fe80000100800 */
[----:B0-----:R-:W2:Y:S04]  /*286e0*/  LDL R36, [R1+0xdf8] ;  /* 0x000df80001247983 */ /* 0x001ea80000100800 */
[----:B------:R-:W-:Y:S01]  /*286f0*/  STS.U16 [R60+0x46c0], R32 ;  /* 0x0046c0203c007388 */ /* 0x000fe20000000400 */
[----:B------:R-:W-:-:S03]  /*28700*/  PRMT R34, RZ, 0x7610, R34 ;  /* 0x00007610ff227816 */ /* 0x000fc60000000022 */
[----:B------:R0:W-:Y:S01]  /*28710*/  STS.U16 [R60+0x4680], R33 ;  /* 0x004680213c007388 */ /* 0x0001e20000000400 */
[----:B------:R-:W-:-:S03]  /*28720*/  LOP3.LUT R3, R0, 0x20, RZ, 0x3c, !PT ;  /* 0x0000002000037812 */ /* 0x000fc600078e3cff */
[----:B------:R-:W-:Y:S04]  /*28730*/  STS.U16 [R60+0x4880], R30 ;  /* 0x0048801e3c007388 */ /* 0x000fe80000000400 */
[----:B------:R-:W-:Y:S04]  /*28740*/  STS.U16 [R60+0x48c0], R31 ;  /* 0x0048c01f3c007388 */ /* 0x000fe80000000400 */
[----:B------:R-:W-:Y:S04]  /*28750*/  STS.U16 [R60+0x4ac0], R26 ;  /* 0x004ac01a3c007388 */ /* 0x000fe80000000400 */
[----:B------:R-:W-:Y:S04]  /*28760*/  STS.U16 [R60+0x4a80], R27 ;  /* 0x004a801b3c007388 */ /* 0x000fe80000000400 */
[----:B------:R-:W-:Y:S01]  /*28770*/  STS.U16 [R60+0x4c80], R22 ;  /* 0x004c80163c007388 */ /* 0x000fe20000000400 */
[----:B0-----:R-:W-:-:S03]  /*28780*/  PRMT R33, RZ, 0x7610, R33 ;  /* 0x00007610ff217816 */ /* 0x001fc60000000021 */
[----:B------:R-:W-:Y:S04]  /*28790*/  STS.U16 [R60+0x4cc0], R23 ;  /* 0x004cc0173c007388 */ /* 0x000fe80000000400 */
[----:B------:R-:W-:Y:S04]  /*287a0*/  STS.U16 [R60+0x4ec0], R18 ;  /* 0x004ec0123c007388 */ /* 0x000fe80000000400 */
[----:B------:R-:W-:Y:S01]  /*287b0*/  STS.U16 [R60+0x4e80], R19 ;  /* 0x004e80133c007388 */ /* 0x000fe20000000400 */
[----:B------:R-:W-:Y:S01]  /*287c0*/  PRMT R32, RZ, 0x7610, R32 ;  /* 0x00007610ff207816 */ /* 0x000fe20000000020 */
[----:B----4-:R-:W-:-:S02]  /*287d0*/  @!P1 IMAD.MOV.U32 R5, RZ, RZ, R41 ;  /* 0x000000ffff059224 */ /* 0x010fc400078e0029 */
[----:B------:R-:W-:Y:S02]  /*287e0*/  @!P1 IMAD.MOV.U32 R4, RZ, RZ, R2 ;  /* 0x000000ffff049224 */ /* 0x000fe400078e0002 */
[----:B------:R-:W4:Y:S04]  /*287f0*/  LDL R2, [R1+0xdfc] ;  /* 0x000dfc0001027983 */ /* 0x000f280000100800 */
[----:B------:R0:W4:Y:S04]  /*28800*/  @!P1 LDG.E.U16 R34, [R4.64] ;  /* 0x0000000604229981 */ /* 0x000128000c1e1500 */
[----:B------:R1:W-:Y:S01]  /*28810*/  STS.U16 [R3+0x4100], R59 ;  /* 0x0041003b03007388 */ /* 0x0003e20000000400 */
[----:B0-----:R-:W-:-:S02]  /*28820*/  @!P1 IMAD.MOV.U32 R5, RZ, RZ, R40 ;  /* 0x000000ffff059224 */ /* 0x001fc400078e0028 */
[----:B------:R-:W-:Y:S01]  /*28830*/  @!P1 IMAD.MOV.U32 R4, RZ, RZ, R39 ;  /* 0x000000ffff049224 */ /* 0x000fe200078e0027 */
[----:B-1----:R-:W4:Y:S04]  /*28840*/  LDL.LU R59, [R1+0x90c] ;  /* 0x00090c00013b7983 */ /* 0x002f280000300800 */
[----:B------:R-:W4:Y:S04]  /*28850*/  LDL R41, [R1+0xdc0] ;  /* 0x000dc00001297983 */ /* 0x000f280000100800 */
[----:B------:R-:W4:Y:S04]  /*28860*/  LDL R35, [R1+0xdc4] ;  /* 0x000dc40001237983 */ /* 0x000f280000100800 */
[----:B------:R0:W4:Y:S04]  /*28870*/  @!P1 LDG.E.U16 R33, [R4.64] ;  /* 0x0000000604219981 */ /* 0x000128000c1e1500 */
[----:B------:R-:W4:Y:S04]  /*28880*/  LDL.LU R56, [R1+0x5dc] ;  /* 0x0005dc0001387983 */ /* 0x000f280000300800 */
[----:B------:R-:W4:Y:S01]  /*28890*/  LDL R39, [R1+0xdb8] ;  /* 0x000db80001277983 */ /* 0x000f220000100800 */
[----:B0-----:R-:W-:-:S03]  /*288a0*/  @!P1 IMAD.MOV.U32 R4, RZ, RZ, R37 ;  /* 0x000000ffff049224 */ /* 0x001fc600078e0025 */
[----:B------:R-:W4:Y:S01]  /*288b0*/  LDL R37, [R1+0xdbc] ;  /* 0x000dbc0001257983 */ /* 0x000f220000100800 */
[----:B------:R-:W-:-:S03]  /*288c0*/  @!P1 IMAD.MOV.U32 R5, RZ, RZ, R38 ;  /* 0x000000ffff059224 */ /* 0x000fc600078e0026 */
[----:B------:R-:W4:Y:S04]  /*288d0*/  LDL R38, [R1+0xd84] ;  /* 0x000d840001267983 */ /* 0x000f280000100800 */
[----:B------:R0:W-:Y:S04]  /*288e0*/  STS.U16 [R3+0x4140], R61 ;  /* 0x0041403d03007388 */ /* 0x0001e80000000400 */
[----:B------:R2:W4:Y:S04]  /*288f0*/  @!P1 LDG.E.U16 R32, [R4.64] ;  /* 0x0000000604209981 */ /* 0x000528000c1e1500 */
[----:B0-----:R-:W4:Y:S04]  /*28900*/  LDL.LU R61, [R1+0x900] ;  /* 0x00090000013d7983 */ /* 0x001f280000300800 */
[----:B------:R-:W4:Y:S01]  /*28910*/  LDL R40, [R1+0xd80] ;  /* 0x000d800001287983 */ /* 0x000f220000100800 */
[----:B--2---:R-:W-:-:S03]  /*28920*/  @!P1 IMAD.MOV.U32 R5, RZ, RZ, R36 ;  /* 0x000000ffff059224 */ /* 0x004fc600078e0024 */
[----:B------:R-:W2:Y:S01]  /*28930*/  LDL R36, [R1+0xd78] ;  /* 0x000d780001247983 */ /* 0x000ea20000100800 */
[----:B------:R-:W-:Y:S02]  /*28940*/  PRMT R31, RZ, 0x7610, R31 ;  /* 0x00007610ff1f7816 */ /* 0x000fe4000000001f */
[----:B------:R-:W-:Y:S01]  /*28950*/  PRMT R30, RZ, 0x7610, R30 ;  /* 0x00007610ff1e7816 */ /* 0x000fe2000000001e */
[----:B------:R-:W-:Y:S01]  /*28960*/  STS.U16 [R3+0x4340], R55 ;  /* 0x0043403703007388 */ /* 0x000fe20000000400 */
[----:B------:R-:W-:-:S03]  /*28970*/  PRMT R29, RZ, 0x7610, R29 ;  /* 0x00007610ff1d7816 */ /* 0x000fc6000000001d */
[----:B---3--:R0:W-:Y:S04]  /*28980*/  STS.U16 [R3+0x4300], R57 ;  /* 0x0043003903007388 */ /* 0x0081e80000000400 */
[----:B------:R1:W-:Y:S01]  /*28990*/  STS.U16 [R3+0x4500], R58 ;  /* 0x0045003a03007388 */ /* 0x0003e20000000400 */
[----:B------:R-:W-:Y:S01]  /*289a0*/  PRMT R28, RZ, 0x7610, R28 ;  /* 0x00007610ff1c7816 */ /* 0x000fe2000000001c */
[----:B----4-:R-:W-:Y:S02]  /*289b0*/  @!P1 IMAD.MOV.U32 R4, RZ, RZ, R2 ;  /* 0x000000ffff049224 */ /* 0x010fe400078e0002 */
[----:B------:R-:W3:Y:S04]  /*289c0*/  LDL R2, [R1+0xd7c] ;  /* 0x000d7c0001027983 */ /* 0x000ee80000100800 */
[----:B------:R4:W3:Y:S04]  /*289d0*/  @!P1 LDG.E.U16 R31, [R4.64] ;  /* 0x00000006041f9981 */ /* 0x0008e8000c1e1500 */
[----:B0-----:R-:W3:Y:S01]  /*289e0*/  LDL.LU R57, [R1+0x158] ;  /* 0x0001580001397983 */ /* 0x001ee20000300800 */
[----:B----4-:R-:W-:-:S02]  /*289f0*/  @!P1 IMAD.MOV.U32 R5, RZ, RZ, R41 ;  /* 0x000000ffff059224 */ /* 0x010fc400078e0029 */
[----:B------:R-:W-:Y:S02]  /*28a00*/  @!P1 IMAD.MOV.U32 R4, RZ, RZ, R35 ;  /* 0x000000ffff049224 */ /* 0x000fe400078e0023 */
[----:B------:R-:W4:Y:S04]  /*28a10*/  LDL R35, [R1+0xd44] ;  /* 0x000d440001237983 */ /* 0x000f280000100800 */
[----:B------:R0:W4:Y:S04]  /*28a20*/  @!P1 LDG.E.U16 R30, [R4.64] ;  /* 0x00000006041e9981 */ /* 0x000128000c1e1500 */
[----:B-1----:R-:W4:Y:S01]  /*28a30*/  LDL.LU R58, [R1+0x5d0] ;  /* 0x0005d000013a7983 */ /* 0x002f220000300800 */
[----:B0-----:R-:W-:-:S02]  /*28a40*/  @!P1 IMAD.MOV.U32 R4, RZ, RZ, R37 ;  /* 0x000000ffff049224 */ /* 0x001fc400078e0025 */
[----:B------:R-:W-:Y:S01]  /*28a50*/  @!P1 IMAD.MOV.U32 R5, RZ, RZ, R39 ;  /* 0x000000ffff059224 */ /* 0x000fe200078e0027 */
[----:B------:R-:W4:Y:S04]  /*28a60*/  LDL R37, [R1+0xd3c] ;  /* 0x000d3c0001257983 */ /* 0x000f280000100800 */
[----:B------:R-:W4:Y:S04]  /*28a70*/  LDL R39, [R1+0xd40] ;  /* 0x000d400001277983 */ /* 0x000f280000100800 */
[----:B------:R0:W4:Y:S02]  /*28a80*/  @!P1 LDG.E.U16 R29, [R4.64] ;  /* 0x00000006041d9981 */ /* 0x000124000c1e1500 */
[----:B0-----:R-:W-:-:S02]  /*28a90*/  @!P1 IMAD.MOV.U32 R4, RZ, RZ, R38 ;  /* 0x000000ffff049224 */ /* 0x001fc400078e0026 */
[----:B------:R-:W4:Y:S01]  /*28aa0*/  LDL R38, [R1+0xd38] ;  /* 0x000d380001267983 */ /* 0x000f220000100800 */
[----:B------:R-:W-:-:S03]  /*28ab0*/  @!P1 IMAD.MOV.U32 R5, RZ, RZ, R40 ;  /* 0x000000ffff059224 */ /* 0x000fc600078e0028 */
[----:B------:R0:W-:Y:S04]  /*28ac0*/  STS.U16 [R3+0x4540], R59 ;  /* 0x0045403b03007388 */ /* 0x0001e80000000400 */
[----:B------:R2:W4:Y:S04]  /*28ad0*/  @!P1 LDG.E.U16 R28, [R4.64] ;  /* 0x00000006041c9981 */ /* 0x000528000c1e1500 */
[----:B0-----:R-:W4:Y:S01]  /*28ae0*/  LDL.LU R59, [R1+0x138] ;  /* 0x00013800013b7983 */ /* 0x001f220000300800 */
[----:B--2---:R-:W-:-:S03]  /*28af0*/  @!P1 IMAD.MOV.U32 R5, RZ, RZ, R36 ;  /* 0x000000ffff059224 */ /* 0x004fc600078e0024 */
[----:B------:R-:W2:Y:S01]  /*28b00*/  LDL R36, [R1+0xd00] ;  /* 0x000d000001247983 */ /* 0x000ea20000100800 */
[----:B------:R-:W-:Y:S02]  /*28b10*/  PRMT R27, RZ, 0x7610, R27 ;  /* 0x00007610ff1b7816 */ /* 0x000fe4000000001b */
[----:B------:R-:W-:Y:S01]  /*28b20*/  PRMT R26, RZ, 0x7610, R26 ;  /* 0x00007610ff1a7816 */ /* 0x000fe2000000001a */
[----:B------:R-:W-:Y:S04]  /*28b30*/  STS.U16 [R3+0x4740], R56 ;  /* 0x0047403803007388 */ /* 0x000fe80000000400 */
[----:B------:R0:W-:Y:S01]  /*28b40*/  STS.U16 [R3+0x4700], R61 ;  /* 0x0047003d03007388 */ /* 0x0001e20000000400 */
[----:B------:R-:W-:Y:S01]  /*28b50*/  PRMT R25, RZ, 0x7610, R25 ;  /* 0x00007610ff197816 */ /* 0x000fe20000000019 */
[----:B---3--:R-:W-:-:S02]  /*28b60*/  @!P1 IMAD.MOV.U32 R4, RZ, RZ, R2 ;  /* 0x000000ffff049224 */ /* 0x008fc400078e0002 */
[----:B------:R-:W3:Y:S04]  /*28b70*/  LDL R2, [R1+0xd04] ;  /* 0x000d040001027983 */ /* 0x000ee80000100800 */
[----:B------:R-:W3:Y:S04]  /*28b80*/  LDL.LU R55, [R1+0x140] ;  /* 0x0001400001377983 */ /* 0x000ee80000300800 */
[----:B------:R4:W3:Y:S04]  /*28b90*/  @!P1 LDG.E.U16 R27, [R4.64] ;  /* 0x00000006041b9981 */ /* 0x0008e8000c1e1500 */
[----:B0-----:R-:W3:Y:S04]  /*28ba0*/  LDL.LU R61, [R1+0x11c] ;  /* 0x00011c00013d7983 */ /* 0x001ee80000300800 */
[----:B------:R-:W3:Y:S01]  /*28bb0*/  LDL R40, [R1+0xcf8] ;  /* 0x000cf80001287983 */ /* 0x000ee20000100800 */
[----:B----4-:R-:W-:-:S03]  /*28bc0*/  @!P1 IMAD.MOV.U32 R4, RZ, RZ, R35 ;  /* 0x000000ffff049224 */ /* 0x010fc600078e0023 */
[----:B------:R-:W4:Y:S04]  /*28bd0*/  LDL R35, [R1+0xcfc] ;  /* 0x000cfc0001237983 */ /* 0x000f280000100800 */
[----:B------:R-:W4:Y:S04]  /*28be0*/  LDL.LU R56, [R1+0x124] ;  /* 0x0001240001387983 */ /* 0x000f280000300800 */
[----:B------:R-:W4:Y:S01]  /*28bf0*/  LDL R41, [R1+0xcc0] ;  /* 0x000cc00001297983 */ /* 0x000f220000100800 */
[----:B------:R-:W-:-:S05]  /*28c00*/  @!P1 IMAD.MOV.U32 R5, RZ, RZ, R39 ;  /* 0x000000ffff059224 */ /* 0x000fca00078e0027 */
[----:B------:R0:W4:Y:S04]  /*28c10*/  @!P1 LDG.E.U16 R26, [R4.64] ;  /* 0x00000006041a9981 */ /* 0x000128000c1e1500 */
[----:B------:R1:W-:Y:S01]  /*28c20*/  STS.U16 [R3+0x4900], R57 ;  /* 0x0049003903007388 */ /* 0x0003e20000000400 */
[----:B0-----:R-:W-:-:S03]  /*28c30*/  @!P1 IMAD.MOV.U32 R5, RZ, RZ, R38 ;  /* 0x000000ffff059224 */ /* 0x001fc600078e0026 */
[----:B------:R-:W4:Y:S01]  /*28c40*/  LDL R38, [R1+0xcc4] ;  /* 0x000cc40001267983 */ /* 0x000f220000100800 */
[----:B------:R-:W-:-:S03]  /*28c50*/  @!P1 IMAD.MOV.U32 R4, RZ, RZ, R37 ;  /* 0x000000ffff049224 */ /* 0x000fc600078e0025 */
[----:B------:R-:W4:Y:S04]  /*28c60*/  LDL R37, [R1+0xca4] ;  /* 0x000ca40001257983 */ /* 0x000f280000100800 */
[----:B-1----:R-:W4:Y:S04]  /*28c70*/  LDL.LU R57, [R1+0x100] ;  /* 0x0001000001397983 */ /* 0x002f280000300800 */
[----:B------:R-:W4:Y:S04]  /*28c80*/  LDL R39, [R1+0xaac] ;  /* 0x000aac0001277983 */ /* 0x000f280000100800 */
[----:B------:R2:W4:Y:S02]  /*28c90*/  @!P1 LDG.E.U16 R25, [R4.64] ;  /* 0x0000000604199981 */ /* 0x000524000c1e1500 */
[----:B--2---:R-:W-:-:S02]  /*28ca0*/  @!P1 IMAD.MOV.U32 R5, RZ, RZ, R36 ;  /* 0x000000ffff059224 */ /* 0x004fc400078e0024 */
[----:B------:R-:W2:Y:S01]  /*28cb0*/  LDL R36, [R1+0xa74] ;  /* 0x000a740001247983 */ /* 0x000ea20000100800 */
[----:B------:R-:W-:Y:S02]  /*28cc0*/  PRMT R24, RZ, 0x7610, R24 ;  /* 0x00007610ff187816 */ /* 0x000fe40000000018 */
[----:B------:R-:W-:Y:S01]  /*28cd0*/  PRMT R23, RZ, 0x7610, R23 ;  /* 0x00007610ff177816 */ /* 0x000fe20000000017 */
[----:B------:R0:W-:Y:S01]  /*28ce0*/  STS.U16 [R3+0x4940], R58 ;  /* 0x0049403a03007388 */ /* 0x0001e20000000400 */
[----:B------:R-:W-:Y:S02]  /*28cf0*/  PRMT R22, RZ, 0x7610, R22 ;  /* 0x00007610ff167816 */ /* 0x000fe40000000016 */
[----:B------:R-:W-:Y:S01]  /*28d00*/  PRMT R21, RZ, 0x7610, R21 ;  /* 0x00007610ff157816 */ /* 0x000fe20000000015 */
[----:B------:R1:W-:Y:S01]  /*28d10*/  STS.U16 [R3+0x4b40], R59 ;  /* 0x004b403b03007388 */ /* 0x0003e20000000400 */
[----:B---3--:R-:W-:-:S03]  /*28d20*/  @!P1 IMAD.MOV.U32 R4, RZ, RZ, R2 ;  /* 0x000000ffff049224 */ /* 0x008fc600078e0002 */
[----:B------:R-:W3:Y:S04]  /*28d30*/  LDL R2, [R1+0xa78] ;  /* 0x000a780001027983 */ /* 0x000ee80000100800 */
[----:B------:R1:W3:Y:S04]  /*28d40*/  @!P1 LDG.E.U16 R24, [R4.64] ;  /* 0x0000000604189981 */ /* 0x0002e8000c1e1500 */
[----:B0-----:R-:W3:Y:S01]  /*28d50*/  LDL.LU R58, [R1+0x108] ;  /* 0x00010800013a7983 */ /* 0x001ee20000300800 */
[----:B-1----:R-:W-:-:S03]  /*28d60*/  @!P1 IMAD.MOV.U32 R5, RZ, RZ, R40 ;  /* 0x000000ffff059224 */ /* 0x002fc600078e0028 */
[----:B------:R-:W3:Y:S01]  /*28d70*/  LDL R40, [R1+0xa6c] ;  /* 0x000a6c0001287983 */ /* 0x000ee20000100800 */
[----:B----4-:R-:W-:-:S03]  /*28d80*/  @!P1 IMAD.MOV.U32 R4, RZ, RZ, R35 ;  /* 0x000000ffff049224 */ /* 0x010fc600078e0023 */
[----:B------:R-:W4:Y:S04]  /*28d90*/  LDL R35, [R1+0xa70] ;  /* 0x000a700001237983 */ /* 0x000f280000100800 */
[----:B------:R0:W4:Y:S04]  /*28da0*/  @!P1 LDG.E.U16 R23, [R4.64] ;  /* 0x0000000604179981 */ /* 0x000128000c1e1500 */
[----:B------:R-:W4:Y:S01]  /*28db0*/  LDL.LU R59, [R1+0x95c] ;  /* 0x00095c00013b7983 */ /* 0x000f220000300800 */
[----:B0-----:R-:W-:-:S03]  /*28dc0*/  @!P1 IMAD.MOV.U32 R5, RZ, RZ, R41 ;  /* 0x000000ffff059224 */ /* 0x001fc600078e0029 */
[----:B------:R-:W-:Y:S04]  /*28dd0*/  STS.U16 [R3+0x4b00], R55 ;  /* 0x004b003703007388 */ /* 0x000fe80000000400 */
[----:B------:R0:W-:Y:S01]  /*28de0*/  STS.U16 [R3+0x4d00], R61 ;  /* 0x004d003d03007388 */ /* 0x0001e20000000400 */
[----:B------:R-:W-:-:S03]  /*28df0*/  @!P1 IMAD.MOV.U32 R4, RZ, RZ, R38 ;  /* 0x000000ffff049224 */ /* 0x000fc600078e0026 */
[----:B------:R-:W4:Y:S04]  /*28e00*/  LDL R38, [R1+0xa38] ;  /* 0x000a380001267983 */ /* 0x000f280000100800 */
[----:B------:R1:W4:Y:S02]  /*28e10*/  @!P1 LDG.E.U16 R22, [R4.64] ;  /* 0x0000000604169981 */ /* 0x000324000c1e1500 */
[----:B-1----:R-:W-:Y:S02]  /*28e20*/  @!P1 IMAD.MOV.U32 R4, RZ, RZ, R37 ;  /* 0x000000ffff049224 */ /* 0x002fe400078e0025 */
[----:B------:R-:W-:Y:S02]  /*28e30*/  @!P1 IMAD.MOV.U32 R5, RZ, RZ, R39 ;  /* 0x000000ffff059224 */ /* 0x000fe400078e0027 */
[----:B------:R-:W4:Y:S04]  /*28e40*/  LDL R39, [R1+0xa34] ;  /* 0x000a340001277983 */ /* 0x000f280000100800 */
[----:B------:R2:W4:Y:S04]  /*28e50*/  @!P1 LDG.E.U16 R21, [R4.64] ;  /* 0x0000000604159981 */ /* 0x000528000c1e1500 */
[----:B0-----:R-:W4:Y:S04]  /*28e60*/  LDL.LU R61, [R1+0x9d0] ;  /* 0x0009d000013d7983 */ /* 0x001f280000300800 */
[----:B------:R-:W4:Y:S01]  /*28e70*/  LDL R37, [R1+0xa2c] ;  /* 0x000a2c0001257983 */ /* 0x000f220000100800 */
[----:B--2---:R-:W-:-:S03]  /*28e80*/  @!P1 IMAD.MOV.U32 R5, RZ, RZ, R36 ;  /* 0x000000ffff059224 */ /* 0x004fc600078e0024 */
[----:B------:R-:W2:Y:S01]  /*28e90*/  LDL R36, [R1+0xa30] ;  /* 0x000a300001247983 */ /* 0x000ea20000100800 */
[----:B------:R-:W-:Y:S02]  /*28ea0*/  PRMT R20, RZ, 0x7610, R20 ;  /* 0x00007610ff147816 */ /* 0x000fe40000000014 */
[----:B------:R-:W-:Y:S02]  /*28eb0*/  PRMT R19, RZ, 0x7610, R19 ;  /* 0x00007610ff137816 */ /* 0x000fe40000000013 */
[----:B------:R-:W-:Y:S01]  /*28ec0*/  PRMT R18, RZ, 0x7610, R18 ;  /* 0x00007610ff127816 */ /* 0x000fe20000000012 */
[----:B------:R0:W-:Y:S04]  /*28ed0*/  STS.U16 [R3+0x4d40], R56 ;  /* 0x004d403803007388 */ /* 0x0001e80000000400 */
[----:B------:R1:W-:Y:S01]  /*28ee0*/  STS.U16 [R3+0x4f40], R57 ;  /* 0x004f403903007388 */ /* 0x0003e20000000400 */
[----:B---3--:R-:W-:-:S03]  /*28ef0*/  @!P1 IMAD.MOV.U32 R4, RZ, RZ, R2 ;  /* 0x000000ffff049224 */ /* 0x008fc600078e0002 */
[----:B------:R-:W3:Y:S04]  /*28f00*/  LDL.LU R2, [R1+0x954] ;  /* 0x0009540001027983 */ /* 0x000ee80000300800 */
[----:B------:R0:W3:Y:S04]  /*28f10*/  @!P1 LDG.E.U16 R20, [R4.64] ;  /* 0x0000000604149981 */ /* 0x0000e8000c1e1500 */
[----:B------:R-:W3:Y:S01]  /*28f20*/  LDL R41, [R1+0x9f8] ;  /* 0x0009f80001297983 */ /* 0x000ee20000100800 */
[----:B0-----:R-:W-:-:S03]  /*28f30*/  @!P1 IMAD.MOV.U32 R5, RZ, RZ, R40 ;  /* 0x000000ffff059224 */ /* 0x001fc600078e0028 */
[----:B------:R-:W3:Y:S04]  /*28f40*/  LDL R40, [R1+0x1380] ;  /* 0x0013800001287983 */ /* 0x000ee80000100800 */
[----:B------:R-:W3:Y:S01]  /*28f50*/  LDL.LU R55, [R1+0x958] ;  /* 0x0009580001377983 */ /* 0x000ee20000300800 */
[----:B----4-:R-:W-:-:S05]  /*28f60*/  @!P1 IMAD.MOV.U32 R4, RZ, RZ, R35 ;  /* 0x000000ffff049224 */ /* 0x010fca00078e0023 */
[----:B------:R0:W4:Y:S02]  /*28f70*/  @!P1 LDG.E.U16 R19, [R4.64] ;  /* 0x0000000604139981 */ /* 0x000124000c1e1500 */
[----:B0-----:R-:W-:Y:S02]  /*28f80*/  @!P1 IMAD.MOV.U32 R4, RZ, RZ, R38 ;  /* 0x000000ffff049224 */ /* 0x001fe400078e0026 */
[----:B------:R-:W4:Y:S01]  /*28f90*/  LDL R38, [R1+0x1388] ;  /* 0x0013880001267983 */ /* 0x000f220000100800 */
[----:B------:R-:W-:-:S03]  /*28fa0*/  @!P1 IMAD.MOV.U32 R5, RZ, RZ, R39 ;  /* 0x000000ffff059224 */ /* 0x000fc600078e0027 */
[----:B------:R-:W4:Y:S04]  /*28fb0*/  LDL R39, [R1+0x9f4] ;  /* 0x0009f40001277983 */ /* 0x000f280000100800 */
[----:B------:R0:W4:Y:S04]  /*28fc0*/  @!P1 LDG.E.U16 R18, [R4.64] ;  /* 0x0000000604129981 */ /* 0x000128000c1e1500 */
[----:B------:R-:W4:Y:S04]  /*28fd0*/  LDL.LU R56, [R1+0x94c] ;  /* 0x00094c0001387983 */ /* 0x000f280000300800 */
[----:B-1----:R-:W4:Y:S01]  /*28fe0*/  LDL.LU R57, [R1+0x950] ;  /* 0x0009500001397983 */ /* 0x002f220000300800 */
[----:B0-----:R-:W-:-:S03]  /*28ff0*/  @!P1 IMAD.MOV.U32 R5, RZ, RZ, R37 ;  /* 0x000000ffff059224 */ /* 0x001fc600078e0025 */
[----:B------:R-:W4:Y:S01]  /*29000*/  LDL R37, [R1+0x1384] ;  /* 0x0013840001257983 */ /* 0x000f220000100800 */
[----:B--2---:R-:W-:-:S03]  /*29010*/  @!P1 IMAD.MOV.U32 R4, RZ, RZ, R36 ;  /* 0x000000ffff049224 */ /* 0x004fc600078e0024 */
[----:B------:R-:W2:Y:S01]  /*29020*/  LDL R36, [R1+0x13c8] ;  /* 0x0013c80001247983 */ /* 0x000ea20000100800 */
[----:B------:R-:W-:-:S03]  /*29030*/  LOP3.LUT R35, R0, 0x30, RZ, 0x3c, !PT ;  /* 0x0000003000237812 */ /* 0x000fc600078e3cff */
[----:B------:R0:W-:Y:S04]  /*29040*/  STS.U16 [R3+0x4f00], R58 ;  /* 0x004f003a03007388 */ /* 0x0001e80000000400 */
[----:B------:R1:W-:Y:S04]  /*29050*/  STS.U16 [R35+0x4180], R59 ;  /* 0x0041803b23007388 */ /* 0x0003e80000000400 */
[----:B------:R1:W-:Y:S04]  /*29060*/  STS.U16 [R35+0x41c0], R61 ;  /* 0x0041c03d23007388 */ /* 0x0003e80000000400 */
[----:B0-----:R-:W2:Y:S04]  /*29070*/  LDL.LU R58, [R1+0x944] ;  /* 0x00094400013a7983 */ /* 0x001ea80000300800 */
[----:B-1----:R-:W2:Y:S04]  /*29080*/  LDL.LU R59, [R1+0x948] ;  /* 0x00094800013b7983 */ /* 0x002ea80000300800 */
[----:B------:R-:W2:Y:S04]  /*29090*/  LDL.LU R61, [R1+0x93c] ;  /* 0x00093c00013d7983 */ /* 0x000ea80000300800 */
[----:B------:R-:W2:Y:S04]  /*290a0*/  LDL R45, [R1+0x138c] ;  /* 0x00138c00012d7983 */ /* 0x000ea80000100800 */
[----:B------:R-:W2:Y:S01]  /*290b0*/  LDL R44, [R1+0x13c4] ;  /* 0x0013c400012c7983 */ /* 0x000ea20000100800 */
[----:B------:R-:W-:-:S02]  /*290c0*/  PRMT R17, RZ, 0x7610, R17 ;  /* 0x00007610ff117816 */ /* 0x000fc40000000011 */
[----:B------:R-:W-:-:S04]  /*290d0*/  PRMT R16, RZ, 0x7610, R16 ;  /* 0x00007610ff107816 */ /* 0x000fc80000000010 */
[----:B------:R0:W2:Y:S01]  /*290e0*/  @!P1 LDG.E.U16 R17, [R4.64] ;  /* 0x0000000604119981 */ /* 0x0000a2000c1e1500 */
[----:B------:R-:W-:-:S03]  /*290f0*/  PRMT R15, RZ, 0x7610, R15 ;  /* 0x00007610ff0f7816 */ /* 0x000fc6000000000f */
[----:B---3--:R1:W-:Y:S04]  /*29100*/  STS.U16 [R35+0x43c0], R2 ;  /* 0x0043c00223007388 */ /* 0x0083e80000000400 */
[----:B-1----:R-:W3:Y:S04]  /*29110*/  LDL.LU R2, [R1+0x940] ;  /* 0x0009400001027983 */ /* 0x002ee80000300800 */
[----:B------:R-:W3:Y:S04]  /*29120*/  LDL R43, [R1+0xcac] ;  /* 0x000cac00012b7983 */ /* 0x000ee80000100800 */
[----:B------:R-:W3:Y:S01]  /*29130*/  LDL R42, [R1+0x136c] ;  /* 0x00136c00012a7983 */ /* 0x000ee20000100800 */
[----:B0-----:R-:W-:-:S02]  /*29140*/  @!P1 IMAD.MOV.U32 R4, RZ, RZ, R40 ;  /* 0x000000ffff049224 */ /* 0x001fc400078e0028 */
[----:B------:R-:W-:Y:S01]  /*29150*/  @!P1 IMAD.MOV.U32 R5, RZ, RZ, R41 ;  /* 0x000000ffff059224 */ /* 0x000fe200078e0029 */
[----:B------:R-:W3:Y:S04]  /*29160*/  LDL R40, [R1+0x1368] ;  /* 0x0013680001287983 */ /* 0x000ee80000100800 */
[----:B------:R-:W3:Y:S04]  /*29170*/  LDL R41, [R1+0xca8] ;  /* 0x000ca80001297983 */ /* 0x000ee80000100800 */
[----:B------:R4:W3:Y:S01]  /*29180*/  @!P1 LDG.E.U16 R16, [R4.64] ;  /* 0x0000000604109981 */ /* 0x0008e2000c1e1500 */
[----:B------:R-:W-:-:S02]  /*29190*/  PRMT R14, RZ, 0x7610, R14 ;  /* 0x00007610ff0e7816 */ /* 0x000fc4000000000e */
[----:B------:R-:W-:Y:S01]  /*291a0*/  PRMT R13, RZ, 0x7610, R13 ;  /* 0x00007610ff0d7816 */ /* 0x000fe2000000000d */
[----:B------:R-:W3:Y:S01]  /*291b0*/  LDL R60, [R1+0x12f4] ;  /* 0x0012f400013c7983 */ /* 0x000ee20000100800 */
[----:B----4-:R-:W-:-:S03]  /*291c0*/  @!P1 IMAD.MOV.U32 R4, RZ, RZ, R38 ;  /* 0x000000ffff049224 */ /* 0x010fc600078e0026 */
[----:B------:R-:W4:Y:S01]  /*291d0*/  LDL R38, [R1+0x1334] ;  /* 0x0013340001267983 */ /* 0x000f220000100800 */
[----:B------:R-:W-:-:S03]  /*291e0*/  @!P1 IMAD.MOV.U32 R5, RZ, RZ, R39 ;  /* 0x000000ffff059224 */ /* 0x000fc600078e0027 */
[----:B------:R-:W4:Y:S04]  /*291f0*/  LDL R39, [R1+0x1330] ;  /* 0x0013300001277983 */ /* 0x000f280000100800 */
[----:B------:R0:W4:Y:S02]  /*29200*/  @!P1 LDG.E.U16 R15, [R4.64] ;  /* 0x00000006040f9981 */ /* 0x000124000c1e1500 */
[----:B0-----:R-:W-:Y:S02]  /*29210*/  @!P1 IMAD.MOV.U32 R5, RZ, RZ, R37 ;  /* 0x000000ffff059224 */ /* 0x001fe400078e0025 */
[----:B------:R-:W4:Y:S01]  /*29220*/  LDL R37, [R1+0x1328] ;  /* 0x0013280001257983 */ /* 0x000f220000100800 */
[----:B--2---:R-:W-:-:S03]  /*29230*/  @!P1 IMAD.MOV.U32 R4, RZ, RZ, R36 ;  /* 0x000000ffff049224 */ /* 0x004fc600078e0024 */
[----:B------:R-:W2:Y:S04]  /*29240*/  LDL R36, [R1+0x132c] ;  /* 0x00132c0001247983 */ /* 0x000ea80000100800 */
[----:B------:R0:W2:Y:S01]  /*29250*/  @!P1 LDG.E.U16 R14, [R4.64] ;  /* 0x00000006040e9981 */ /* 0x0000a2000c1e1500 */
[----:B------:R-:W-:Y:S02]  /*29260*/  PRMT R12, RZ, 0x7610, R12 ;  /* 0x00007610ff0c7816 */ /* 0x000fe4000000000c */
[----:B------:R-:W-:Y:S02]  /*29270*/  PRMT R11, RZ, 0x7610, R11 ;  /* 0x00007610ff0b7816 */ /* 0x000fe4000000000b */
[----:B------:R-:W-:Y:S01]  /*29280*/  PRMT R10, RZ, 0x7610, R10 ;  /* 0x00007610ff0a7816 */ /* 0x000fe2000000000a */
[----:B0-----:R-:W-:-:S02]  /*29290*/  @!P1 IMAD.MOV.U32 R5, RZ, RZ, R45 ;  /* 0x000000ffff059224 */ /* 0x001fc400078e002d */
[----:B------:R-:W-:-:S05]  /*292a0*/  @!P1 IMAD.MOV.U32 R4, RZ, RZ, R44 ;  /* 0x000000ffff049224 */ /* 0x000fca00078e002c */
[----:B------:R3:W2:Y:S01]  /*292b0*/  @!P1 LDG.E.U16 R13, [R4.64] ;  /* 0x00000006040d9981 */ /* 0x0006a2000c1e1500 */
[----:B------:R-:W-:-:S03]  /*292c0*/  PRMT R9, RZ, 0x7610, R9 ;  /* 0x00007610ff097816 */ /* 0x000fc60000000009 */
[----:B------:R-:W-:Y:S04]  /*292d0*/  STS.U16 [R35+0x4380], R55 ;  /* 0x0043803723007388 */ /* 0x000fe80000000400 */
[----:B------:R-:W-:Y:S04]  /*292e0*/  STS.U16 [R35+0x4580], R56 ;  /* 0x0045803823007388 */ /* 0x000fe80000000400 */
[----:B------:R-:W-:Y:S04]  /*292f0*/  STS.U16 [R35+0x45c0], R57 ;  /* 0x0045c03923007388 */ /* 0x000fe80000000400 */
[----:B------:R-:W-:Y:S01]  /*29300*/  STS.U16 [R35+0x47c0], R58 ;  /* 0x0047c03a23007388 */ /* 0x000fe20000000400 */
[----:B---3--:R-:W-:-:S02]  /*29310*/  @!P1 IMAD.MOV.U32 R5, RZ, RZ, R43 ;  /* 0x000000ffff059224 */ /* 0x008fc400078e002b */
[----:B------:R-:W-:-:S05]  /*29320*/  @!P1 IMAD.MOV.U32 R4, RZ, RZ, R42 ;  /* 0x000000ffff049224 */ /* 0x000fca00078e002a */
[----:B------:R0:W3:Y:S02]  /*29330*/  @!P1 LDG.E.U16 R12, [R4.64] ;  /* 0x00000006040c9981 */ /* 0x0000e4000c1e1500 */
[----:B0-----:R-:W-:Y:S02]  /*29340*/  @!P1 IMAD.MOV.U32 R4, RZ, RZ, R40 ;  /* 0x000000ffff049224 */ /* 0x001fe400078e0028 */
[----:B------:R-:W-:Y:S01]  /*29350*/  @!P1 IMAD.MOV.U32 R5, RZ, RZ, R41 ;  /* 0x000000ffff059224 */ /* 0x000fe200078e0029 */
[----:B------:R-:W3:Y:S04]  /*29360*/  LDL.LU R40, [R1+0x91c] ;  /* 0x00091c0001287983 */ /* 0x000ee80000300800 */
[----:B------:R4:W3:Y:S04]  /*29370*/  @!P1 LDG.E.U16 R11, [R4.64] ;  /* 0x00000006040b9981 */ /* 0x0008e8000c1e1500 */
[----:B------:R-:W3:Y:S01]  /*29380*/  LDL.LU R41, [R1+0x930] ;  /* 0x0009300001297983 */ /* 0x000ee20000300800 */
[----:B----4-:R-:W-:-:S03]  /*29390*/  @!P1 IMAD.MOV.U32 R4, RZ, RZ, R38 ;  /* 0x000000ffff049224 */ /* 0x010fc600078e0026 */
[----:B------:R-:W4:Y:S01]  /*293a0*/  LDL R38, [R1+0x12ec] ;  /* 0x0012ec0001267983 */ /* 0x000f220000100800 */
[----:B------:R-:W-:-:S03]  /*293b0*/  @!P1 IMAD.MOV.U32 R5, RZ, RZ, R39 ;  /* 0x000000ffff059224 */ /* 0x000fc600078e0027 */
[----:B------:R-:W4:Y:S04]  /*293c0*/  LDL R39, [R1+0x12e8] ;  /* 0x0012e80001277983 */ /* 0x000f280000100800 */
[----:B------:R0:W4:Y:S02]  /*293d0*/  @!P1 LDG.E.U16 R10, [R4.64] ;  /* 0x00000006040a9981 */ /* 0x000124000c1e1500 */
[----:B0-----:R-:W-:Y:S02]  /*293e0*/  @!P1 IMAD.MOV.U32 R5, RZ, RZ, R37 ;  /* 0x000000ffff059224 */ /* 0x001fe400078e0025 */
[----:B------:R-:W4:Y:S04]  /*293f0*/  LDL R37, [R1+0x12b0] ;  /* 0x0012b00001257983 */ /* 0x000f280000100800 */
[----:B------:R-:W-:Y:S04]  /*29400*/  STS.U16 [R35+0x4780], R59 ;  /* 0x0047803b23007388 */ /* 0x000fe80000000400 */
[----:B------:R0:W-:Y:S04]  /*29410*/  STS.U16 [R35+0x4980], R61 ;  /* 0x0049803d23007388 */ /* 0x0001e80000000400 */
[----:B------:R1:W-:Y:S01]  /*29420*/  STS.U16 [R35+0x49c0], R2 ;  /* 0x0049c00223007388 */ /* 0x0003e20000000400 */
[----:B--2---:R-:W-:-:S03]  /*29430*/  @!P1 IMAD.MOV.U32 R4, RZ, RZ, R36 ;  /* 0x000000ffff049224 */ /* 0x004fc600078e0024 */
[----:B------:R-:W2:Y:S04]  /*29440*/  LDL R36, [R1+0x12b4] ;  /* 0x0012b40001247983 */ /* 0x000ea80000100800 */
[----:B------:R0:W2:Y:S04]  /*29450*/  @!P1 LDG.E.U16 R9, [R4.64] ;  /* 0x0000000604099981 */ /* 0x0000a8000c1e1500 */
[----:B0-----:R-:W2:Y:S04]  /*29460*/  LDL R5, [R1+0x12f0] ;  /* 0x0012f00001057983 */ /* 0x001ea80000100800 */
        /* <DEDUP_REMOVED lines=19> */
[----:B-1----:R-:W4:Y:S01]  /*295a0*/  LDL.LU R2, [R1+0x10c] ;  /* 0x00010c0001027983 */ /* 0x002f220000300800 */
[----:B------:R-:W-:Y:S01]  /*295b0*/  PRMT R8, RZ, 0x7610, R8 ;  /* 0x00007610ff087816 */ /* 0x000fe20000000008 */
[----:B------:R-:W-:Y:S01]  /*295c0*/  @!P1 IMAD.MOV.U32 R4, RZ, RZ, R60 ;  /* 0x000000ffff049224 */ /* 0x000fe200078e003c */
[----:B------:R-:W-:-:S02]  /*295d0*/  PRMT R7, RZ, 0x7610, R7 ;  /* 0x00007610ff077816 */ /* 0x000fc40000000007 */
[----:B------:R-:W-:Y:S01]  /*295e0*/  PRMT R6, RZ, 0x7610, R6 ;  /* 0x00007610ff067816 */ /* 0x000fe20000000006 */
[----:B---3--:R-:W-:Y:S04]  /*295f0*/  STS.U16 [R35+0x4bc0], R40 ;  /* 0x004bc02823007388 */ /* 0x008fe80000000400 */
[----:B------:R-:W-:Y:S04]  /*29600*/  STS.U16 [R35+0x4b80], R41 ;  /* 0x004b802923007388 */ /* 0x000fe80000000400 */
[----:B--2---:R0:W2:Y:S04]  /*29610*/  @!P1 LDG.E.U16 R8, [R4.64] ;  /* 0x0000000604089981 */ /* 0x0040a8000c1e1500 */
[----:B----4-:R-:W-:Y:S01]  /*29620*/  STS.U16 [R35+0x4d80], R42 ;  /* 0x004d802a23007388 */ /* 0x010fe20000000400 */
[----:B0-----:R-:W-:-:S02]  /*29630*/  @!P1 IMAD.MOV.U32 R4, RZ, RZ, R38 ;  /* 0x000000ffff049224 */ /* 0x001fc400078e0026 */
[----:B------:R-:W-:Y:S01]  /*29640*/  @!P1 IMAD.MOV.U32 R5, RZ, RZ, R39 ;  /* 0x000000ffff059224 */ /* 0x000fe200078e0027 */
[----:B------:R-:W-:Y:S04]  /*29650*/  STS.U16 [R35+0x4dc0], R43 ;  /* 0x004dc02b23007388 */ /* 0x000fe80000000400 */
[----:B------:R0:W3:Y:S04]  /*29660*/  @!P1 LDG.E.U16 R7, [R4.64] ;  /* 0x0000000604079981 */ /* 0x0000e8000c1e1500 */
[----:B------:R-:W-:Y:S01]  /*29670*/  STS.U16 [R35+0x4fc0], R44 ;  /* 0x004fc02c23007388 */ /* 0x000fe20000000400 */
[----:B0-----:R-:W-:-:S02]  /*29680*/  @!P1 IMAD.MOV.U32 R4, RZ, RZ, R36 ;  /* 0x000000ffff049224 */ /* 0x001fc400078e0024 */
[----:B------:R-:W-:Y:S01]  /*29690*/  @!P1 IMAD.MOV.U32 R5, RZ, RZ, R37 ;  /* 0x000000ffff059224 */ /* 0x000fe200078e0025 */
[----:B------:R-:W-:Y:S04]  /*296a0*/  STS.U16 [R35+0x4f80], R45 ;  /* 0x004f802d23007388 */ /* 0x000fe80000000400 */
[----:B------:R0:W-:Y:S04]  /*296b0*/  STS.U16 [R0+0x40], R61 ;  /* 0x0000403d00007388 */ /* 0x0001e80000000400 */
[----:B------:R1:W4:Y:S04]  /*296c0*/  @!P1 LDG.E.U16 R6, [R4.64] ;  /* 0x0000000604069981 */ /* 0x000328000c1e1500 */
[----:B0-----:R-:W2:Y:S04]  /*296d0*/  LDL.LU R61, [R1+0x104] ;  /* 0x00010400013d7983 */ /* 0x001ea80000300800 */
[----:B-1----:R-:W3:Y:S04]  /*296e0*/  LDL.LU R4, [R1+0xfc] ;  /* 0x0000fc0001047983 */ /* 0x002ee80000300800 */
[----:B------:R-:W3:Y:S04]  /*296f0*/  LDL.LU R5, [R1+0xf8] ;  /* 0x0000f80001057983 */ /* 0x000ee80000300800 */
[----:B------:R-:W3:Y:S04]  /*29700*/  LDL.LU R60, [R1+0xf4] ;  /* 0x0000f400013c7983 */ /* 0x000ee80000300800 */
        /* <DEDUP_REMOVED lines=10> */
[----:B------:R0:W-:Y:S04]  /*297b0*/  STS.U16 [R0], R46 ;  /* 0x0000002e00007388 */ /* 0x0001e80000000400 */
[----:B------:R-:W4:Y:S04]  /*297c0*/  LDL.LU R45, [R1+0xc8] ;  /* 0x0000c800012d7983 */ /* 0x000f280000300800 */
[----:B------:R1:W-:Y:S04]  /*297d0*/  STS.U16 [R0+0xe40], R2 ;  /* 0x000e400200007388 */ /* 0x0003e80000000400 */
[----:B0-----:R-:W4:Y:S04]  /*297e0*/  LDL.LU R46, [R1+0xc4] ;  /* 0x0000c400012e7983 */ /* 0x001f280000300800 */
[----:B-1----:R-:W4:Y:S04]  /*297f0*/  LDL.LU R2, [R1+0xc0] ;  /* 0x0000c00001027983 */ /* 0x002f280000300800 */
[----:B------:R0:W-:Y:S04]  /*29800*/  STS.U16 [R0+0x200], R47 ;  /* 0x0002002f00007388 */ /* 0x0001e80000000400 */
[----:B------:R1:W-:Y:S04]  /*29810*/  STS.U16 [R0+0x240], R48 ;  /* 0x0002403000007388 */ /* 0x0003e80000000400 */
[----:B------:R1:W-:Y:S04]  /*29820*/  STS.U16 [R0+0x400], R49 ;  /* 0x0004003100007388 */ /* 0x0003e80000000400 */
[----:B0-----:R-:W4:Y:S04]  /*29830*/  LDL.LU R47, [R1+0xbc] ;  /* 0x0000bc00012f7983 */ /* 0x001f280000300800 */
[----:B-1----:R-:W4:Y:S04]  /*29840*/  LDL.LU R48, [R1+0xb8] ;  /* 0x0000b80001307983 */ /* 0x002f280000300800 */
[----:B------:R0:W-:Y:S04]  /*29850*/  STS.U16 [R0+0x440], R50 ;  /* 0x0004403200007388 */ /* 0x0001e80000000400 */
[----:B------:R-:W4:Y:S04]  /*29860*/  LDL.LU R49, [R1+0xb4] ;  /* 0x0000b40001317983 */ /* 0x000f280000300800 */
[----:B------:R1:W-:Y:S04]  /*29870*/  STS.U16 [R0+0x600], R51 ;  /* 0x0006003300007388 */ /* 0x0003e80000000400 */
[----:B0-----:R-:W4:Y:S04]  /*29880*/  LDL.LU R50, [R1+0xb0] ;  /* 0x0000b00001327983 */ /* 0x001f280000300800 */
[----:B------:R0:W-:Y:S04]  /*29890*/  STS.U16 [R0+0x640], R52 ;  /* 0x0006403400007388 */ /* 0x0001e80000000400 */
[----:B-1----:R-:W4:Y:S04]  /*298a0*/  LDL.LU R51, [R1+0xac] ;  /* 0x0000ac0001337983 */ /* 0x002f280000300800 */
        /* <DEDUP_REMOVED lines=14> */
[----:B-1----:R-:W4:Y:S04]  /*29990*/  LDL.LU R59, [R1+0x8c] ;  /* 0x00008c00013b7983 */ /* 0x002f280000300800 */
[----:B--2---:R0:W-:Y:S04]  /*299a0*/  STS.U16 [R0+0x1000], R61 ;  /* 0x0010003d00007388 */ /* 0x0041e80000000400 */
[----:B0-----:R-:W2:Y:S04]  /*299b0*/  LDL.LU R61, [R1+0x88] ;  /* 0x00008800013d7983 */ /* 0x001ea80000300800 */
[----:B---3--:R-:W-:Y:S04]  /*299c0*/  STS.U16 [R0+0x1240], R60 ;  /* 0x0012403c00007388 */ /* 0x008fe80000000400 */
[----:B----4-:R0:W-:Y:S04]  /*299d0*/  STS.U16 [R0+0x2000], R2 ;  /* 0x0020000200007388 */ /* 0x0101e80000000400 */
[----:B0-----:R-:W3:Y:S04]  /*299e0*/  LDL.LU R2, [R1+0x84] ;  /* 0x0000840001027983 */ /* 0x001ee80000300800 */
[----:B------:R-:W4:Y:S04]  /*299f0*/  LDL.LU R60, [R1+0x80] ;  /* 0x00008000013c7983 */ /* 0x000f280000300800 */
        /* <DEDUP_REMOVED lines=49> */
[----:B------:R-:W-:Y:S04]  /*29d10*/  STS.U16 [R0+0x1040], R4 ;  /* 0x0010400400007388 */ /* 0x000fe80000000400 */
[----:B-1----:R-:W4:Y:S04]  /*29d20*/  LDL.LU R59, [R1+0x1c] ;  /* 0x00001c00013b7983 */ /* 0x002f280000300800 */
[----:B------:R-:W-:Y:S04]  /*29d30*/  STS.U16 [R0+0x1200], R5 ;  /* 0x0012000500007388 */ /* 0x000fe80000000400 */
[----:B--2---:R0:W-:Y:S04]  /*29d40*/  STS.U16 [R0+0x2e00], R61 ;  /* 0x002e003d00007388 */ /* 0x0041e80000000400 */
[----:B0-----:R-:W2:Y:S04]  /*29d50*/  LDL.LU R61, [R1+0x18] ;  /* 0x00001800013d7983 */ /* 0x001ea80000300800 */
[----:B---3--:R0:W-:Y:S04]  /*29d60*/  STS.U16 [R0+0x2e40], R2 ;  /* 0x002e400200007388 */ /* 0x0081e80000000400 */
[----:B----4-:R1:W-:Y:S04]  /*29d70*/  STS.U16 [R0+0x3000], R60 ;  /* 0x0030003c00007388 */ /* 0x0103e80000000400 */
[----:B0-----:R-:W3:Y:S04]  /*29d80*/  LDL.LU R2, [R1+0x14] ;  /* 0x0000140001027983 */ /* 0x001ee80000300800 */
[----:B------:R-:W3:Y:S04]  /*29d90*/  LDL.LU R4, [R1+0xc] ;  /* 0x00000c0001047983 */ /* 0x000ee80000300800 */
[----:B------:R-:W2:Y:S04]  /*29da0*/  LDL.LU R5, [R1+0x8] ;  /* 0x0000080001057983 */ /* 0x000ea80000300800 */
[----:B-1----:R-:W2:Y:S04]  /*29db0*/  LDL.LU R60, [R1+0x2364] ;  /* 0x00236400013c7983 */ /* 0x002ea80000300800 */
[----:B------:R0:W-:Y:S04]  /*29dc0*/  STS.U16 [R0+0x3040], R35 ;  /* 0x0030402300007388 */ /* 0x0001e80000000400 */
[----:B------:R1:W-:Y:S04]  /*29dd0*/  STS.U16 [R0+0x3200], R36 ;  /* 0x0032002400007388 */ /* 0x0003e80000000400 */
[----:B------:R1:W-:Y:S04]  /*29de0*/  STS.U16 [R0+0x3240], R37 ;  /* 0x0032402500007388 */ /* 0x0003e80000000400 */
[----:B0-----:R-:W3:Y:S04]  /*29df0*/  LDL.LU R35, [R1+0x2360] ;  /* 0x0023600001237983 */ /* 0x001ee80000300800 */
[----:B-1----:R-:W3:Y:S04]  /*29e00*/  LDL.LU R36, [R1+0x235c] ;  /* 0x00235c0001247983 */ /* 0x002ee80000300800 */
[----:B------:R-:W3:Y:S04]  /*29e10*/  LDL.LU R37, [R1+0x2358] ;  /* 0x0023580001257983 */ /* 0x000ee80000300800 */
        /* <DEDUP_REMOVED lines=24> */
[----:B------:R-:W3:Y:S04]  /*29fa0*/  LDL.LU R0, [R1+0x10] ;  /* 0x0000100001007983 */ /* 0x000ee80000300800 */
[----:B--2---:R0:W-:Y:S04]  /*29fb0*/  STS.U16 [R60+0x80], R50 ;  /* 0x000080323c007388 */ /* 0x0041e80000000400 */
[----:B------:R1:W-:Y:S04]  /*29fc0*/  STS.U16 [R60+0xc0], R51 ;  /* 0x0000c0333c007388 */ /* 0x0003e80000000400 */
[----:B------:R2:W-:Y:S04]  /*29fd0*/  STS.U16 [R60+0x280], R52 ;  /* 0x000280343c007388 */ /* 0x0005e80000000400 */
[----:B0-----:R-:W4:Y:S04]  /*29fe0*/  LDL.LU R50, [R1+0x2324] ;  /* 0x0023240001327983 */ /* 0x001f280000300800 */
[----:B-1----:R-:W4:Y:S04]  /*29ff0*/  LDL.LU R51, [R1+0x2320] ;  /* 0x0023200001337983 */ /* 0x002f280000300800 */
[----:B--2---:R-:W2:Y:S04]  /*2a000*/  LDL.LU R52, [R1+0x231c] ;  /* 0x00231c0001347983 */ /* 0x004ea80000300800 */
[----:B------:R0:W-:Y:S04]  /*2a010*/  STS.U16 [R60+0x2c0], R53 ;  /* 0x0002c0353c007388 */ /* 0x0001e80000000400 */
[----:B------:R1:W-:Y:S04]  /*2a020*/  STS.U16 [R60+0x480], R54 ;  /* 0x000480363c007388 */ /* 0x0003e80000000400 */
[----:B------:R1:W-:Y:S04]  /*2a030*/  STS.U16 [R60+0x4c0], R55 ;  /* 0x0004c0373c007388 */ /* 0x0003e80000000400 */
[----:B0-----:R-:W2:Y:S04]  /*2a040*/  LDL.LU R53, [R1+0x2318] ;  /* 0x0023180001357983 */ /* 0x001ea80000300800 */
[----:B-1----:R-:W2:Y:S04]  /*2a050*/  LDL.LU R54, [R1+0x2314] ;  /* 0x0023140001367983 */ /* 0x002ea80000300800 */
[----:B------:R-:W2:Y:S04]  /*2a060*/  LDL.LU R55, [R1+0x2310] ;  /* 0x0023100001377983 */ /* 0x000ea80000300800 */
        /* <DEDUP_REMOVED lines=8> */
[----:B---3--:R3:W-:Y:S04]  /*2a0f0*/  STS.U16 [R60+0xac0], R2 ;  /* 0x000ac0023c007388 */ /* 0x0087e80000000400 */
[----:B0-----:R-:W2:Y:S04]  /*2a100*/  LDL.LU R59, [R1+0x2300] ;  /* 0x00230000013b7983 */ /* 0x001ea80000300800 */
[----:B-1----:R-:W2:Y:S04]  /*2a110*/  LDL.LU R61, [R1+0x22fc] ;  /* 0x0022fc00013d7983 */ /* 0x002ea80000300800 */
[----:B---3--:R-:W3:Y:S04]  /*2a120*/  LDL.LU R2, [R1+0x22f8] ;  /* 0x0022f80001027983 */ /* 0x008ee80000300800 */
[----:B------:R-:W-:Y:S04]  /*2a130*/  STS.U16 [R60+0xc80], R0 ;  /* 0x000c80003c007388 */ /* 0x000fe80000000400 */
[----:B------:R-:W-:Y:S04]  /*2a140*/  STS.U16 [R60+0xcc0], R4 ;  /* 0x000cc0043c007388 */ /* 0x000fe80000000400 */
[----:B------:R-:W-:Y:S04]  /*2a150*/  STS.U16 [R60+0xe80], R5 ;  /* 0x000e80053c007388 */ /* 0x000fe80000000400 */
[----:B---3--:R0:W-:Y:S04]  /*2a160*/  STS.U16 [R60+0xec0], R2 ;  /* 0x000ec0023c007388 */ /* 0x0081e80000000400 */
[----:B0-----:R-:W3:Y:S04]  /*2a170*/  LDL.LU R2, [R1+0x22f4] ;  /* 0x0022f40001027983 */ /* 0x001ee80000300800 */
[----:B------:R-:W3:Y:S04]  /*2a180*/  LDL R5, [R1+0x1360] ;  /* 0x0013600001057983 */ /* 0x000ee80000100800 */
[----:B------:R-:W3:Y:S04]  /*2a190*/  LDL R4, [R1+0x1364] ;  /* 0x0013640001047983 */ /* 0x000ee80000100800 */
[----:B--2---:R-:W-:Y:S04]  /*2a1a0*/  STS.U16 [R60+0x1080], R61 ;  /* 0x0010803d3c007388 */ /* 0x004fe80000000400 */
[----:B------:R-:W-:Y:S04]  /*2a1b0*/  STS.U16 [R60+0x10c0], R59 ;  /* 0x0010c03b3c007388 */ /* 0x000fe80000000400 */
[----:B------:R0:W-:Y:S04]  /*2a1c0*/  STL [R1+0x22ec], R59 ;  /* 0x0022ec3b01007387 */ /* 0x0001e80000100800 */
[----:B------:R-:W-:Y:S01]  /*2a1d0*/  STS.U16 [R60+0x1280], R58 ;  /* 0x0012803a3c007388 */ /* 0x000fe20000000400 */
[----:B0-----:R-:W-:-:S03]  /*2a1e0*/  PRMT R59, RZ, 0x7610, R59 ;  /* 0x00007610ff3b7816 */ /* 0x001fc6000000003b */
[----:B------:R-:W-:Y:S04]  /*2a1f0*/  STS.U16 [R60+0x12c0], R57 ;  /* 0x0012c0393c007388 */ /* 0x000fe80000000400 */
[----:B------:R-:W-:Y:S04]  /*2a200*/  STS.U16 [R60+0x1480], R56 ;  /* 0x001480383c007388 */ /* 0x000fe80000000400 */
[----:B------:R-:W-:Y:S04]  /*2a210*/  STS.U16 [R60+0x14c0], R55 ;  /* 0x0014c0373c007388 */ /* 0x000fe80000000400 */
[----:B------:R-:W-:Y:S04]  /*2a220*/  STS.U16 [R60+0x1680], R54 ;  /* 0x001680363c007388 */ /* 0x000fe80000000400 */
[----:B------:R-:W-:Y:S04]  /*2a230*/  STS.U16 [R60+0x16c0], R53 ;  /* 0x0016c0353c007388 */ /* 0x000fe80000000400 */
[----:B------:R-:W-:Y:S04]  /*2a240*/  STS.U16 [R60+0x1880], R52 ;  /* 0x001880343c007388 */ /* 0x000fe80000000400 */
[----:B----4-:R-:W-:Y:S04]  /*2a250*/  STS.U16 [R60+0x18c0], R51 ;  /* 0x0018c0333c007388 */ /* 0x010fe80000000400 */
[----:B------:R-:W2:Y:S04]  /*2a260*/  LDL.LU R61, [R1+0x139c] ;  /* 0x00139c00013d7983 */ /* 0x000ea80000300800 */
[----:B---3--:R-:W3:Y:S04]  /*2a270*/  @!P1 LDG.E.U16 R59, [R4.64] ;  /* 0x00000006043b9981 */ /* 0x008ee8000c1e1500 */
        /* <DEDUP_REMOVED lines=37> */
[----:B------:R0:W-:Y:S04]  /*2a4d0*/  STS.U16 [R60+0x3ec0], R13 ;  /* 0x003ec00d3c007388 */ /* 0x0001e80000000400 */
[----:B------:R-:W-:Y:S04]  /*2a4e0*/  STS.U16 [R3+0x100], R12 ;  /* 0x0001000c03007388 */ /* 0x000fe80000000400 */
[----:B------:R-:W-:Y:S04]  /*2a4f0*/  STS.U16 [R3+0x140], R11 ;  /* 0x0001400b03007388 */ /* 0x000fe80000000400 */
[----:B------:R-:W-:Y:S04]  /*2a500*/  STS.U16 [R3+0x300], R10 ;  /* 0x0003000a03007388 */ /* 0x000fe80000000400 */
[----:B------:R-:W-:Y:S04]  /*2a510*/  STS.U16 [R3+0x340], R9 ;  /* 0x0003400903007388 */ /* 0x000fe80000000400 */
[----:B------:R-:W-:Y:S04]  /*2a520*/  STS.U16 [R3+0x500], R8 ;  /* 0x0005000803007388 */ /* 0x000fe80000000400 */
[----:B0-----:R-:W4:Y:S04]  /*2a530*/  LDL.LU R60, [R1+0x13a4] ;  /* 0x0013a400013c7983 */ /* 0x001f280000300800 */
[----:B------:R-:W-:Y:S04]  /*2a540*/  STS.U16 [R3+0x540], R7 ;  /* 0x0005400703007388 */ /* 0x000fe80000000400 */
[----:B------:R-:W2:Y:S04]  /*2a550*/  LDL.LU R0, [R1+0x13ac] ;  /* 0x0013ac0001007983 */ /* 0x000ea80000300800 */
[----:B------:R0:W-:Y:S04]  /*2a560*/  STS.U16 [R3+0x700], R6 ;  /* 0x0007000603007388 */ /* 0x0001e80000000400 */
[----:B0-----:R-:W2:Y:S04]  /*2a570*/  LDL.LU R3, [R1+0x22f0] ;  /* 0x0022f00001037983 */ /* 0x001ea80000300800 */
[----:B---3--:R0:W-:Y:S04]  /*2a580*/  STL [R1+0x108], R59 ;  /* 0x0001083b01007387 */ /* 0x0081e80000100800 */
[----:B0-----:R-:W3:Y:S04]  /*2a590*/  LDL.LU R59, [R1+0x22ec] ;  /* 0x0022ec00013b7983 */ /* 0x001ee80000300800 */
        /* <DEDUP_REMOVED lines=152> */
[----:B0-----:R-:W2:Y:S01]  /*2af20*/  LDL.LU R3, [R1+0x22a8] ;  /* 0x0022a80001037983 */ /* 0x001ea20000300800 */
[----:B------:R-:W3:Y:S02]  /*2af30*/  LDL R4, [R1+0x11e8] ;  /* 0x0011e80001047983 */ /* 0x000ee40000100800 */
[----:B------:R-:W3:Y:S01]  /*2af40*/  LDL R5, [R1+0x11ec] ;  /* 0x0011ec0001057983 */ /* 0x000ee20000100800 */
[----:B------:R-:W-:-:S02]  /*2af50*/  PRMT R2, RZ, 0x7610, R2 ;  /* 0x00007610ff027816 */ /* 0x000fc40000000002 */
[----:B---3--:R-:W-:-:S04]  /*2af60*/  @!P1 LOP3.LUT R5, R5, R4, RZ, 0x3c, !PT ;  /* 0x0000000405059212 */ /* 0x008fc800078e3cff */
[----:B------:R-:W-:-:S04]  /*2af70*/  @!P1 LOP3.LUT R4, R5, R4, RZ, 0x3c, !PT ;  /* 0x0000000405049212 */ /* 0x000fc800078e3cff */
[----:B------:R-:W-:-:S05]  /*2af80*/  @!P1 LOP3.LUT R5, R5, R4, RZ, 0x3c, !PT ;  /* 0x0000000405059212 */ /* 0x000fca00078e3cff */
[----:B------:R-:W3:Y:S04]  /*2af90*/  @!P1 LDG.E.U16 R2, [R4.64] ;  /* 0x0000000604029981 */ /* 0x000ee8000c1e1500 */
[----:B---3--:R0:W-:Y:S04]  /*2afa0*/  STL [R1+0xc0], R2 ;  /* 0x0000c00201007387 */ /* 0x0081e80000100800 */
[----:B0-----:R-:W3:Y:S01]  /*2afb0*/  LDL.LU R2, [R1+0x22a4] ;  /* 0x0022a40001027983 */ /* 0x001ee20000300800 */
[----:B------:R-:W3:Y:S02]  /*2afc0*/  LDL R4, [R1+0x11e0] ;  /* 0x0011e00001047983 */ /* 0x000ee40000100800 */
        /* <DEDUP_REMOVED lines=207> */
[----:B------:R-:W3:Y:S02]  /*2bcc0*/  LDL R5, [R1+0x106c] ;  /* 0x00106c0001057983 */ /* 0x000ee40000100800 */
[----:B---3--:R-:W-:-:S02]  /*2bcd0*/  @!P1 LOP3.LUT R5, R5, R4, RZ, 0x3c, !PT ;  /* 0x0000000405059212 */ /* 0x008fc400078e3cff */
[----:B--2---:R-:W-:Y:S02]  /*2bce0*/  PRMT R3, RZ, 0x7610, R3 ;  /* 0x00007610ff037816 */ /* 0x004fe40000000003 */
        /* <DEDUP_REMOVED lines=191> */
[----:B------:R0:W2:Y:S04]  /*2c8e0*/  @!P1 LDG.E.U16 R3, [R4.64] ;  /* 0x0000000604039981 */ /* 0x0000a8000c1e1500 */
[----:B0-----:R-:W3:Y:S04]  /*2c8f0*/  LDL R4, [R1+0xf18] ;  /* 0x000f180001047983 */ /* 0x001ee80000100800 */
[----:B------:R-:W3:Y:S01]  /*2c900*/  LDL R5, [R1+0xf1c] ;  /* 0x000f1c0001057983 */ /* 0x000ee20000100800 */
[----:B------:R-:W-:Y:S02]  /*2c910*/  PRMT R2, RZ, 0x7610, R2 ;  /* 0x00007610ff027816 */ /* 0x000fe40000000002 */
[----:B---3--:R-:W-:-:S04]  /*2c920*/  @!P1 LOP3.LUT R5, R5, R4, RZ, 0x3c, !PT ;  /* 0x0000000405059212 */ /* 0x008fc800078e3cff */
[----:B------:R-:W-:-:S04]  /*2c930*/  @!P1 LOP3.LUT R4, R5, R4, RZ, 0x3c, !PT ;  /* 0x0000000405049212 */ /* 0x000fc800078e3cff */
[----:B------:R-:W-:Y:S01]  /*2c940*/  @!P1 LOP3.LUT R5, R5, R4, RZ, 0x3c, !PT ;  /* 0x0000000405059212 */ /* 0x000fe200078e3cff */
[----:B--2---:R-:W-:Y:S04]  /*2c950*/  STL [R1+0x2184], R3 ;  /* 0x0021840301007387 */ /* 0x004fe80000100800 */
[----:B------:R0:W2:Y:S04]  /*2c960*/  @!P1 LDG.E.U16 R2, [R4.64] ;  /* 0x0000000604029981 */ /* 0x0000a8000c1e1500 */
[----:B0-----:R-:W3:Y:S04]  /*2c970*/  LDL R4, [R1+0xef0] ;  /* 0x000ef00001047983 */ /* 0x001ee80000100800 */
[----:B------:R-:W3:Y:S04]  /*2c980*/  LDL R5, [R1+0xef4] ;  /* 0x000ef40001057983 */ /* 0x000ee80000100800 */
[----:B--2---:R0:W-:Y:S01]  /*2c990*/  STL [R1+0x2188], R2 ;  /* 0x0021880201007387 */ /* 0x0041e20000100800 */
[----:B---3--:R-:W-:-:S02]  /*2c9a0*/  @!P1 LOP3.LUT R5, R5, R4, RZ, 0x3c, !PT ;  /* 0x0000000405059212 */ /* 0x008fc400078e3cff */
[----:B0-----:R-:W-:Y:S02]  /*2c9b0*/  PRMT R2, RZ, 0x7610, R2 ;  /* 0x00007610ff027816 */ /* 0x001fe40000000002 */
        /* <DEDUP_REMOVED lines=9> */
[----:B--2---:R0:W-:Y:S04]  /*2ca50*/  STL [R1+0x218c], R2 ;  /* 0x00218c0201007387 */ /* 0x0041e80000100800 */
[----:B------:R1:W2:Y:S01]  /*2ca60*/  @!P1 LDG.E.U16 R3, [R4.64] ;  /* 0x0000000604039981 */ /* 0x0002a2000c1e1500 */
[----:B------:R-:W-:-:S03]  /*2ca70*/  PRMT R59, RZ, 0x7610, R59 ;  /* 0x00007610ff3b7816 */ /* 0x000fc6000000003b */
[----:B0-----:R-:W3:Y:S04]  /*2ca80*/  LDL R2, [R1+0xeac] ;  /* 0x000eac0001027983 */ /* 0x001ee80000100800 */
[----:B-1----:R-:W2:Y:S04]  /*2ca90*/  LDL R4, [R1+0xee0] ;  /* 0x000ee00001047983 */ /* 0x002ea80000100800 */
[----:B------:R-:W2:Y:S02]  /*2caa0*/  LDL R5, [R1+0xee4] ;  /* 0x000ee40001057983 */ /* 0x000ea40000100800 */
[----:B--2---:R-:W-:-:S04]  /*2cab0*/  @!P1 LOP3.LUT R5, R5, R4, RZ, 0x3c, !PT ;  /* 0x0000000405059212 */ /* 0x004fc800078e3cff */
[----:B------:R-:W-:-:S04]  /*2cac0*/  @!P1 LOP3.LUT R4, R5, R4, RZ, 0x3c, !PT ;  /* 0x0000000405049212 */ /* 0x000fc800078e3cff */
[----:B------:R-:W-:Y:S01]  /*2cad0*/  @!P1 LOP3.LUT R5, R5, R4, RZ, 0x3c, !PT ;  /* 0x0000000405059212 */ /* 0x000fe200078e3cff */
[----:B------:R0:W-:Y:S04]  /*2cae0*/  STL [R1+0x2190], R3 ;  /* 0x0021900301007387 */ /* 0x0001e80000100800 */
[----:B------:R1:W2:Y:S01]  /*2caf0*/  @!P1 LDG.E.U16 R59, [R4.64] ;  /* 0x00000006043b9981 */ /* 0x0002a2000c1e1500 */
[----:B------:R-:W-:-:S03]  /*2cb00*/  PRMT R58, RZ, 0x7610, R58 ;  /* 0x00007610ff3a7816 */ /* 0x000fc6000000003a */
[----:B0-----:R-:W2:Y:S04]  /*2cb10*/  LDL R3, [R1+0xeb4] ;  /* 0x000eb40001037983 */ /* 0x001ea80000100800 */
        /* <DEDUP_REMOVED lines=8> */
[----:B0-----:R-:W3:Y:S04]  /*2cba0*/  LDL R59, [R1+0xea4] ;  /* 0x000ea400013b7983 */ /* 0x001ee80000100800 */
[----:B-1----:R-:W3:Y:S01]  /*2cbb0*/  LDL R5, [R1+0xeb0] ;  /* 0x000eb00001057983 */ /* 0x002ee20000100800 */
[----:B------:R-:W-:-:S03]  /*2cbc0*/  @!P1 IMAD.MOV.U32 R4, RZ, RZ, R3 ;  /* 0x000000ffff049224 */ /* 0x000fc600078e0003 */
[----:B--2---:R0:W-:Y:S01]  /*2cbd0*/  STL [R1+0x2198], R58 ;  /* 0x0021983a01007387 */ /* 0x0041e20000100800 */
[----:B------:R-:W-:Y:S01]  /*2cbe0*/  PRMT R56, RZ, 0x7610, R56 ;  /* 0x00007610ff387816 */ /* 0x000fe20000000038 */
[----:B------:R-:W2:Y:S02]  /*2cbf0*/  LDL R3, [R1+0xe9c] ;  /* 0x000e9c0001037983 */ /* 0x000ea40000100800 */
[----:B---3--:R1:W3:Y:S04]  /*2cc00*/  @!P1 LDG.E.U16 R57, [R4.64] ;  /* 0x0000000604399981 */ /* 0x0082e8000c1e1500 */
[----:B0-----:R-:W2:Y:S04]  /*2cc10*/  LDL R58, [R1+0xe98] ;  /* 0x000e9800013a7983 */ /* 0x001ea80000100800 */
[----:B-1----:R-:W2:Y:S01]  /*2cc20*/  LDL R5, [R1+0xea8] ;  /* 0x000ea80001057983 */ /* 0x002ea20000100800 */
[----:B------:R-:W-:-:S03]  /*2cc30*/  @!P1 IMAD.MOV.U32 R4, RZ, RZ, R2 ;  /* 0x000000ffff049224 */ /* 0x000fc600078e0002 */
[----:B---3--:R0:W-:Y:S01]  /*2cc40*/  STL [R1+0x219c], R57 ;  /* 0x00219c3901007387 */ /* 0x0081e20000100800 */
[----:B------:R-:W-:Y:S01]  /*2cc50*/  PRMT R55, RZ, 0x7610, R55 ;  /* 0x00007610ff377816 */ /* 0x000fe20000000037 */
[----:B------:R-:W3:Y:S02]  /*2cc60*/  LDL R2, [R1+0xe6c] ;  /* 0x000e6c0001027983 */ /* 0x000ee40000100800 */
[----:B--2---:R1:W2:Y:S04]  /*2cc70*/  @!P1 LDG.E.U16 R56, [R4.64] ;  /* 0x0000000604389981 */ /* 0x0042a8000c1e1500 */
[----:B0-----:R-:W2:Y:S04]  /*2cc80*/  LDL R57, [R1+0xe68] ;  /* 0x000e680001397983 */ /* 0x001ea80000100800 */
[----:B-1----:R-:W2:Y:S01]  /*2cc90*/  LDL R5, [R1+0xea0] ;  /* 0x000ea00001057983 */ /* 0x002ea20000100800 */
[----:B------:R-:W-:-:S05]  /*2cca0*/  @!P1 IMAD.MOV.U32 R4, RZ, RZ, R59 ;  /* 0x000000ffff049224 */ /* 0x000fca00078e003b */
[----:B--2---:R0:W2:Y:S04]  /*2ccb0*/  @!P1 LDG.E.U16 R55, [R4.64] ;  /* 0x0000000604379981 */ /* 0x0040a8000c1e1500 */
[----:B------:R1:W-:Y:S01]  /*2ccc0*/  STL [R1+0x21a0], R56 ;  /* 0x0021a03801007387 */ /* 0x0003e20000100800 */
[----:B------:R-:W3:Y:S01]  /*2ccd0*/  LDL R59, [R1+0xe60] ;  /* 0x000e6000013b7983 */ /* 0x000ee20000100800 */
[----:B------:R-:W-:Y:S01]  /*2cce0*/  PRMT R54, RZ, 0x7610, R54 ;  /* 0x00007610ff367816 */ /* 0x000fe20000000036 */
[----:B0-----:R-:W-:Y:S01]  /*2ccf0*/  @!P1 IMAD.MOV.U32 R4, RZ, RZ, R3 ;  /* 0x000000ffff049224 */ /* 0x001fe200078e0003 */
[----:B-1----:R-:W3:Y:S01]  /*2cd00*/  LDL R56, [R1+0xe64] ;  /* 0x000e640001387983 */ /* 0x002ee20000100800 */
[----:B------:R-:W-:-:S05]  /*2cd10*/  @!P1 IMAD.MOV.U32 R5, RZ, RZ, R58 ;  /* 0x000000ffff059224 */ /* 0x000fca00078e003a */
[----:B------:R0:W3:Y:S04]  /*2cd20*/  @!P1 LDG.E.U16 R54, [R4.64] ;  /* 0x0000000604369981 */ /* 0x0000e8000c1e1500 */
[----:B--2---:R1:W-:Y:S01]  /*2cd30*/  STL [R1+0x21a4], R55 ;  /* 0x0021a43701007387 */ /* 0x0043e20000100800 */
[----:B0-----:R-:W2:Y:S01]  /*2cd40*/  LDL R5, [R1+0xe70] ;  /* 0x000e700001057983 */ /* 0x001ea20000100800 */
[----:B------:R-:W-:Y:S01]  /*2cd50*/  PRMT R53, RZ, 0x7610, R53 ;  /* 0x00007610ff357816 */ /* 0x000fe20000000035 */
[----:B------:R-:W2:Y:S01]  /*2cd60*/  LDL R58, [R1+0xe58] ;  /* 0x000e5800013a7983 */ /* 0x000ea20000100800 */
[----:B------:R-:W2:Y:S04]  /*2cd70*/  LDL R3, [R1+0xe5c] ;  /* 0x000e5c0001037983 */ /* 0x000ea80000100800 */
[----:B-1----:R-:W2:Y:S01]  /*2cd80*/  LDL R55, [R1+0xe74] ;  /* 0x000e740001377983 */ /* 0x002ea20000100800 */
[----:B------:R-:W-:-:S02]  /*2cd90*/  PRMT R52, RZ, 0x7610, R52 ;  /* 0x00007610ff347816 */ /* 0x000fc40000000034 */
[----:B------:R-:W-:Y:S01]  /*2cda0*/  PRMT R51, RZ, 0x7610, R51 ;  /* 0x00007610ff337816 */ /* 0x000fe20000000033 */
[----:B--2---:R-:W-:-:S05]  /*2cdb0*/  @!P1 IMAD.MOV.U32 R4, RZ, RZ, R55 ;  /* 0x000000ffff049224 */ /* 0x004fca00078e0037 */
[----:B------:R3:W2:Y:S02]  /*2cdc0*/  @!P1 LDG.E.U16 R53, [R4.64] ;  /* 0x0000000604359981 */ /* 0x0006a4000c1e1500 */
[----:B---3--:R-:W-:Y:S02]  /*2cdd0*/  @!P1 IMAD.MOV.U32 R4, RZ, RZ, R2 ;  /* 0x000000ffff049224 */ /* 0x008fe400078e0002 */
[----:B------:R-:W-:-:S05]  /*2cde0*/  @!P1 IMAD.MOV.U32 R5, RZ, RZ, R57 ;  /* 0x000000ffff059224 */ /* 0x000fca00078e0039 */
[----:B------:R0:W3:Y:S02]  /*2cdf0*/  @!P1 LDG.E.U16 R52, [R4.64] ;  /* 0x0000000604349981 */ /* 0x0000e4000c1e1500 */
[----:B0-----:R-:W-:Y:S02]  /*2ce00*/  @!P1 IMAD.MOV.U32 R4, RZ, RZ, R56 ;  /* 0x000000ffff049224 */ /* 0x001fe400078e0038 */
[----:B------:R-:W-:-:S05]  /*2ce10*/  @!P1 IMAD.MOV.U32 R5, RZ, RZ, R59 ;  /* 0x000000ffff059224 */ /* 0x000fca00078e003b */
[----:B------:R0:W4:Y:S01]  /*2ce20*/  @!P1 LDG.E.U16 R51, [R4.64] ;  /* 0x0000000604339981 */ /* 0x000122000c1e1500 */
[----:B------:R-:W-:-:S03]  /*2ce30*/  PRMT R50, RZ, 0x7610, R50 ;  /* 0x00007610ff327816 */ /* 0x000fc60000000032 */
[----:B------:R1:W-:Y:S01]  /*2ce40*/  STL [R1+0x21a8], R54 ;  /* 0x0021a83601007387 */ /* 0x0003e20000100800 */
[----:B0-----:R-:W-:Y:S02]  /*2ce50*/  @!P1 IMAD.MOV.U32 R4, RZ, RZ, R3 ;  /* 0x000000ffff049224 */ /* 0x001fe400078e0003 */
[----:B------:R-:W-:-:S05]  /*2ce60*/  @!P1 IMAD.MOV.U32 R5, RZ, RZ, R58 ;  /* 0x000000ffff059224 */ /* 0x000fca00078e003a */
[----:B------:R-:W4:Y:S04]  /*2ce70*/  @!P1 LDG.E.U16 R50, [R4.64] ;  /* 0x0000000604329981 */ /* 0x000f28000c1e1500 */
[----:B--2---:R0:W-:Y:S01]  /*2ce80*/  STL [R1+0x21ac], R53 ;  /* 0x0021ac3501007387 */ /* 0x0041e20000100800 */
[----:B------:R-:W2:Y:S02]  /*2ce90*/  LDL R57, [R1+0xe30] ;  /* 0x000e300001397983 */ /* 0x000ea40000100800 */
[----:B------:R-:W2:Y:S01]  /*2cea0*/  LDL R2, [R1+0xe34] ;  /* 0x000e340001027983 */ /* 0x000ea20000100800 */
[----:B---3--:R3:W-:Y:S01]  /*2ceb0*/  STL [R1+0x21b0], R52 ;  /* 0x0021b03401007387 */ /* 0x0087e20000100800 */
[----:B------:R-:W2:Y:S02]  /*2cec0*/  LDL R56, [R1+0xe28] ;  /* 0x000e280001387983 */ /* 0x000ea40000100800 */
[----:B------:R-:W2:Y:S01]  /*2ced0*/  LDL R55, [R1+0xe2c] ;  /* 0x000e2c0001377983 */ /* 0x000ea20000100800 */
[----:B------:R-:W-:Y:S01]  /*2cee0*/  PRMT R49, RZ, 0x7610, R49 ;  /* 0x00007610ff317816 */ /* 0x000fe20000000031 */
[----:B----4-:R-:W-:Y:S01]  /*2cef0*/  STL [R1+0x21b4], R51 ;  /* 0x0021b43301007387 */ /* 0x010fe20000100800 */
[----:B-1----:R-:W4:Y:S02]  /*2cf00*/  LDL R54, [R1+0xe20] ;  /* 0x000e200001367983 */ /* 0x002f240000100800 */
[----:B0-----:R-:W4:Y:S02]  /*2cf10*/  LDL R53, [R1+0xe24] ;  /* 0x000e240001357983 */ /* 0x001f240000100800 */
[----:B---3--:R-:W3:Y:S01]  /*2cf20*/  LDL R52, [R1+0xe18] ;  /* 0x000e180001347983 */ /* 0x008ee20000100800 */
[----:B------:R-:W3:Y:S04]  /*2cf30*/  LDL R3, [R1+0xe1c] ;  /* 0x000e1c0001037983 */ /* 0x000ee80000100800 */
[----:B------:R0:W-:Y:S04]  /*2cf40*/  STL [R1+0x21b8], R50 ;  /* 0x0021b83201007387 */ /* 0x0001e80000100800 */
[----:B0-----:R-:W3:Y:S01]  /*2cf50*/  LDL R50, [R1+0xdf0] ;  /* 0x000df00001327983 */ /* 0x001ee20000100800 */
[----:B--2---:R-:W-:-:S02]  /*2cf60*/  @!P1 IMAD.MOV.U32 R5, RZ, RZ, R57 ;  /* 0x000000ffff059224 */ /* 0x004fc400078e0039 */
[----:B------:R-:W-:Y:S02]  /*2cf70*/  @!P1 IMAD.MOV.U32 R4, RZ, RZ, R2 ;  /* 0x000000ffff049224 */ /* 0x000fe400078e0002 */
[----:B------:R-:W2:Y:S04]  /*2cf80*/  LDL R2, [R1+0xdf4] ;  /* 0x000df40001027983 */ /* 0x000ea80000100800 */
[----:B------:R0:W2:Y:S01]  /*2cf90*/  @!P1 LDG.E.U16 R49, [R4.64] ;  /* 0x0000000604319981 */ /* 0x0000a2000c1e1500 */
[----:B------:R-:W-:Y:S02]  /*2cfa0*/  PRMT R48, RZ, 0x7610, R48 ;  /* 0x00007610ff307816 */ /* 0x000fe40000000030 */
[----:B------:R-:W-:Y:S01]  /*2cfb0*/  PRMT R47, RZ, 0x7610, R47 ;  /* 0x00007610ff2f7816 */ /* 0x000fe2000000002f */
[----:B0-----:R-:W-:-:S02]  /*2cfc0*/  @!P1 IMAD.MOV.U32 R5, RZ, RZ, R56 ;  /* 0x000000ffff059224 */ /* 0x001fc400078e0038 */
[----:B------:R-:W-:-:S05]  /*2cfd0*/  @!P1 IMAD.MOV.U32 R4, RZ, RZ, R55 ;  /* 0x000000ffff049224 */ /* 0x000fca00078e0037 */
[----:B------:R4:W2:Y:S01]  /*2cfe0*/  @!P1 LDG.E.U16 R48, [R4.64] ;  /* 0x0000000604309981 */ /* 0x0008a2000c1e1500 */
[----:B------:R-:W-:Y:S01]  /*2cff0*/  PRMT R46, RZ, 0x7610, R46 ;  /* 0x00007610ff2e7816 */ /* 0x000fe2000000002e */
[----:B----4-:R-:W-:Y:S02]  /*2d000*/  @!P1 IMAD.MOV.U32 R5, RZ, RZ, R54 ;  /* 0x000000ffff059224 */ /* 0x010fe400078e0036 */
[----:B------:R-:W-:-:S05]  /*2d010*/  @!P1 IMAD.MOV.U32 R4, RZ, RZ, R53 ;  /* 0x000000ffff049224 */ /* 0x000fca00078e0035 */
[----:B------:R3:W4:Y:S01]  /*2d020*/  @!P1 LDG.E.U16 R47, [R4.64] ;  /* 0x00000006042f9981 */ /* 0x000722000c1e1500 */
[----:B------:R-:W-:Y:S01]  /*2d030*/  PRMT R45, RZ, 0x7610, R45 ;  /* 0x00007610ff2d7816 */ /* 0x000fe2000000002d */
[----:B---3--:R-:W-:Y:S02]  /*2d040*/  @!P1 IMAD.MOV.U32 R4, RZ, RZ, R3 ;  /* 0x000000ffff049224 */ /* 0x008fe400078e0003 */
[----:B------:R-:W-:-:S05]  /*2d050*/  @!P1 IMAD.MOV.U32 R5, RZ, RZ, R52 ;  /* 0x000000ffff059224 */ /* 0x000fca00078e0034 */
[----:B------:R0:W3:Y:S02]  /*2d060*/  @!P1 LDG.E.U16 R46, [R4.64] ;  /* 0x00000006042e9981 */ /* 0x0000e4000c1e1500 */
[----:B0-----:R-:W-:Y:S02]  /*2d070*/  @!P1 IMAD.MOV.U32 R5, RZ, RZ, R50 ;  /* 0x000000ffff059224 */ /* 0x001fe400078e0032 */
[----:B--2---:R-:W-:Y:S01]  /*2d080*/  @!P1 IMAD.MOV.U32 R4, RZ, RZ, R2 ;  /* 0x000000ffff049224 */ /* 0x004fe200078e0002 */
[----:B------:R0:W-:Y:S01]  /*2d090*/  STL [R1+0x21bc], R49 ;  /* 0x0021bc3101007387 */ /* 0x0001e20000100800 */
[----:B------:R-:W2:Y:S03]  /*2d0a0*/  LDL R51, [R1+0xde8] ;  /* 0x000de80001337983 */ /* 0x000ea60000100800 */
[----:B------:R-:W2:Y:S04]  /*2d0b0*/  @!P1 LDG.E.U16 R45, [R4.64] ;  /* 0x00000006042d9981 */ /* 0x000ea8000c1e1500 */
[----:B0-----:R-:W2:Y:S04]  /*2d0c0*/  LDL R49, [R1+0xdec] ;  /* 0x000dec0001317983 */ /* 0x001ea80000100800 */
[----:B------:R-:W-:Y:S04]  /*2d0d0*/  STL [R1+0x21c0], R48 ;  /* 0x0021c03001007387 */ /* 0x000fe80000100800 */
[----:B----4-:R0:W-:Y:S01]  /*2d0e0*/  STL [R1+0x21c4], R47 ;  /* 0x0021c42f01007387 */ /* 0x0101e20000100800 */
[----:B------:R-:W4:Y:S03]  /*2d0f0*/  LDL R3, [R1+0xde4] ;  /* 0x000de40001037983 */ /* 0x000f260000100800 */
[----:B0-----:R-:W4:Y:S04]  /*2d100*/  LDL R47, [R1+0xde0] ;  /* 0x000de000012f7983 */ /* 0x001f280000100800 */
[----:B---3--:R0:W-:Y:S01]  /*2d110*/  STL [R1+0x21c8], R46 ;  /* 0x0021c82e01007387 */ /* 0x0081e20000100800 */
[----:B------:R-:W3:Y:S02]  /*2d120*/  LDL R50, [R1+0xdd8] ;  /* 0x000dd80001327983 */ /* 0x000ee40000100800 */
[----:B------:R-:W3:Y:S01]  /*2d130*/  LDL R2, [R1+0xddc] ;  /* 0x000ddc0001027983 */ /* 0x000ee20000100800 */
[----:B------:R-:W-:Y:S01]  /*2d140*/  PRMT R44, RZ, 0x7610, R44 ;  /* 0x00007610ff2c7816 */ /* 0x000fe2000000002c */
[----:B--2---:R1:W-:Y:S01]  /*2d150*/  STL [R1+0x21cc], R45 ;  /* 0x0021cc2d01007387 */ /* 0x0043e20000100800 */
[----:B------:R-:W2:Y:S02]  /*2d160*/  LDL R48, [R1+0xdb4] ;  /* 0x000db40001307983 */ /* 0x000ea40000100800 */
[----:B------:R-:W-:Y:S01]  /*2d170*/  @!P1 IMAD.MOV.U32 R5, RZ, RZ, R51 ;  /* 0x000000ffff059224 */ /* 0x000fe200078e0033 */
[----:B------:R-:W-:-:S02]  /*2d180*/  PRMT R43, RZ, 0x7610, R43 ;  /* 0x00007610ff2b7816 */ /* 0x000fc4000000002b */
[----:B------:R-:W-:Y:S02]  /*2d190*/  PRMT R42, RZ, 0x7610, R42 ;  /* 0x00007610ff2a7816 */ /* 0x000fe4000000002a */
[----:B------:R-:W-:Y:S01]  /*2d1a0*/  PRMT R41, RZ, 0x7610, R41 ;  /* 0x00007610ff297816 */ /* 0x000fe20000000029 */
[----:B------:R-:W-:Y:S01]  /*2d1b0*/  @!P1 IMAD.MOV.U32 R4, RZ, RZ, R49 ;  /* 0x000000ffff049224 */ /* 0x000fe200078e0031 */
[----:B0-----:R-:W2:Y:S04]  /*2d1c0*/  LDL R46, [R1+0xdac] ;  /* 0x000dac00012e7983 */ /* 0x001ea80000100800 */
[----:B------:R-:W2:Y:S04]  /*2d1d0*/  LDL R49, [R1+0xdb0] ;  /* 0x000db00001317983 */ /* 0x000ea80000100800 */
[----:B------:R4:W2:Y:S02]  /*2d1e0*/  @!P1 LDG.E.U16 R44, [R4.64] ;  /* 0x00000006042c9981 */ /* 0x0008a4000c1e1500 */
[----:B----4-:R-:W-:-:S02]  /*2d1f0*/  @!P1 IMAD.MOV.U32 R4, RZ, RZ, R3 ;  /* 0x000000ffff049224 */ /* 0x010fc400078e0003 */
[----:B------:R-:W-:-:S05]  /*2d200*/  @!P1 IMAD.MOV.U32 R5, RZ, RZ, R47 ;  /* 0x000000ffff059224 */ /* 0x000fca00078e002f */
[----:B------:R3:W4:Y:S02]  /*2d210*/  @!P1 LDG.E.U16 R43, [R4.64] ;  /* 0x00000006042b9981 */ /* 0x000724000c1e1500 */
[----:B---3--:R-:W-:Y:S02]  /*2d220*/  @!P1 IMAD.MOV.U32 R4, RZ, RZ, R2 ;  /* 0x000000ffff049224 */ /* 0x008fe400078e0002 */
[----:B------:R-:W-:-:S05]  /*2d230*/  @!P1 IMAD.MOV.U32 R5, RZ, RZ, R50 ;  /* 0x000000ffff059224 */ /* 0x000fca00078e0032 */
[----:B------:R2:W3:Y:S02]  /*2d240*/  @!P1 LDG.E.U16 R42, [R4.64] ;  /* 0x00000006042a9981 */ /* 0x0004e4000c1e1500 */
[----:B--2---:R-:W-:Y:S02]  /*2d250*/  @!P1 IMAD.MOV.U32 R4, RZ, RZ, R48 ;  /* 0x000000ffff049224 */ /* 0x004fe400078e0030 */
[----:B------:R-:W-:-:S05]  /*2d260*/  @!P1 IMAD.MOV.U32 R5, RZ, RZ, R49 ;  /* 0x000000ffff059224 */ /* 0x000fca00078e0031 */
[----:B------:R0:W2:Y:S04]  /*2d270*/  @!P1 LDG.E.U16 R41, [R4.64] ;  /* 0x0000000604299981 */ /* 0x0000a8000c1e1500 */
[----:B------:R4:W-:Y:S01]  /*2d280*/  STL [R1+0x21d0], R44 ;  /* 0x0021d02c01007387 */ /* 0x0009e20000100800 */
[----:B------:R-:W2:Y:S02]  /*2d290*/  LDL R47, [R1+0xda8] ;  /* 0x000da800012f7983 */ /* 0x000ea40000100800 */
[----:B-1----:R-:W2:Y:S02]  /*2d2a0*/  LDL R45, [R1+0xda0] ;  /* 0x000da000012d7983 */ /* 0x002ea40000100800 */
[----:B------:R-:W2:Y:S01]  /*2d2b0*/  LDL R3, [R1+0xda4] ;  /* 0x000da40001037983 */ /* 0x000ea20000100800 */
[----:B------:R-:W-:Y:S01]  /*2d2c0*/  PRMT R40, RZ, 0x7610, R40 ;  /* 0x00007610ff287816 */ /* 0x000fe20000000028 */
[----:B0-----:R-:W-:Y:S01]  /*2d2d0*/  @!P1 IMAD.MOV.U32 R4, RZ, RZ, R46 ;  /* 0x000000ffff049224 */ /* 0x001fe200078e002e */
[----:B----4-:R0:W-:Y:S01]  /*2d2e0*/  STL [R1+0x21d4], R43 ;  /* 0x0021d42b01007387 */ /* 0x0101e20000100800 */
[----:B------:R-:W4:Y:S02]  /*2d2f0*/  LDL R44, [R1+0xd98] ;  /* 0x000d9800012c7983 */ /* 0x000f240000100800 */
[----:B------:R-:W4:Y:S01]  /*2d300*/  LDL R2, [R1+0xd9c] ;  /* 0x000d9c0001027983 */ /* 0x000f220000100800 */
[----:B---3--:R-:W-:Y:S01]  /*2d310*/  STL [R1+0x21d8], R42 ;  /* 0x0021d82a01007387 */ /* 0x008fe20000100800 */
[----:B------:R-:W3:Y:S01]  /*2d320*/  LDL R48, [R1+0xd74] ;  /* 0x000d740001307983 */ /* 0x000ee20000100800 */
[----:B------:R-:W-:-:S02]  /*2d330*/  PRMT R39, RZ, 0x7610, R39 ;  /* 0x00007610ff277816 */ /* 0x000fc40000000027 */
[----:B--2---:R1:W-:Y:S01]  /*2d340*/  STL [R1+0x21dc], R41 ;  /* 0x0021dc2901007387 */ /* 0x0043e20000100800 */
[----:B0-----:R-:W2:Y:S02]  /*2d350*/  LDL R43, [R1+0xd6c] ;  /* 0x000d6c00012b7983 */ /* 0x001ea40000100800 */
[----:B------:R-:W-:Y:S02]  /*2d360*/  @!P1 IMAD.MOV.U32 R5, RZ, RZ, R47 ;  /* 0x000000ffff059224 */ /* 0x000fe400078e002f */
[----:B------:R-:W2:Y:S04]  /*2d370*/  LDL R47, [R1+0xd68] ;  /* 0x000d6800012f7983 */ /* 0x000ea80000100800 */
[----:B------:R0:W2:Y:S04]  /*2d380*/  @!P1 LDG.E.U16 R40, [R4.64] ;  /* 0x0000000604289981 */ /* 0x0000a8000c1e1500 */
[----:B-1----:R-:W2:Y:S01]  /*2d390*/  LDL R41, [R1+0xd70] ;  /* 0x000d700001297983 */ /* 0x002ea20000100800 */
[----:B0-----:R-:W-:-:S02]  /*2d3a0*/  @!P1 IMAD.MOV.U32 R4, RZ, RZ, R3 ;  /* 0x000000ffff049224 */ /* 0x001fc400078e0003 */
[----:B------:R-:W-:-:S05]  /*2d3b0*/  @!P1 IMAD.MOV.U32 R5, RZ, RZ, R45 ;  /* 0x000000ffff059224 */ /* 0x000fca00078e002d */
[----:B------:R4:W2:Y:S01]  /*2d3c0*/  @!P1 LDG.E.U16 R39, [R4.64] ;  /* 0x0000000604279981 */ /* 0x0008a2000c1e1500 */
[----:B------:R-:W-:Y:S02]  /*2d3d0*/  PRMT R38, RZ, 0x7610, R38 ;  /* 0x00007610ff267816 */ /* 0x000fe40000000026 */
[----:B------:R-:W-:Y:S01]  /*2d3e0*/  PRMT R37, RZ, 0x7610, R37 ;  /* 0x00007610ff257816 */ /* 0x000fe20000000025 */
[----:B----4-:R-:W-:Y:S02]  /*2d3f0*/  @!P1 IMAD.MOV.U32 R5, RZ, RZ, R44 ;  /* 0x000000ffff059224 */ /* 0x010fe400078e002c */
[----:B------:R-:W-:-:S05]  /*2d400*/  @!P1 IMAD.MOV.U32 R4, RZ, RZ, R2 ;  /* 0x000000ffff049224 */ /* 0x000fca00078e0002 */
[----:B------:R3:W4:Y:S01]  /*2d410*/  @!P1 LDG.E.U16 R38, [R4.64] ;  /* 0x0000000604269981 */ /* 0x000722000c1e1500 */
[----:B------:R-:W-:Y:S01]  /*2d420*/  PRMT R36, RZ, 0x7610, R36 ;  /* 0x00007610ff247816 */ /* 0x000fe20000000024 */
[----:B---3--:R-:W-:Y:S02]  /*2d430*/  @!P1 IMAD.MOV.U32 R4, RZ, RZ, R48 ;  /* 0x000000ffff049224 */ /* 0x008fe400078e0030 */
[----:B--2---:R-:W-:-:S05]  /*2d440*/  @!P1 IMAD.MOV.U32 R5, RZ, RZ, R41 ;  /* 0x000000ffff059224 */ /* 0x004fca00078e0029 */
[----:B------:R0:W2:Y:S02]  /*2d450*/  @!P1 LDG.E.U16 R37, [R4.64] ;  /* 0x0000000604259981 */ /* 0x0000a4000c1e1500 */
[----:B0-----:R-:W-:Y:S02]  /*2d460*/  @!P1 IMAD.MOV.U32 R4, RZ, RZ, R43 ;  /* 0x000000ffff049224 */ /* 0x001fe400078e002b */
[----:B------:R-:W-:-:S05]  /*2d470*/  @!P1 IMAD.MOV.U32 R5, RZ, RZ, R47 ;  /* 0x000000ffff059224 */ /* 0x000fca00078e002f */
[----:B------:R-:W3:Y:S04]  /*2d480*/  @!P1 LDG.E.U16 R36, [R4.64] ;  /* 0x0000000604249981 */ /* 0x000ee8000c1e1500 */
[----:B------:R-:W-:Y:S01]  /*2d490*/  STL [R1+0x21e0], R40 ;  /* 0x0021e02801007387 */ /* 0x000fe20000100800 */
[----:B------:R-:W3:Y:S02]  /*2d4a0*/  LDL R46, [R1+0xd60] ;  /* 0x000d6000012e7983 */ /* 0x000ee40000100800 */
[----:B------:R-:W3:Y:S02]  /*2d4b0*/  LDL R45, [R1+0xd64] ;  /* 0x000d6400012d7983 */ /* 0x000ee40000100800 */
[----:B------:R-:W3:Y:S01]  /*2d4c0*/  LDL R3, [R1+0xd5c] ;  /* 0x000d5c0001037983 */ /* 0x000ee20000100800 */
[----:B------:R0:W-:Y:S01]  /*2d4d0*/  STL [R1+0x21e4], R39 ;  /* 0x0021e42701007387 */ /* 0x0001e20000100800 */
[----:B------:R-:W3:Y:S02]  /*2d4e0*/  LDL R44, [R1+0xd58] ;  /* 0x000d5800012c7983 */ /* 0x000ee40000100800 */
[----:B------:R-:W3:Y:S02]  /*2d4f0*/  LDL R2, [R1+0xd34] ;  /* 0x000d340001027983 */ /* 0x000ee40000100800 */
[----:B------:R-:W3:Y:S01]  /*2d500*/  LDL R42, [R1+0xd30] ;  /* 0x000d3000012a7983 */ /* 0x000ee20000100800 */
[----:B----4-:R1:W-:Y:S01]  /*2d510*/  STL [R1+0x21e8], R38 ;  /* 0x0021e82601007387 */ /* 0x0103e20000100800 */
[----:B------:R-:W4:Y:S03]  /*2d520*/  LDL R41, [R1+0xd28] ;  /* 0x000d280001297983 */ /* 0x000f260000100800 */
[----:B0-----:R-:W4:Y:S01]  /*2d530*/  LDL R39, [R1+0xd2c] ;  /* 0x000d2c0001277983 */ /* 0x001f220000100800 */
[----:B------:R-:W-:-:S02]  /*2d540*/  PRMT R35, RZ, 0x7610, R35 ;  /* 0x00007610ff237816 */ /* 0x000fc40000000023 */
[----:B------:R-:W-:Y:S01]  /*2d550*/  PRMT R34, RZ, 0x7610, R34 ;  /* 0x00007610ff227816 */ /* 0x000fe20000000022 */
[----:B--2---:R0:W-:Y:S01]  /*2d560*/  STL [R1+0x21ec], R37 ;  /* 0x0021ec2501007387 */ /* 0x0041e20000100800 */
[----:B------:R-:W2:Y:S02]  /*2d570*/  LDL R43, [R1+0xd20] ;  /* 0x000d2000012b7983 */ /* 0x000ea40000100800 */
[----:B------:R-:W2:Y:S01]  /*2d580*/  LDL R40, [R1+0xd24] ;  /* 0x000d240001287983 */ /* 0x000ea20000100800 */
[----:B---3--:R3:W-:Y:S01]  /*2d590*/  STL [R1+0x21f0], R36 ;  /* 0x0021f02401007387 */ /* 0x0087e20000100800 */
[----:B-1----:R-:W2:Y:S02]  /*2d5a0*/  LDL R38, [R1+0xd18] ;  /* 0x000d180001267983 */ /* 0x002ea40000100800 */
[----:B0-----:R-:W2:Y:S02]  /*2d5b0*/  LDL R37, [R1+0xd1c] ;  /* 0x000d1c0001257983 */ /* 0x001ea40000100800 */
[----:B------:R-:W-:-:S02]  /*2d5c0*/  @!P1 IMAD.MOV.U32 R4, RZ, RZ, R45 ;  /* 0x000000ffff049224 */ /* 0x000fc400078e002d */
[----:B------:R-:W-:Y:S01]  /*2d5d0*/  @!P1 IMAD.MOV.U32 R5, RZ, RZ, R46 ;  /* 0x000000ffff059224 */ /* 0x000fe200078e002e */
[----:B------:R-:W-:Y:S02]  /*2d5e0*/  PRMT R33, RZ, 0x7610, R33 ;  /* 0x00007610ff217816 */ /* 0x000fe40000000021 */
[----:B------:R-:W-:Y:S02]  /*2d5f0*/  PRMT R32, RZ, 0x7610, R32 ;  /* 0x00007610ff207816 */ /* 0x000fe40000000020 */
[----:B------:R-:W-:Y:S02]  /*2d600*/  PRMT R31, RZ, 0x7610, R31 ;  /* 0x00007610ff1f7816 */ /* 0x000fe4000000001f */
[----:B------:R-:W-:Y:S01]  /*2d610*/  PRMT R30, RZ, 0x7610, R30 ;  /* 0x00007610ff1e7816 */ /* 0x000fe2000000001e */
[----:B------:R0:W2:Y:S04]  /*2d620*/  @!P1 LDG.E.U16 R35, [R4.64] ;  /* 0x0000000604239981 */ /* 0x0000a8000c1e1500 */
[----:B---3--:R-:W3:Y:S01]  /*2d630*/  LDL R36, [R1+0xcf0] ;  /* 0x000cf00001247983 */ /* 0x008ee20000100800 */
[----:B------:R-:W-:-:S02]  /*2d640*/  PRMT R29, RZ, 0x7610, R29 ;  /* 0x00007610ff1d7816 */ /* 0x000fc4000000001d */
[----:B------:R-:W-:Y:S02]  /*2d650*/  PRMT R28, RZ, 0x7610, R28 ;  /* 0x00007610ff1c7816 */ /* 0x000fe4000000001c */
[----:B------:R-:W-:Y:S02]  /*2d660*/  PRMT R27, RZ, 0x7610, R27 ;  /* 0x00007610ff1b7816 */ /* 0x000fe4000000001b */
[----:B------:R-:W-:Y:S02]  /*2d670*/  PRMT R26, RZ, 0x7610, R26 ;  /* 0x00007610ff1a7816 */ /* 0x000fe4000000001a */
[----:B------:R-:W-:Y:S02]  /*2d680*/  PRMT R25, RZ, 0x7610, R25 ;  /* 0x00007610ff197816 */ /* 0x000fe40000000019 */
[----:B------:R-:W-:Y:S02]  /*2d690*/  PRMT R24, RZ, 0x7610, R24 ;  /* 0x00007610ff187816 */ /* 0x000fe40000000018 */
[----:B------:R-:W-:-:S02]  /*2d6a0*/  PRMT R23, RZ, 0x7610, R23 ;  /* 0x00007610ff177816 */ /* 0x000fc40000000017 */
[----:B------:R-:W-:Y:S01]  /*2d6b0*/  PRMT R22, RZ, 0x7610, R22 ;  /* 0x00007610ff167816 */ /* 0x000fe20000000016 */
[----:B0-----:R-:W-:Y:S01]  /*2d6c0*/  @!P1 IMAD.MOV.U32 R4, RZ, RZ, R3 ;  /* 0x000000ffff049224 */ /* 0x001fe200078e0003 */
[----:B------:R-:W-:Y:S01]  /*2d6d0*/  PRMT R21, RZ, 0x7610, R21 ;  /* 0x00007610ff157816 */ /* 0x000fe20000000015 */
[----:B------:R-:W3:Y:S01]  /*2d6e0*/  LDL R3, [R1+0xcf4] ;  /* 0x000cf40001037983 */ /* 0x000ee20000100800 */
[----:B------:R-:W-:Y:S01]  /*2d6f0*/  @!P1 IMAD.MOV.U32 R5, RZ, RZ, R44 ;  /* 0x000000ffff059224 */ /* 0x000fe200078e002c */
[----:B------:R-:W-:Y:S02]  /*2d700*/  PRMT R20, RZ, 0x7610, R20 ;  /* 0x00007610ff147816 */ /* 0x000fe40000000014 */
[----:B------:R-:W-:Y:S02]  /*2d710*/  PRMT R19, RZ, 0x7610, R19 ;  /* 0x00007610ff137816 */ /* 0x000fe40000000013 */
[----:B------:R-:W-:Y:S01]  /*2d720*/  PRMT R18, RZ, 0x7610, R18 ;  /* 0x00007610ff127816 */ /* 0x000fe20000000012 */
[----:B------:R-:W3:Y:S04]  /*2d730*/  LDL R45, [R1+0xa54] ;  /* 0x000a5400012d7983 */ /* 0x000ee80000100800 */
[----:B------:R0:W3:Y:S02]  /*2d740*/  @!P1 LDG.E.U16 R34, [R4.64] ;  /* 0x0000000604229981 */ /* 0x0000e4000c1e1500 */
[----:B0-----:R-:W-:-:S02]  /*2d750*/  @!P1 IMAD.MOV.U32 R4, RZ, RZ, R2 ;  /* 0x000000ffff049224 */ /* 0x001fc400078e0002 */
[----:B------:R-:W3:Y:S01]  /*2d760*/  LDL R2, [R1+0xcec] ;  /* 0x000cec0001027983 */ /* 0x000ee20000100800 */
[----:B------:R-:W-:Y:S02]  /*2d770*/  @!P1 IMAD.MOV.U32 R5, RZ, RZ, R42 ;  /* 0x000000ffff059224 */ /* 0x000fe400078e002a */
[----:B------:R-:W3:Y:S03]  /*2d780*/  LDL R42, [R1+0xce8] ;  /* 0x000ce800012a7983 */ /* 0x000ee60000100800 */
[----:B------:R4:W3:Y:S02]  /*2d790*/  @!P1 LDG.E.U16 R33, [R4.64] ;  /* 0x0000000604219981 */ /* 0x0008e4000c1e1500 */
[----:B----4-:R-:W-:Y:S02]  /*2d7a0*/  @!P1 IMAD.MOV.U32 R4, RZ, RZ, R39 ;  /* 0x000000ffff049224 */ /* 0x010fe400078e0027 */
[----:B------:R-:W-:Y:S01]  /*2d7b0*/  @!P1 IMAD.MOV.U32 R5, RZ, RZ, R41 ;  /* 0x000000ffff059224 */ /* 0x000fe200078e0029 */
[----:B------:R-:W4:Y:S04]  /*2d7c0*/  LDL R39, [R1+0xce4] ;  /* 0x000ce40001277983 */ /* 0x000f280000100800 */
[----:B------:R-:W4:Y:S04]  /*2d7d0*/  LDL R41, [R1+0xce0] ;  /* 0x000ce00001297983 */ /* 0x000f280000100800 */
[----:B------:R2:W4:Y:S02]  /*2d7e0*/  @!P1 LDG.E.U16 R32, [R4.64] ;  /* 0x0000000604209981 */ /* 0x000524000c1e1500 */
[----:B--2---:R-:W-:-:S02]  /*2d7f0*/  @!P1 IMAD.MOV.U32 R5, RZ, RZ, R43 ;  /* 0x000000ffff059224 */ /* 0x004fc400078e002b */
[----:B------:R-:W-:Y:S01]  /*2d800*/  @!P1 IMAD.MOV.U32 R4, RZ, RZ, R40 ;  /* 0x000000ffff049224 */ /* 0x000fe200078e0028 */
[----:B------:R-:W2:Y:S04]  /*2d810*/  LDL R43, [R1+0xaa4] ;  /* 0x000aa400012b7983 */ /* 0x000ea80000100800 */
[----:B------:R-:W2:Y:S04]  /*2d820*/  LDL R40, [R1+0xaa8] ;  /* 0x000aa80001287983 */ /* 0x000ea80000100800 */
[----:B------:R0:W2:Y:S02]  /*2d830*/  @!P1 LDG.E.U16 R31, [R4.64] ;  /* 0x00000006041f9981 */ /* 0x0000a4000c1e1500 */
[----:B0-----:R-:W-:-:S02]  /*2d840*/  @!P1 IMAD.MOV.U32 R5, RZ, RZ, R38 ;  /* 0x000000ffff059224 */ /* 0x001fc400078e0026 */
[----:B------:R-:W-:Y:S01]  /*2d850*/  @!P1 IMAD.MOV.U32 R4, RZ, RZ, R37 ;  /* 0x000000ffff049224 */ /* 0x000fe200078e0025 */
[----:B------:R-:W2:Y:S04]  /*2d860*/  LDL R38, [R1+0xa9c] ;  /* 0x000a9c0001267983 */ /* 0x000ea80000100800 */
[----:B------:R-:W2:Y:S04]  /*2d870*/  LDL R37, [R1+0xaa0] ;  /* 0x000aa00001257983 */ /* 0x000ea80000100800 */
[----:B------:R3:W2:Y:S02]  /*2d880*/  @!P1 LDG.E.U16 R30, [R4.64] ;  /* 0x00000006041e9981 */ /* 0x0006a4000c1e1500 */
[----:B---3--:R-:W-:-:S02]  /*2d890*/  @!P1 IMAD.MOV.U32 R5, RZ, RZ, R36 ;  /* 0x000000ffff059224 */ /* 0x008fc400078e0024 */
[----:B------:R-:W3:Y:S01]  /*2d8a0*/  LDL R36, [R1+0xa64] ;  /* 0x000a640001247983 */ /* 0x000ee20000100800 */
[----:B------:R-:W-:-:S03]  /*2d8b0*/  @!P1 IMAD.MOV.U32 R4, RZ, RZ, R3 ;  /* 0x000000ffff049224 */ /* 0x000fc600078e0003 */
[----:B------:R-:W3:Y:S04]  /*2d8c0*/  LDL R3, [R1+0xa68] ;  /* 0x000a680001037983 */ /* 0x000ee80000100800 */
[----:B------:R0:W3:Y:S02]  /*2d8d0*/  @!P1 LDG.E.U16 R29, [R4.64] ;  /* 0x00000006041d9981 */ /* 0x0000e4000c1e1500 */
[----:B0-----:R-:W-:Y:S02]  /*2d8e0*/  @!P1 IMAD.MOV.U32 R4, RZ, RZ, R2 ;  /* 0x000000ffff049224 */ /* 0x001fe400078e0002 */
[----:B------:R-:W3:Y:S01]  /*2d8f0*/  LDL R2, [R1+0xa60] ;  /* 0x000a600001027983 */ /* 0x000ee20000100800 */
[----:B------:R-:W-:Y:S02]  /*2d900*/  @!P1 IMAD.MOV.U32 R5, RZ, RZ, R42 ;  /* 0x000000ffff059224 */ /* 0x000fe400078e002a */
[----:B------:R-:W3:Y:S03]  /*2d910*/  LDL R42, [R1+0xa5c] ;  /* 0x000a5c00012a7983 */ /* 0x000ee60000100800 */
[----:B------:R4:W3:Y:S02]  /*2d920*/  @!P1 LDG.E.U16 R28, [R4.64] ;  /* 0x00000006041c9981 */ /* 0x0008e4000c1e1500 */
[----:B----4-:R-:W-:-:S02]  /*2d930*/  @!P1 IMAD.MOV.U32 R4, RZ, RZ, R39 ;  /* 0x000000ffff049224 */ /* 0x010fc400078e0027 */
        /* <DEDUP_REMOVED lines=47> */
[----:B------:R0:W-:Y:S03]  /*2dc30*/  STL [R1+0x17f8], R61 ;  /* 0x0017f83d01007387 */ /* 0x0001e60000100800 */
[----:B------:R1:W3:Y:S01]  /*2dc40*/  @!P1 LDG.E.U16 R18, [R4.64] ;  /* 0x0000000604129981 */ /* 0x0002e2000c1e1500 */
[----:B------:R-:W-:Y:S01]  /*2dc50*/  PRMT R17, RZ, 0x7610, R17 ;  /* 0x00007610ff117816 */ /* 0x000fe20000000011 */
[----:B-1----:R-:W-:-:S02]  /*2dc60*/  @!P1 IMAD.MOV.U32 R5, RZ, RZ, R61 ;  /* 0x000000ffff059224 */ /* 0x002fc400078e003d */
[----:B0-----:R-:W3:Y:S01]  /*2dc70*/  LDL.LU R61, [R1+0x9e4] ;  /* 0x0009e400013d7983 */ /* 0x001ee20000300800 */
[----:B------:R-:W3:Y:S02]  /*2dc80*/  LDL R44, [R1+0xa4c] ;  /* 0x000a4c00012c7983 */ /* 0x000ee40000100800 */
[----:B----4-:R-:W-:Y:S02]  /*2dc90*/  @!P1 IMAD.MOV.U32 R4, RZ, RZ, R41 ;  /* 0x000000ffff049224 */ /* 0x010fe400078e0029 */
[----:B------:R-:W4:Y:S01]  /*2dca0*/  LDL R42, [R1+0xa14] ;  /* 0x000a1400012a7983 */ /* 0x000f220000100800 */
[----:B------:R-:W4:Y:S04]  /*2dcb0*/  LDL R41, [R1+0xa18] ;  /* 0x000a180001297983 */ /* 0x000f280000100800 */
[----:B------:R0:W4:Y:S01]  /*2dcc0*/  @!P1 LDG.E.U16 R17, [R4.64] ;  /* 0x0000000604119981 */ /* 0x000122000c1e1500 */
[----:B------:R-:W-:-:S02]  /*2dcd0*/  PRMT R16, RZ, 0x7610, R16 ;  /* 0x00007610ff107816 */ /* 0x000fc40000000010 */
[----:B------:R-:W-:Y:S01]  /*2dce0*/  PRMT R15, RZ, 0x7610, R15 ;  /* 0x00007610ff0f7816 */ /* 0x000fe2000000000f */
[----:B0-----:R-:W-:Y:S02]  /*2dcf0*/  @!P1 IMAD.MOV.U32 R4, RZ, RZ, R39 ;  /* 0x000000ffff049224 */ /* 0x001fe400078e0027 */
[----:B------:R-:W4:Y:S01]  /*2dd00*/  LDL R39, [R1+0xa10] ;  /* 0x000a100001277983 */ /* 0x000f220000100800 */
[----:B------:R-:W-:Y:S01]  /*2dd10*/  PRMT R14, RZ, 0x7610, R14 ;  /* 0x00007610ff0e7816 */ /* 0x000fe2000000000e */
[----:B--2---:R-:W-:Y:S02]  /*2dd20*/  @!P1 IMAD.MOV.U32 R5, RZ, RZ, R40 ;  /* 0x000000ffff059224 */ /* 0x004fe400078e0028 */
        /* <DEDUP_REMOVED lines=14> */
[----:B------:R-:W-:Y:S01]  /*2de10*/  PRMT R13, RZ, 0x7610, R13 ;  /* 0x00007610ff0d7816 */ /* 0x000fe2000000000d */
[----:B------:R-:W-:Y:S01]  /*2de20*/  @!P1 IMAD.MOV.U32 R5, RZ, RZ, R45 ;  /* 0x000000ffff059224 */ /* 0x000fe200078e002d */
[----:B------:R-:W-:-:S04]  /*2de30*/  PRMT R12, RZ, 0x7610, R12 ;  /* 0x00007610ff0c7816 */ /* 0x000fc8000000000c */
[----:B------:R0:W3:Y:S01]  /*2de40*/  @!P1 LDG.E.U16 R13, [R4.64] ;  /* 0x00000006040d9981 */ /* 0x0000e2000c1e1500 */
[----:B------:R-:W-:Y:S01]  /*2de50*/  PRMT R11, RZ, 0x7610, R11 ;  /* 0x00007610ff0b7816 */ /* 0x000fe2000000000b */
[----:B0-----:R-:W-:Y:S02]  /*2de60*/  @!P1 IMAD.MOV.U32 R4, RZ, RZ, R43 ;  /* 0x000000ffff049224 */ /* 0x001fe400078e002b */
[----:B------:R-:W-:-:S05]  /*2de70*/  @!P1 IMAD.MOV.U32 R5, RZ, RZ, R44 ;  /* 0x000000ffff059224 */ /* 0x000fca00078e002c */
[----:B------:R4:W3:Y:S01]  /*2de80*/  @!P1 LDG.E.U16 R12, [R4.64] ;  /* 0x00000006040c9981 */ /* 0x0008e2000c1e1500 */
[----:B------:R-:W-:Y:S01]  /*2de90*/  PRMT R10, RZ, 0x7610, R10 ;  /* 0x00007610ff0a7816 */ /* 0x000fe2000000000a */
[----:B----4-:R-:W-:Y:S02]  /*2dea0*/  @!P1 IMAD.MOV.U32 R4, RZ, RZ, R41 ;  /* 0x000000ffff049224 */ /* 0x010fe400078e0029 */
[----:B------:R-:W-:-:S05]  /*2deb0*/  @!P1 IMAD.MOV.U32 R5, RZ, RZ, R42 ;  /* 0x000000ffff059224 */ /* 0x000fca00078e002a */
[----:B------:R0:W4:Y:S01]  /*2dec0*/  @!P1 LDG.E.U16 R11, [R4.64] ;  /* 0x00000006040b9981 */ /* 0x000122000c1e1500 */
[----:B------:R-:W-:Y:S01]  /*2ded0*/  PRMT R9, RZ, 0x7610, R9 ;  /* 0x00007610ff097816 */ /* 0x000fe20000000009 */
[----:B0-----:R-:W-:Y:S01]  /*2dee0*/  @!P1 IMAD.MOV.U32 R4, RZ, RZ, R39 ;  /* 0x000000ffff049224 */ /* 0x001fe200078e0027 */
[----:B------:R-:W-:Y:S01]  /*2def0*/  PRMT R8, RZ, 0x7610, R8 ;  /* 0x00007610ff087816 */ /* 0x000fe20000000008 */
[----:B------:R0:W-:Y:S01]  /*2df00*/  STL [R1+0x17fc], R61 ;  /* 0x0017fc3d01007387 */ /* 0x0001e20000100800 */
[----:B------:R1:W-:Y:S01]  /*2df10*/  STL [R1+0x1800], R60 ;  /* 0x0018003c01007387 */ /* 0x0003e20000100800 */
[----:B------:R-:W-:Y:S01]  /*2df20*/  PRMT R7, RZ, 0x7610, R7 ;  /* 0x00007610ff077816 */ /* 0x000fe20000000007 */
[----:B--2---:R-:W-:-:S05]  /*2df30*/  @!P1 IMAD.MOV.U32 R5, RZ, RZ, R40 ;  /* 0x000000ffff059224 */ /* 0x004fca00078e0028 */
[----:B------:R2:W4:Y:S02]  /*2df40*/  @!P1 LDG.E.U16 R10, [R4.64] ;  /* 0x00000006040a9981 */ /* 0x000524000c1e1500 */
[----:B--2---:R-:W-:Y:S02]  /*2df50*/  @!P1 IMAD.MOV.U32 R5, RZ, RZ, R38 ;  /* 0x000000ffff059224 */ /* 0x004fe400078e0026 */
[----:B------:R-:W-:-:S05]  /*2df60*/  @!P1 IMAD.MOV.U32 R4, RZ, RZ, R37 ;  /* 0x000000ffff049224 */ /* 0x000fca00078e0025 */
[----:B------:R3:W2:Y:S02]  /*2df70*/  @!P1 LDG.E.U16 R9, [R4.64] ;  /* 0x0000000604099981 */ /* 0x0006a4000c1e1500 */
[----:B---3--:R-:W-:Y:S02]  /*2df80*/  @!P1 IMAD.MOV.U32 R4, RZ, RZ, R36 ;  /* 0x000000ffff049224 */ /* 0x008fe400078e0024 */
[----:B------:R-:W-:Y:S01]  /*2df90*/  @!P1 IMAD.MOV.U32 R5, RZ, RZ, R61 ;  /* 0x000000ffff059224 */ /* 0x000fe200078e003d */
[----:B------:R-:W3:Y:S01]  /*2dfa0*/  LDL.LU R36, [R1+0xf0] ;  /* 0x0000f00001247983 */ /* 0x000ee20000300800 */
[----:B------:R-:W2:Y:S02]  /*2dfb0*/  LDL.LU R37, [R1+0xe4] ;  /* 0x0000e40001257983 */ /* 0x000ea40000300800 */
[----:B------:R-:W4:Y:S02]  /*2dfc0*/  LDL.LU R38, [R1+0xe0] ;  /* 0x0000e00001267983 */ /* 0x000f240000300800 */
[----:B------:R-:W4:Y:S01]  /*2dfd0*/  LDL.LU R39, [R1+0xd4] ;  /* 0x0000d40001277983 */ /* 0x000f220000300800 */
[----:B------:R0:W4:Y:S04]  /*2dfe0*/  @!P1 LDG.E.U16 R8, [R4.64] ;  /* 0x0000000604089981 */ /* 0x000128000c1e1500 */
[----:B------:R-:W4:Y:S01]  /*2dff0*/  LDL.LU R40, [R1+0xd0] ;  /* 0x0000d00001287983 */ /* 0x000f220000300800 */
[----:B------:R-:W4:Y:S02]  /*2e000*/  LDL.LU R41, [R1+0xc4] ;  /* 0x0000c40001297983 */ /* 0x000f240000300800 */
[----:B------:R-:W4:Y:S02]  /*2e010*/  LDL.LU R42, [R1+0xc0] ;  /* 0x0000c000012a7983 */ /* 0x000f240000300800 */
[----:B------:R-:W4:Y:S01]  /*2e020*/  LDL.LU R43, [R1+0xb4] ;  /* 0x0000b400012b7983 */ /* 0x000f220000300800 */
[----:B------:R-:W4:Y:S01]  /*2e030*/  LDL.LU R44, [R1+0xb0] ;  /* 0x0000b000012c7983 */ /* 0x000f220000300800 */
[----:B------:R-:W4:Y:S02]  /*2e040*/  LDL.LU R45, [R1+0xa4] ;  /* 0x0000a400012d7983 */ /* 0x000f240000300800 */
[----:B------:R-:W4:Y:S02]  /*2e050*/  LDL.LU R46, [R1+0xa0] ;  /* 0x0000a000012e7983 */ /* 0x000f240000300800 */
[----:B------:R-:W4:Y:S01]  /*2e060*/  LDL.LU R47, [R1+0x94] ;  /* 0x00009400012f7983 */ /* 0x000f220000300800 */
[----:B------:R-:W4:Y:S01]  /*2e070*/  LDL.LU R48, [R1+0x90] ;  /* 0x0000900001307983 */ /* 0x000f220000300800 */
[----:B0-----:R-:W-:-:S02]  /*2e080*/  @!P1 IMAD.MOV.U32 R4, RZ, RZ, R3 ;  /* 0x000000ffff049224 */ /* 0x001fc400078e0003 */
[----:B------:R-:W0:Y:S02]  /*2e090*/  S2R R3, SR_TID.X ;  /* 0x0000000000037919 */ /* 0x000e240000002100 */
[----:B------:R-:W4:Y:S01]  /*2e0a0*/  LDL.LU R49, [R1+0x84] ;  /* 0x0000840001317983 */ /* 0x000f220000300800 */
[----:B------:R-:W4:Y:S01]  /*2e0b0*/  LDL.LU R50, [R1+0x80] ;  /* 0x0000800001327983 */ /* 0x000f220000300800 */
[----:B------:R-:W4:Y:S02]  /*2e0c0*/  LDL.LU R51, [R1+0x74] ;  /* 0x0000740001337983 */ /* 0x000f240000300800 */
[----:B------:R-:W4:Y:S02]  /*2e0d0*/  LDL.LU R52, [R1+0x70] ;  /* 0x0000700001347983 */ /* 0x000f240000300800 */
[----:B------:R-:W4:Y:S02]  /*2e0e0*/  LDL.LU R53, [R1+0x64] ;  /* 0x0000640001357983 */ /* 0x000f240000300800 */
[----:B------:R-:W-:Y:S01]  /*2e0f0*/  @!P1 IMAD.MOV.U32 R5, RZ, RZ, R60 ;  /* 0x000000ffff059224 */ /* 0x000fe200078e003c */
[----:B------:R-:W4:Y:S01]  /*2e100*/  LDL.LU R54, [R1+0x60] ;  /* 0x0000600001367983 */ /* 0x000f220000300800 */
[----:B------:R-:W4:Y:S02]  /*2e110*/  LDL.LU R55, [R1+0x54] ;  /* 0x0000540001377983 */ /* 0x000f240000300800 */
[----:B------:R-:W4:Y:S02]  /*2e120*/  LDL.LU R56, [R1+0x50] ;  /* 0x0000500001387983 */ /* 0x000f240000300800 */
[----:B------:R-:W4:Y:S01]  /*2e130*/  LDL.LU R57, [R1+0x44] ;  /* 0x0000440001397983 */ /* 0x000f220000300800 */
[----:B------:R-:W4:Y:S04]  /*2e140*/  LDL.LU R58, [R1+0x40] ;  /* 0x00004000013a7983 */ /* 0x000f280000300800 */
[----:B------:R1:W4:Y:S01]  /*2e150*/  @!P1 LDG.E.U16 R7, [R4.64] ;  /* 0x0000000604079981 */ /* 0x000322000c1e1500 */
[----:B------:R-:W4:Y:S02]  /*2e160*/  LDL.LU R59, [R1+0x34] ;  /* 0x00003400013b7983 */ /* 0x000f240000300800 */
[----:B-1----:R-:W-:Y:S01]  /*2e170*/  @!P1 IMAD.MOV.U32 R4, RZ, RZ, R2 ;  /* 0x000000ffff049224 */ /* 0x002fe200078e0002 */
[----:B0-----:R-:W-:-:S02]  /*2e180*/  LOP3.LUT R61, R3, 0x1f, RZ, 0xc0, !PT ;  /* 0x0000001f033d7812 */ /* 0x001fc400078ec0ff */
[----:B------:R-:W4:Y:S01]  /*2e190*/  LDL.LU R3, [R1+0x30] ;  /* 0x0000300001037983 */ /* 0x000f220000300800 */
[----:B------:R-:W4:Y:S01]  /*2e1a0*/  LDL.LU R2, [R1+0x24] ;  /* 0x0000240001027983 */ /* 0x000f220000300800 */
[----:B------:R-:W-:Y:S01]  /*2e1b0*/  PRMT R6, RZ, 0x7610, R6 ;  /* 0x00007610ff067816 */ /* 0x000fe20000000006 */
[----:B------:R-:W-:Y:S01]  /*2e1c0*/  @!P1 IMAD.MOV.U32 R5, RZ, RZ, R0 ;  /* 0x000000ffff059224 */ /* 0x000fe200078e0000 */
[----:B------:R-:W4:Y:S04]  /*2e1d0*/  LDL.LU R60, [R1+0x10] ;  /* 0x00001000013c7983 */ /* 0x000f280000300800 */
[----:B------:R0:W4:Y:S01]  /*2e1e0*/  @!P1 LDG.E.U16 R6, [R4.64] ;  /* 0x0000000604069981 */ /* 0x000122000c1e1500 */
[----:B------:R1:W-:Y:S02]  /*2e1f0*/  STL [R1+0x1804], R0 ;  /* 0x0018040001007387 */ /* 0x0003e40000100800 */
[----:B0-----:R-:W-:Y:S01]  /*2e200*/  IMAD.SHL.U32 R5, R61, 0x2, RZ ;  /* 0x000000023d057824 */ /* 0x001fe200078e00ff */
[----:B-1----:R-:W4:Y:S01]  /*2e210*/  LDL.LU R0, [R1+0x14] ;  /* 0x0000140001007983 */ /* 0x002f220000300800 */
[----:B------:R-:W4:Y:S03]  /*2e220*/  LDL.LU R4, [R1+0x20] ;  /* 0x0000200001047983 */ /* 0x000f260000300800 */
[----:B------:R-:W-:-:S05]  /*2e230*/  LOP3.LUT R5, R5, 0x20, RZ, 0x3c, !PT ;  /* 0x0000002005057812 */ /* 0x000fca00078e3cff */
[----:B---3--:R0:W-:Y:S01]  /*2e240*/  STS.U16 [R5+0x740], R36 ;  /* 0x0007402405007388 */ /* 0x0081e20000000400 */
[----:B--2---:R1:W-:Y:S02]  /*2e250*/  STS.U16 [R5+0x900], R37 ;  /* 0x0009002505007388 */ /* 0x0043e40000000400 */
[----:B----4-:R2:W-:Y:S01]  /*2e260*/  STS.U16 [R5+0x940], R38 ;  /* 0x0009402605007388 */ /* 0x0105e20000000400 */
[----:B------:R3:W-:Y:S04]  /*2e270*/  STS.U16 [R5+0xb00], R39 ;  /* 0x000b002705007388 */ /* 0x0007e80000000400 */
[----:B------:R3:W-:Y:S01]  /*2e280*/  STS.U16 [R5+0xb40], R40 ;  /* 0x000b402805007388 */ /* 0x0007e20000000400 */
[----:B------:R3:W-:Y:S03]  /*2e290*/  STS.U16 [R5+0xd00], R41 ;  /* 0x000d002905007388 */ /* 0x0007e60000000400 */
[----:B0-----:R-:W4:Y:S01]  /*2e2a0*/  LDL.LU R36, [R1+0x21f0] ;  /* 0x0021f00001247983 */ /* 0x001f220000300800 */
[----:B-1----:R-:W4:Y:S03]  /*2e2b0*/  LDL.LU R37, [R1+0x21ec] ;  /* 0x0021ec0001257983 */ /* 0x002f260000300800 */
[----:B--2---:R-:W2:Y:S01]  /*2e2c0*/  LDL.LU R38, [R1+0x21e8] ;  /* 0x0021e80001267983 */ /* 0x004ea20000300800 */
[----:B---3--:R-:W3:Y:S03]  /*2e2d0*/  LDL.LU R39, [R1+0x21e4] ;  /* 0x0021e40001277983 */ /* 0x008ee60000300800 */
[----:B------:R0:W-:Y:S04]  /*2e2e0*/  STS.U16 [R5+0xd40], R42 ;  /* 0x000d402a05007388 */ /* 0x0001e80000000400 */
[----:B------:R-:W2:Y:S01]  /*2e2f0*/  LDL.LU R40, [R1+0x21e0] ;  /* 0x0021e00001287983 */ /* 0x000ea20000300800 */
[----:B------:R-:W2:Y:S02]  /*2e300*/  LDL.LU R41, [R1+0x21dc] ;  /* 0x0021dc0001297983 */ /* 0x000ea40000300800 */
[----:B------:R1:W-:Y:S02]  /*2e310*/  STS.U16 [R5+0xf00], R43 ;  /* 0x000f002b05007388 */ /* 0x0003e40000000400 */
[----:B------:R1:W-:Y:S01]  /*2e320*/  STS.U16 [R5+0xf40], R44 ;  /* 0x000f402c05007388 */ /* 0x0003e20000000400 */
[----:B------:R1:W-:Y:S01]  /*2e330*/  STS.U16 [R5+0x1100], R45 ;  /* 0x0011002d05007388 */ /* 0x0003e20000000400 */
[----:B------:R1:W-:Y:S03]  /*2e340*/  STS.U16 [R5+0x1140], R46 ;  /* 0x0011402e05007388 */ /* 0x0003e60000000400 */
[----:B0-----:R-:W2:Y:S01]  /*2e350*/  LDL.LU R42, [R1+0x21d8] ;  /* 0x0021d800012a7983 */ /* 0x001ea20000300800 */
[----:B-1----:R-:W2:Y:S03]  /*2e360*/  LDL.LU R43, [R1+0x21d4] ;  /* 0x0021d400012b7983 */ /* 0x002ea60000300800 */
[----:B------:R0:W-:Y:S04]  /*2e370*/  STS.U16 [R5+0x1300], R47 ;  /* 0x0013002f05007388 */ /* 0x0001e80000000400 */
[----:B------:R-:W2:Y:S01]  /*2e380*/  LDL.LU R44, [R1+0x21d0] ;  /* 0x0021d000012c7983 */ /* 0x000ea20000300800 */
[----:B------:R-:W2:Y:S02]  /*2e390*/  LDL.LU R45, [R1+0x21cc] ;  /* 0x0021cc00012d7983 */ /* 0x000ea40000300800 */
[----:B------:R-:W2:Y:S02]  /*2e3a0*/  LDL.LU R46, [R1+0x21c8] ;  /* 0x0021c800012e7983 */ /* 0x000ea40000300800 */
[----:B------:R1:W-:Y:S01]  /*2e3b0*/  STS.U16 [R5+0x1340], R48 ;  /* 0x0013403005007388 */ /* 0x0003e20000000400 */
[----:B------:R1:W-:Y:S01]  /*2e3c0*/  STS.U16 [R5+0x1500], R49 ;  /* 0x0015003105007388 */ /* 0x0003e20000000400 */
[----:B------:R1:W-:Y:S03]  /*2e3d0*/  STS.U16 [R5+0x1540], R50 ;  /* 0x0015403205007388 */ /* 0x0003e60000000400 */
[----:B0-----:R-:W2:Y:S01]  /*2e3e0*/  LDL.LU R47, [R1+0x21c4] ;  /* 0x0021c400012f7983 */ /* 0x001ea20000300800 */
[----:B------:R0:W-:Y:S02]  /*2e3f0*/  STS.U16 [R5+0x1700], R51 ;  /* 0x0017003305007388 */ /* 0x0001e40000000400 */
[----:B------:R0:W-:Y:S01]  /*2e400*/  STS.U16 [R5+0x1740], R52 ;  /* 0x0017403405007388 */ /* 0x0001e20000000400 */
[----:B-1----:R-:W2:Y:S01]  /*2e410*/  LDL.LU R48, [R1+0x21c0] ;  /* 0x0021c00001307983 */ /* 0x002ea20000300800 */
[----:B------:R-:W2:Y:S02]  /*2e420*/  LDL.LU R49, [R1+0x21bc] ;  /* 0x0021bc0001317983 */ /* 0x000ea40000300800 */
[----:B------:R-:W2:Y:S02]  /*2e430*/  LDL.LU R50, [R1+0x21b8] ;  /* 0x0021b80001327983 */ /* 0x000ea40000300800 */
[----:B------:R1:W-:Y:S01]  /*2e440*/  STS.U16 [R5+0x1900], R53 ;  /* 0x0019003505007388 */ /* 0x0003e20000000400 */
[----:B------:R1:W-:Y:S04]  /*2e450*/  STS.U16 [R5+0x1940], R54 ;  /* 0x0019403605007388 */ /* 0x0003e80000000400 */
[----:B0-----:R-:W2:Y:S01]  /*2e460*/  LDL.LU R51, [R1+0x21b4] ;  /* 0x0021b40001337983 */ /* 0x001ea20000300800 */
[----:B------:R-:W2:Y:S02]  /*2e470*/  LDL.LU R52, [R1+0x21b0] ;  /* 0x0021b00001347983 */ /* 0x000ea40000300800 */
[----:B------:R0:W-:Y:S02]  /*2e480*/  STS.U16 [R5+0x1b00], R55 ;  /* 0x001b003705007388 */ /* 0x0001e40000000400 */
[----:B------:R0:W-:Y:S01]  /*2e490*/  STS.U16 [R5+0x1b40], R56 ;  /* 0x001b403805007388 */ /* 0x0001e20000000400 */
[----:B------:R0:W-:Y:S04]  /*2e4a0*/  STS.U16 [R5+0x1d00], R57 ;  /* 0x001d003905007388 */ /* 0x0001e80000000400 */
[----:B-1----:R-:W2:Y:S01]  /*2e4b0*/  LDL.LU R53, [R1+0x21ac] ;  /* 0x0021ac0001357983 */ /* 0x002ea20000300800 */
[----:B------:R-:W2:Y:S02]  /*2e4c0*/  LDL.LU R54, [R1+0x21a8] ;  /* 0x0021a80001367983 */ /* 0x000ea40000300800 */
[----:B------:R1:W-:Y:S01]  /*2e4d0*/  STS.U16 [R5+0x1d40], R58 ;  /* 0x001d403a05007388 */ /* 0x0003e20000000400 */
[----:B0-----:R-:W2:Y:S01]  /*2e4e0*/  LDL.LU R55, [R1+0x21a4] ;  /* 0x0021a40001377983 */ /* 0x001ea20000300800 */
[----:B------:R-:W2:Y:S02]  /*2e4f0*/  LDL.LU R56, [R1+0x21a0] ;  /* 0x0021a00001387983 */ /* 0x000ea40000300800 */
[----:B------:R-:W2:Y:S02]  /*2e500*/  LDL.LU R57, [R1+0x219c] ;  /* 0x00219c0001397983 */ /* 0x000ea40000300800 */
[----:B------:R0:W-:Y:S01]  /*2e510*/  STS.U16 [R5+0x1f00], R59 ;  /* 0x001f003b05007388 */ /* 0x0001e20000000400 */
[----:B------:R0:W-:Y:S01]  /*2e520*/  STS.U16 [R5+0x1f40], R3 ;  /* 0x001f400305007388 */ /* 0x0001e20000000400 */
[----:B------:R0:W-:Y:S03]  /*2e530*/  STS.U16 [R5+0x2100], R2 ;  /* 0x0021000205007388 */ /* 0x0001e60000000400 */
[----:B-1----:R-:W2:Y:S04]  /*2e540*/  LDL.LU R58, [R1+0x2198] ;  /* 0x00219800013a7983 */ /* 0x002ea80000300800 */
[----:B0-----:R-:W2:Y:S01]  /*2e550*/  LDL.LU R59, [R1+0x2194] ;  /* 0x00219400013b7983 */ /* 0x001ea20000300800 */
[----:B------:R-:W2:Y:S02]  /*2e560*/  LDL.LU R3, [R1+0x2190] ;  /* 0x0021900001037983 */ /* 0x000ea40000300800 */
[----:B------:R-:W2:Y:S02]  /*2e570*/  LDL.LU R2, [R1+0x218c] ;  /* 0x00218c0001027983 */ /* 0x000ea40000300800 */
[----:B------:R-:W-:Y:S01]  /*2e580*/  STS.U16 [R5+0x2140], R4 ;  /* 0x0021400405007388 */ /* 0x000fe20000000400 */
[----:B------:R-:W-:Y:S01]  /*2e590*/  STS.U16 [R5+0x2300], R0 ;  /* 0x0023000005007388 */ /* 0x000fe20000000400 */
[----:B------:R-:W-:Y:S02]  /*2e5a0*/  STS.U16 [R5+0x2340], R60 ;  /* 0x0023403c05007388 */ /* 0x000fe40000000400 */
[----:B------:R-:W-:Y:S01]  /*2e5b0*/  IMAD.SHL.U32 R61, R61, 0x2, RZ ;  /* 0x000000023d3d7824 */ /* 0x000fe200078e00ff */
[----:B--2---:R0:W-:Y:S01]  /*2e5c0*/  STS.U16 [R5+0x2500], R2 ;  /* 0x0025000205007388 */ /* 0x0041e20000000400 */
[----:B------:R1:W-:Y:S03]  /*2e5d0*/  STS.U16 [R5+0x2540], R3 ;  /* 0x0025400305007388 */ /* 0x0003e60000000400 */
[----:B0-----:R-:W2:Y:S01]  /*2e5e0*/  LDL.LU R2, [R1+0x2188] ;  /* 0x0021880001027983 */ /* 0x001ea20000300800 */
[----:B------:R-:W2:Y:S02]  /*2e5f0*/  LDL.LU R0, [R1+0x108] ;  /* 0x0001080001007983 */ /* 0x000ea40000300800 */
[----:B------:R-:W3:Y:S02]  /*2e600*/  LDL.LU R60, [R1+0x104] ;  /* 0x00010400013c7983 */ /* 0x000ee40000300800 */
[----:B-1----:R-:W3:Y:S01]  /*2e610*/  LDL.LU R3, [R1+0x100] ;  /* 0x0001000001037983 */ /* 0x002ee20000300800 */
[----:B------:R-:W-:Y:S01]  /*2e620*/  STS.U16 [R5+0x2700], R57 ;  /* 0x0027003905007388 */ /* 0x000fe20000000400 */
[----:B------:R-:W-:Y:S02]  /*2e630*/  STS.U16 [R5+0x2740], R56 ;  /* 0x0027403805007388 */ /* 0x000fe40000000400 */
[----:B------:R-:W-:Y:S02]  /*2e640*/  STS.U16 [R5+0x2900], R53 ;  /* 0x0029003505007388 */ /* 0x000fe40000000400 */
[----:B------:R-:W-:Y:S01]  /*2e650*/  STS.U16 [R5+0x2940], R52 ;  /* 0x0029403405007388 */ /* 0x000fe20000000400 */
[----:B------:R-:W-:Y:S01]  /*2e660*/  STS.U16 [R5+0x2b00], R49 ;  /* 0x002b003105007388 */ /* 0x000fe20000000400 */
[----:B------:R-:W-:Y:S02]  /*2e670*/  STS.U16 [R5+0x2b40], R48 ;  /* 0x002b403005007388 */ /* 0x000fe40000000400 */
[----:B------:R-:W-:Y:S02]  /*2e680*/  STS.U16 [R5+0x2d00], R45 ;  /* 0x002d002d05007388 */ /* 0x000fe40000000400 */
[----:B------:R-:W-:Y:S01]  /*2e690*/  STS.U16 [R5+0x2d40], R44 ;  /* 0x002d402c05007388 */ /* 0x000fe20000000400 */
[----:B------:R-:W-:Y:S01]  /*2e6a0*/  STS.U16 [R5+0x2f00], R41 ;  /* 0x002f002905007388 */ /* 0x000fe20000000400 */
[----:B------:R-:W-:Y:S02]  /*2e6b0*/  STS.U16 [R5+0x2f40], R40 ;  /* 0x002f402805007388 */ /* 0x000fe40000000400 */
[----:B----4-:R-:W-:Y:S02]  /*2e6c0*/  STS.U16 [R5+0x3100], R37 ;  /* 0x0031002505007388 */ /* 0x010fe40000000400 */
[----:B------:R-:W-:Y:S01]  /*2e6d0*/  STS.U16 [R5+0x3140], R36 ;  /* 0x0031402405007388 */ /* 0x000fe20000000400 */
        /* <DEDUP_REMOVED lines=9> */
[----:B------:R-:W-:Y:S01]  /*2e770*/  STS.U16 [R5+0x3b40], R21 ;  /* 0x003b401505007388 */ /* 0x000fe20000000400 */
[----:B------:R-:W-:Y:S01]  /*2e780*/  LOP3.LUT R61, R61, 0x30, RZ, 0x3c, !PT ;  /* 0x000000303d3d7812 */ /* 0x000fe200078e3cff */
[----:B------:R-:W-:Y:S01]  /*2e790*/  STS.U16 [R5+0x3d00], R20 ;  /* 0x003d001405007388 */ /* 0x000fe20000000400 */
[----:B------:R-:W-:Y:S01]  /*2e7a0*/  STS.U16 [R5+0x3d40], R19 ;  /* 0x003d401305007388 */ /* 0x000fe20000000400 */
[----:B------:R-:W-:Y:S02]  /*2e7b0*/  STS.U16 [R5+0x3f00], R18 ;  /* 0x003f001205007388 */ /* 0x000fe40000000400 */
[----:B------:R-:W-:Y:S01]  /*2e7c0*/  STS.U16 [R5+0x3f40], R17 ;  /* 0x003f401105007388 */ /* 0x000fe20000000400 */
[----:B--2---:R-:W-:Y:S01]  /*2e7d0*/  STS.U16 [R61+0x180], R0 ;  /* 0x000180003d007388 */ /* 0x004fe20000000400 */
[----:B---3--:R-:W-:Y:S02]  /*2e7e0*/  STS.U16 [R61+0x1c0], R60 ;  /* 0x0001c03c3d007388 */ /* 0x008fe40000000400 */
[----:B------:R0:W-:Y:S02]  /*2e7f0*/  STS.U16 [R61+0x380], R3 ;  /* 0x000380033d007388 */ /* 0x0001e40000000400 */
[----:B0-----:R-:W2:Y:S01]  /*2e800*/  LDL.LU R3, [R1+0xfc] ;  /* 0x0000fc0001037983 */ /* 0x001ea20000300800 */
[----:B------:R-:W3:Y:S02]  /*2e810*/  LDL.LU R17, [R1+0xf8] ;  /* 0x0000f80001117983 */ /* 0x000ee40000300800 */
[----:B------:R-:W4:Y:S02]  /*2e820*/  LDL.LU R18, [R1+0xf4] ;  /* 0x0000f40001127983 */ /* 0x000f240000300800 */
[----:B------:R-:W3:Y:S01]  /*2e830*/  LDL.LU R19, [R1+0xec] ;  /* 0x0000ec0001137983 */ /* 0x000ee20000300800 */
[----:B------:R-:W3:Y:S01]  /*2e840*/  LDL.LU R20, [R1+0xe8] ;  /* 0x0000e80001147983 */ /* 0x000ee20000300800 */
[----:B------:R-:W3:Y:S02]  /*2e850*/  LDL.LU R21, [R1+0xdc] ;  /* 0x0000dc0001157983 */ /* 0x000ee40000300800 */
[----:B------:R-:W3:Y:S02]  /*2e860*/  LDL.LU R22, [R1+0xd8] ;  /* 0x0000d80001167983 */ /* 0x000ee40000300800 */
[----:B------:R-:W3:Y:S01]  /*2e870*/  LDL.LU R23, [R1+0xcc] ;  /* 0x0000cc0001177983 */ /* 0x000ee20000300800 */
[----:B------:R-:W3:Y:S01]  /*2e880*/  LDL.LU R24, [R1+0xc8] ;  /* 0x0000c80001187983 */ /* 0x000ee20000300800 */
[----:B------:R-:W3:Y:S02]  /*2e890*/  LDL.LU R25, [R1+0xbc] ;  /* 0x0000bc0001197983 */ /* 0x000ee40000300800 */
[----:B------:R-:W3:Y:S02]  /*2e8a0*/  LDL.LU R26, [R1+0xb8] ;  /* 0x0000b800011a7983 */ /* 0x000ee40000300800 */
[----:B------:R-:W3:Y:S01]  /*2e8b0*/  LDL.LU R28, [R1+0xac] ;  /* 0x0000ac00011c7983 */ /* 0x000ee20000300800 */
        /* <DEDUP_REMOVED lines=18> */
[----:B------:R-:W4:Y:S01]  /*2e9e0*/  LDL.LU R60, [R1+0x18] ;  /* 0x00001800013c7983 */ /* 0x000f220000300800 */
[----:B--2---:R0:W-:Y:S04]  /*2e9f0*/  STS.U16 [R61+0x3c0], R3 ;  /* 0x0003c0033d007388 */ /* 0x0041e80000000400 */
[----:B0-----:R-:W2:Y:S01]  /*2ea00*/  LDL.LU R3, [R1+0x2184] ;  /* 0x0021840001037983 */ /* 0x001ea20000300800 */
[----:B---3--:R-:W-:Y:S02]  /*2ea10*/  STS.U16 [R61+0x580], R17 ;  /* 0x000580113d007388 */ /* 0x008fe40000000400 */
[----:B----4-:R-:W-:Y:S01]  /*2ea20*/  STS.U16 [R61+0x5c0], R18 ;  /* 0x0005c0123d007388 */ /* 0x010fe20000000400 */
[----:B------:R-:W-:Y:S04]  /*2ea30*/  STS.U16 [R61+0x780], R19 ;  /* 0x000780133d007388 */ /* 0x000fe80000000400 */
        /* <DEDUP_REMOVED lines=26> */
[----:B------:R-:W-:Y:S01]  /*2ebe0*/  STS.U16 [R61+0x21c0], R60 ;  /* 0x0021c03c3d007388 */ /* 0x000fe20000000400 */
[----:B--2---:R0:W-:Y:S04]  /*2ebf0*/  STS.U16 [R61+0x2380], R3 ;  /* 0x002380033d007388 */ /* 0x0041e80000000400 */
[----:B0-----:R-:W2:Y:S01]  /*2ec00*/  LDL.LU R3, [R1+0x2180] ;  /* 0x0021800001037983 */ /* 0x001ea20000300800 */
[----:B------:R-:W3:Y:S02]  /*2ec10*/  LDL R18, [R1+0x13e8] ;  /* 0x0013e80001127983 */ /* 0x000ee40000100800 */
[----:B------:R-:W4:Y:S02]  /*2ec20*/  LDL R0, [R1+0x13dc] ;  /* 0x0013dc0001007983 */ /* 0x000f240000100800 */
[----:B------:R0:W-:Y:S01]  /*2ec30*/  STS.U16 [R61+0x23c0], R2 ;  /* 0x0023c0023d007388 */ /* 0x0001e20000000400 */
        /* <DEDUP_REMOVED lines=28> */
[----:B------:R-:W-:Y:S06]  /*2ee00*/  BAR.SYNC.DEFER_BLOCKING 0x0 ;  /* 0x0000000000007b1d */ /* 0x000fec0000010000 */
[----:B------:R-:W4:Y:S04]  /*2ee10*/  LDL R17, [R1+0x13e4] ;  /* 0x0013e40001117983 */ /* 0x000f280000100800 */
[----:B0-----:R-:W4:Y:S04]  /*2ee20*/  LDL R2, [R1+0x13e0] ;  /* 0x0013e00001027983 */ /* 0x001f280000100800 */
[----:B--2---:R-:W-:Y:S04]  /*2ee30*/  LDSM.16.M88.4 R40, [R3] ;  /* 0x000000000328783b */ /* 0x004fe80000000200 */
[----:B---3--:R-:W0:Y:S04]  /*2ee40*/  LDSM.16.MT88.4 R8, [R18+0x4000] ;  /* 0x004000001208783b */ /* 0x008e280000004200 */
[----:B----4-:R-:W-:Y:S04]  /*2ee50*/  STL [R1+0x1ec8], R0 ;  /* 0x001ec80001007387 */ /* 0x010fe80000100800 */
[----:B------:R-:W-:Y:S04]  /*2ee60*/  LDSM.16.MT88.4 R4, [R0+0x4000] ;  /* 0x004000000004783b */ /* 0x000fe80000004200 */
[----:B------:R-:W1:Y:S04]  /*2ee70*/  LDSM.16.M88.4 R20, [R3+0x600] ;  /* 0x000600000314783b */ /* 0x000e680000000200 */
[----:B------:R-:W2:Y:S04]  /*2ee80*/  LDSM.16.M88.4 R44, [R3+0x200] ;  /* 0x00020000032c783b */ /* 0x000ea80000000200 */
[----:B------:R-:W3:Y:S04]  /*2ee90*/  LDSM.16.M88.4 R36, [R3+0x400] ;  /* 0x000400000324783b */ /* 0x000ee80000000200 */
[----:B------:R-:W-:Y:S04]  /*2eea0*/  LDSM.16.M88.4 R24, [R3+0x800] ;  /* 0x000800000318783b */ /* 0x000fe80000000200 */
[----:B------:R-:W4:Y:S02]  /*2eeb0*/  LDSM.16.MT88.4 R12, [R17+0x4000] ;  /* 0x00400000110c783b */ /* 0x000f240000004200 */
[----:B------:R-:W4:Y:S02]  /*2eec0*/  LDSM.16.MT88.4 R16, [R2+0x4000] ;  /* 0x004000000210783b */ /* 0x000f240000004200 */
[----:B0-----:R-:W-:Y:S02]  /*2eed0*/  STL.64 [R1+0x2178], R10 ;  /* 0x0021780a01007387 */ /* 0x001fe40000100a00 */
[----:B------:R0:W-:Y:S02]  /*2eee0*/  STL.64 [R1+0x2170], R8 ;  /* 0x0021700801007387 */ /* 0x0001e40000100a00 */
[----:B0-----:R-:W4:Y:S01]  /*2eef0*/  LDL.LU.64 R8, [R1+0x920] ;  /* 0x0009200001087983 */ /* 0x001f220000300a00 */
[----:B------:R-:W4:Y:S02]  /*2ef00*/  LDL.LU.64 R10, [R1+0x928] ;  /* 0x00092800010a7983 */ /* 0x000f240000300a00 */
[----:B------:R-:W4:Y:S02]  /*2ef10*/  LDL.LU.64 R56, [R1+0x1b0] ;  /* 0x0001b00001387983 */ /* 0x000f240000300a00 */
[----:B------:R-:W4:Y:S01]  /*2ef20*/  LDL.LU.64 R58, [R1+0x1b8] ;  /* 0x0001b800013a7983 */ /* 0x000f220000300a00 */
[----:B------:R-:W4:Y:S01]  /*2ef30*/  LDL.LU.64 R52, [R1+0x190] ;  /* 0x0001900001347983 */ /* 0x000f220000300a00 */
[----:B------:R-:W4:Y:S02]  /*2ef40*/  LDL.LU.64 R54, [R1+0x198] ;  /* 0x0001980001367983 */ /* 0x000f240000300a00 */
[----:B------:R-:W-:Y:S02]  /*2ef50*/  STL.64 [R1+0x158], R42 ;  /* 0x0001582a01007387 */ /* 0x000fe40000100a00 */
[----:B------:R-:W4:Y:S01]  /*2ef60*/  LDL.LU.64 R48, [R1+0x170] ;  /* 0x0001700001307983 */ /* 0x000f220000300a00 */
[----:B------:R-:W4:Y:S01]  /*2ef70*/  LDL.LU.64 R50, [R1+0x178] ;  /* 0x0001780001327983 */ /* 0x000f220000300a00 */
[----:B-1----:R-:W-:Y:S02]  /*2ef80*/  STL.64 [R1+0x120], R20 ;  /* 0x0001201401007387 */ /* 0x002fe40000100a00 */
[----:B------:R-:W-:Y:S02]  /*2ef90*/  STL.64 [R1+0x128], R22 ;  /* 0x0001281601007387 */ /* 0x000fe40000100a00 */
[----:B------:R-:W4:Y:S01]  /*2efa0*/  LDL.LU.64 R32, [R1+0x570] ;  /* 0x0005700001207983 */ /* 0x000f220000300a00 */
[----:B------:R-:W4:Y:S01]  /*2efb0*/  LDL.LU.64 R34, [R1+0x578] ;  /* 0x0005780001227983 */ /* 0x000f220000300a00 */
[----:B------:R-:W4:Y:S02]  /*2efc0*/  LDL.LU.64 R28, [R1+0x1a0] ;  /* 0x0001a000011c7983 */ /* 0x000f240000300a00 */
[----:B------:R-:W4:Y:S02]  /*2efd0*/  LDL.LU.64 R30, [R1+0x1a8] ;  /* 0x0001a800011e7983 */ /* 0x000f240000300a00 */
[----:B--2---:R-:W-:Y:S01]  /*2efe0*/  STL.64 [R1+0x148], R46 ;  /* 0x0001482e01007387 */ /* 0x004fe20000100a00 */
[----:B---3--:R-:W-:Y:S01]  /*2eff0*/  STL.64 [R1+0x130], R36 ;  /* 0x0001302401007387 */ /* 0x008fe20000100a00 */
[----:B------:R-:W-:Y:S03]  /*2f000*/  STL.64 [R1+0x138], R38 ;  /* 0x0001382601007387 */ /* 0x000fe60000100a00 */
[----:B------:R-:W0:Y:S01]  /*2f010*/  LDSM.16.M88.4 R20, [R3+0xa00] ;  /* 0x000a00000314783b */ /* 0x000e220000000200 */
[-C--:B----4-:R-:W-:Y:S11]  /*2f020*/  HMMA.16816.F32.BF16 R8, R4, R40.reuse, R8 ;  /* 0x000000280408723c */ /* 0x090ff60000041808 */
[----:B------:R-:W-:Y:S11]  /*2f030*/  @!UPT UIADD3 URZ, URZ, URZ, URZ ;  /* 0x0000003f3f3ff290 */ /* 0x000ff6000fffe03f */
[----:B------:R-:W-:Y:S01]  /*2f040*/  @!UPT UIADD3 URZ, URZ, URZ, URZ ;  /* 0x0000003f3f3ff290 */ /* 0x000fe2000fffe03f */
[----:B------:R-:W-:Y:S01]  /*2f050*/  STL.64 [R1+0x920], R8 ;  /* 0x0009200801007387 */ /* 0x000fe20000100a00 */
[----:B------:R1:W-:Y:S03]  /*2f060*/  STL.64 [R1+0x928], R10 ;  /* 0x0009280a01007387 */ /* 0x0003e60000100a00 */
[----:B-1----:R-:W2:Y:S01]  /*2f070*/  LDL.LU.64 R10, [R1+0x2178] ;  /* 0x00217800010a7983 */ /* 0x002ea20000300a00 */
[----:B------:R-:W2:Y:S01]  /*2f080*/  LDL.LU.64 R8, [R1+0x2170] ;  /* 0x0021700001087983 */ /* 0x000ea20000300a00 */
[----:B------:R-:W-:Y:S01]  /*2f090*/  HMMA.16816.F32.BF16 R52, R12, R40, R52 ;  /* 0x000000280c34723c */ /* 0x000fe20000041834 */
[----:B------:R-:W-:Y:S01]  /*2f0a0*/  STL.64 [R1+0x110], R24 ;  /* 0x0001101801007387 */ /* 0x000fe20000100a00 */
[----:B------:R-:W-:Y:S06]  /*2f0b0*/  STL.64 [R1+0x118], R26 ;  /* 0x0001181a01007387 */ /* 0x000fec0000100a00 */
[----:B------:R-:W-:Y:S08]  /*2f0c0*/  HMMA.16816.F32.BF16 R32, R4, R44, R32 ;  /* 0x0000002c0420723c */ /* 0x000ff00000041820 */
[-C--:B--2---:R-:W-:Y:S08]  /*2f0d0*/  HMMA.16816.F32.BF16 R56, R8, R40.reuse, R56 ;  /* 0x000000280838723c */ /* 0x084ff00000041838 */
[----:B------:R-:W-:Y:S11]  /*2f0e0*/  HMMA.16816.F32.BF16 R40, R16, R40, R48 ;  /* 0x000000281028723c */ /* 0x000ff60000041830 */
[----:B------:R-:W-:Y:S04]  /*2f0f0*/  @!UPT UIADD3 URZ, URZ, URZ, URZ ;  /* 0x0000003f3f3ff290 */ /* 0x000fe8000fffe03f */
[----:B------:R-:W-:Y:S01]  /*2f100*/  STL.64 [R1+0x910], R56 ;  /* 0x0009103801007387 */ /* 0x000fe20000100a00 */
[----:B------:R-:W-:Y:S02]  /*2f110*/  STL.64 [R1+0x918], R58 ;  /* 0x0009183a01007387 */ /* 0x000fe40000100a00 */
[----:B0-----:R-:W-:Y:S02]  /*2f120*/  STL.64 [R1+0x100], R20 ;  /* 0x0001001401007387 */ /* 0x001fe40000100a00 */
[----:B------:R-:W-:Y:S01]  /*2f130*/  STL.64 [R1+0x108], R22 ;  /* 0x0001081601007387 */ /* 0x000fe20000100a00 */
[----:B------:R0:W-:Y:S01]  /*2f140*/  STL.64 [R1+0x930], R52 ;  /* 0x0009303401007387 */ /* 0x0001e20000100a00 */
[----:B------:R1:W-:Y:S01]  /*2f150*/  STL.64 [R1+0x938], R54 ;  /* 0x0009383601007387 */ /* 0x0003e20000100a00 */
[-C--:B------:R-:W-:Y:S01]  /*2f160*/  HMMA.16816.F32.BF16 R28, R8, R44.reuse, R28 ;  /* 0x0000002c081c723c */ /* 0x080fe2000004181c */
[----:B------:R-:W-:Y:S01]  /*2f170*/  IMAD.MOV.U32 R2, RZ, RZ, R35 ;  /* 0x000000ffff027224 */ /* 0x000fe200078e0023 */
[----:B------:R-:W-:Y:S04]  /*2f180*/  LDSM.16.M88.4 R56, [R3+0x3e00] ;  /* 0x003e00000338783b */ /* 0x000fe80000000200 */
[----:B0-----:R-:W2:Y:S01]  /*2f190*/  LDL.LU.64 R52, [R1+0x180] ;  /* 0x0001800001347983 */ /* 0x001ea20000300a00 */
[----:B-1----:R-:W2:Y:S02]  /*2f1a0*/  LDL.LU.64 R54, [R1+0x188] ;  /* 0x0001880001367983 */ /* 0x002ea40000300a00 */
[----:B------:R0:W-:Y:S02]  /*2f1b0*/  STL.64 [R1+0x950], R40 ;  /* 0x0009502801007387 */ /* 0x0001e40000100a00 */
[----:B------:R1:W-:Y:S01]  /*2f1c0*/  STL.64 [R1+0x958], R42 ;  /* 0x0009582a01007387 */ /* 0x0003e20000100a00 */
[----:B------:R3:W-:Y:S01]  /*2f1d0*/  STL.64 [R1+0x570], R32 ;  /* 0x0005702001007387 */ /* 0x0007e20000100a00 */
[----:B------:R4:W-:Y:S02]  /*2f1e0*/  STL [R1+0x578], R34 ;  /* 0x0005782201007387 */ /* 0x0009e40000100800 */
[----:B------:R-:W2:Y:S02]  /*2f1f0*/  LDL.LU.64 R48, [R1+0x160] ;  /* 0x0001600001307983 */ /* 0x000ea40000300a00 */
[----:B------:R-:W2:Y:S01]  /*2f200*/  LDL.LU.64 R50, [R1+0x168] ;  /* 0x0001680001327983 */ /* 0x000ea20000300a00 */
[----:B------:R-:W-:Y:S04]  /*2f210*/  STL [R1+0x1ecc], R2 ;  /* 0x001ecc0201007387 */ /* 0x000fe80000100800 */
[----:B0-----:R-:W2:Y:S01]  /*2f220*/  LDL.LU.64 R40, [R1+0x9c0] ;  /* 0x0009c00001287983 */ /* 0x001ea20000300a00 */
[----:B-1----:R-:W2:Y:S02]  /*2f230*/  LDL.LU.64 R42, [R1+0x9c8] ;  /* 0x0009c800012a7983 */ /* 0x002ea40000300a00 */
[----:B------:R0:W-:Y:S02]  /*2f240*/  STL.64 [R1+0x5d0], R28 ;  /* 0x0005d01c01007387 */ /* 0x0001e40000100a00 */
[----:B------:R1:W-:Y:S01]  /*2f250*/  STL.64 [R1+0x5d8], R30 ;  /* 0x0005d81e01007387 */ /* 0x0003e20000100a00 */
[----:B---3--:R-:W3:Y:S01]  /*2f260*/  LDL.LU.64 R32, [R1+0x9b0] ;  /* 0x0009b00001207983 */ /* 0x008ee20000300a00 */
[----:B----4-:R-:W3:Y:S03]  /*2f270*/  LDL.LU.64 R34, [R1+0x9b8] ;  /* 0x0009b80001227983 */ /* 0x010ee60000300a00 */
[----:B0-----:R-:W4:Y:S01]  /*2f280*/  LDL.LU.64 R28, [R1+0x9a0] ;  /* 0x0009a000011c7983 */ /* 0x001f220000300a00 */
[----:B-1----:R-:W4:Y:S02]  /*2f290*/  LDL.LU.64 R30, [R1+0x9a8] ;  /* 0x0009a800011e7983 */ /* 0x002f240000300a00 */
[----:B------:R-:W-:Y:S02]  /*2f2a0*/  STL [R1+0x20c4], R8 ;  /* 0x0020c40801007387 */ /* 0x000fe40000100800 */
[----:B------:R0:W-:Y:S01]  /*2f2b0*/  STL [R1+0x20c0], R9 ;  /* 0x0020c00901007387 */ /* 0x0001e20000100800 */
[----:B------:R-:W-:Y:S01]  /*2f2c0*/  STL [R1+0x20bc], R10 ;  /* 0x0020bc0a01007387 */ /* 0x000fe20000100800 */
[----:B------:R1:W-:Y:S03]  /*2f2d0*/  STL [R1+0x20b8], R11 ;  /* 0x0020b80b01007387 */ /* 0x0003e60000100800 */
[----:B0-----:R-:W3:Y:S01]  /*2f2e0*/  LDL.LU.64 R8, [R1+0x990] ;  /* 0x0009900001087983 */ /* 0x001ee20000300a00 */
[----:B-1----:R-:W3:Y:S01]  /*2f2f0*/  LDL.LU.64 R10, [R1+0x998] ;  /* 0x00099800010a7983 */ /* 0x002ee20000300a00 */
[----:B--2---:R-:W-:Y:S11]  /*2f300*/  HMMA.16816.F32.BF16 R52, R12, R44, R52 ;  /* 0x0000002c0c34723c */ /* 0x004ff60000041834 */
[----:B------:R-:W-:Y:S11]  /*2f310*/  @!UPT UIADD3 URZ, URZ, URZ, URZ ;  /* 0x0000003f3f3ff290 */ /* 0x000ff6000fffe03f */
[----:B------:R-:W-:Y:S01]  /*2f320*/  @!UPT UIADD3 URZ, URZ, URZ, URZ ;  /* 0x0000003f3f3ff290 */ /* 0x000fe2000fffe03f */
[----:B------:R-:W-:Y:S01]  /*2f330*/  STL.64 [R1+0x900], R52 ;  /* 0x0009003401007387 */ /* 0x000fe20000100a00 */
[----:B------:R-:W-:Y:S02]  /*2f340*/  STL.64 [R1+0x908], R54 ;  /* 0x0009083601007387 */ /* 0x000fe40000100a00 */
[----:B------:R-:W-:Y:S02]  /*2f350*/  STL.64 [R1+0x1fc8], R14 ;  /* 0x001fc80e01007387 */ /* 0x000fe40000100a00 */
[----:B------:R0:W-:Y:S01]  /*2f360*/  STL.64 [R1+0x1fc0], R12 ;  /* 0x001fc00c01007387 */ /* 0x0001e20000100a00 */
[----:B------:R-:W-:Y:S01]  /*2f370*/  HMMA.16816.F32.BF16 R36, R4, R36, R40 ;  /* 0x000000240424723c */ /* 0x000fe20000041828 */
[----:B------:R-:W-:Y:S07]  /*2f380*/  LDSM.16.M88.4 R52, [R3+0x3c00] ;  /* 0x003c00000334783b */ /* 0x000fee0000000200 */
[----:B0-----:R-:W-:Y:S01]  /*2f390*/  HMMA.16816.F32.BF16 R12, R16, R44, R48 ;  /* 0x0000002c100c723c */ /* 0x001fe20000041830 */
[----:B------:R-:W-:Y:S01]  /*2f3a0*/  STL.64 [R1+0x1f10], R18 ;  /* 0x001f101201007387 */ /* 0x000fe20000100a00 */
[----:B------:R0:W-:Y:S06]  /*2f3b0*/  STL.64 [R1+0x1f08], R16 ;  /* 0x001f081001007387 */ /* 0x0001ec0000100a00 */
[C---:B---3--:R-:W-:Y:S01]  /*2f3c0*/  HMMA.16816.F32.BF16 R8, R4.reuse, R20, R8 ;  /* 0x000000140408723c */ /* 0x048fe20000041808 */
[----:B------:R-:W-:Y:S04]  /*2f3d0*/  LDSM.16.M88.4 R40, [R3+0x3600] ;  /* 0x003600000328783b */ /* 0x000fe80000000200 */
[----:B------:R-:W-:Y:S04]  /*2f3e0*/  LDSM.16.M88.4 R44, [R3+0x3800] ;  /* 0x00380000032c783b */ /* 0x000fe80000000200 */
[----:B------:R-:W-:Y:S06]  /*2f3f0*/  LDSM.16.M88.4 R48, [R3+0x3a00] ;  /* 0x003a00000330783b */ /* 0x000fec0000000200 */
[----:B------:R-:W-:Y:S01]  /*2f400*/  STL.64 [R1+0x940], R12 ;  /* 0x0009400c01007387 */ /* 0x000fe20000100a00 */
[----:B------:R1:W-:Y:S02]  /*2f410*/  STL.64 [R1+0x948], R14 ;  /* 0x0009480e01007387 */ /* 0x0003e40000100a00 */
[----:B0-----:R-:W1:Y:S02]  /*2f420*/  LDL.LU.64 R16, [R1+0x120] ;  /* 0x0001200001107983 */ /* 0x001e640000300a00 */
[C---:B-1----:R-:W-:Y:S01]  /*2f430*/  HMMA.16816.F32.BF16 R12, R4.reuse, R16, R32 ;  /* 0x00000010040c723c */ /* 0x042fe20000041820 */
[----:B------:R-:W-:Y:S01]  /*2f440*/  STL [R1+0x20cc], R16 ;  /* 0x0020cc1001007387 */ /* 0x000fe20000100800 */
[----:B------:R-:W-:Y:S02]  /*2f450*/  STL.64 [R1+0x1b0], R36 ;  /* 0x0001b02401007387 */ /* 0x000fe40000100a00 */
[----:B------:R-:W-:Y:S02]  /*2f460*/  STL.64 [R1+0x1b8], R38 ;  /* 0x0001b82601007387 */ /* 0x000fe40000100a00 */
[----:B------:R-:W-:Y:S02]  /*2f470*/  STL [R1+0x20c8], R17 ;  /* 0x0020c81101007387 */ /* 0x000fe40000100800 */
[----:B------:R-:W0:Y:S04]  /*2f480*/  LDSM.16.M88.4 R16, [R3+0xc00] ;  /* 0x000c00000310783b */ /* 0x000e280000000200 */
[----:B------:R-:W-:Y:S04]  /*2f490*/  LDSM.16.M88.4 R32, [R3+0x3200] ;  /* 0x003200000320783b */ /* 0x000fe80000000200 */
[----:B------:R-:W-:Y:S07]  /*2f4a0*/  LDSM.16.M88.4 R36, [R3+0x3400] ;  /* 0x003400000324783b */ /* 0x000fee0000000200 */
[----:B------:R-:W-:Y:S01]  /*2f4b0*/  STL.64 [R1+0x1a0], R12 ;  /* 0x0001a00c01007387 */ /* 0x000fe20000100a00 */
[----:B------:R4:W-:Y:S02]  /*2f4c0*/  STL.64 [R1+0x1a8], R14 ;  /* 0x0001a80e01007387 */ /* 0x0009e40000100a00 */
[----:B----4-:R-:W-:Y:S01]  /*2f4d0*/  HMMA.16816.F32.BF16 R12, R4, R24, R28 ;  /* 0x00000018040c723c */ /* 0x010fe2000004181c */
[----:B------:R-:W-:Y:S04]  /*2f4e0*/  LDSM.16.M88.4 R28, [R3+0x1a00] ;  /* 0x001a0000031c783b */ /* 0x000fe80000000200 */
[----:B------:R-:W-:Y:S01]  /*2f4f0*/  LDSM.16.M88.4 R24, [R3+0x1c00] ;  /* 0x001c00000318783b */ /* 0x000fe20000000200 */
[----:B0-----:R-:W-:-:S02]  /*2f500*/  IMAD.MOV.U32 R60, RZ, RZ, R19 ;  /* 0x000000ffff3c7224 */ /* 0x001fc400078e0013 */
[----:B------:R-:W-:Y:S11]  /*2f510*/  IMAD.MOV.U32 R61, RZ, RZ, R18 ;  /* 0x000000ffff3d7224 */ /* 0x000ff600078e0012 */
[----:B------:R-:W-:Y:S04]  /*2f520*/  @!UPT UIADD3 URZ, URZ, URZ, URZ ;  /* 0x0000003f3f3ff290 */ /* 0x000fe8000fffe03f */
[----:B------:R-:W-:Y:S01]  /*2f530*/  STL.64 [R1+0x190], R12 ;  /* 0x0001900c01007387 */ /* 0x000fe20000100a00 */
[----:B------:R-:W-:Y:S02]  /*2f540*/  STL.64 [R1+0x198], R14 ;  /* 0x0001980e01007387 */ /* 0x000fe40000100a00 */
[----:B------:R-:W-:Y:S02]  /*2f550*/  STL.64 [R1+0xf0], R16 ;  /* 0x0000f01001007387 */ /* 0x000fe40000100a00 */
[----:B------:R-:W-:Y:S01]  /*2f560*/  STL.64 [R1+0xf8], R18 ;  /* 0x0000f81201007387 */ /* 0x000fe20000100a00 */
[----:B------:R0:W-:Y:S01]  /*2f570*/  STL [R1+0x1ed4], R60 ;  /* 0x001ed43c01007387 */ /* 0x0001e20000100800 */
[----:B------:R1:W-:Y:S02]  /*2f580*/  STL [R1+0x1ed0], R61 ;  /* 0x001ed03d01007387 */ /* 0x0003e40000100800 */
[----:B------:R-:W-:Y:S02]  /*2f590*/  STL.64 [R1+0x180], R8 ;  /* 0x0001800801007387 */ /* 0x000fe40000100a00 */
[----:B------:R-:W-:Y:S02]  /*2f5a0*/  STL.64 [R1+0x188], R10 ;  /* 0x0001880a01007387 */ /* 0x000fe40000100a00 */
[----:B------:R-:W2:Y:S04]  /*2f5b0*/  LDSM.16.M88.4 R8, [R3+0xe00] ;  /* 0x000e00000308783b */ /* 0x000ea80000000200 */
[----:B------:R-:W-:Y:S01]  /*2f5c0*/  LDSM.16.M88.4 R12, [R3+0x1400] ;  /* 0x00140000030c783b */ /* 0x000fe20000000200 */
[----:B0-----:R-:W-:-:S02]  /*2f5d0*/  IMAD.MOV.U32 R60, RZ, RZ, R21 ;  /* 0x000000ffff3c7224 */ /* 0x001fc400078e0015 */
[----:B-1----:R-:W-:Y:S02]  /*2f5e0*/  IMAD.MOV.U32 R61, RZ, RZ, R20 ;  /* 0x000000ffff3d7224 */ /* 0x002fe400078e0014 */
[----:B------:R-:W-:Y:S04]  /*2f5f0*/  LDSM.16.M88.4 R20, [R3+0x1200] ;  /* 0x001200000314783b */ /* 0x000fe80000000200 */
[----:B------:R-:W-:Y:S01]  /*2f600*/  STL [R1+0x20d4], R60 ;  /* 0x0020d43c01007387 */ /* 0x000fe20000100800 */
[----:B------:R-:W-:Y:S03]  /*2f610*/  STL [R1+0x20d0], R61 ;  /* 0x0020d03d01007387 */ /* 0x000fe60000100800 */
[----:B--2---:R-:W-:Y:S01]  /*2f620*/  STL.64 [R1+0xe0], R8 ;  /* 0x0000e00801007387 */ /* 0x004fe20000100a00 */
[----:B------:R-:W-:-:S02]  /*2f630*/  IMAD.MOV.U32 R2, RZ, RZ, R8 ;  /* 0x000000ffff027224 */ /* 0x000fc400078e0008 */
[----:B------:R-:W-:Y:S02]  /*2f640*/  STL.64 [R1+0xe8], R10 ;  /* 0x0000e80a01007387 */ /* 0x000fe40000100a00 */
[----:B------:R-:W-:Y:S02]  /*2f650*/  IMAD.MOV.U32 R0, RZ, RZ, R9 ;  /* 0x000000ffff007224 */ /* 0x000fe400078e0009 */
[----:B------:R-:W0:Y:S04]  /*2f660*/  LDSM.16.M88.4 R8, [R3+0x1000] ;  /* 0x001000000308783b */ /* 0x000e280000000200 */
[----:B0-----:R0:W-:Y:S01]  /*2f670*/  STL.64 [R1+0xd0], R8 ;  /* 0x0000d00801007387 */ /* 0x0011e20000100a00 */
[----:B------:R-:W-:Y:S02]  /*2f680*/  STL.64 [R1+0xd8], R10 ;  /* 0x0000d80a01007387 */ /* 0x000fe40000100a00 */
[----:B------:R-:W-:Y:S02]  /*2f690*/  STL.64 [R1+0xc0], R20 ;  /* 0x0000c01401007387 */ /* 0x000fe40000100a00 */
[----:B------:R-:W-:Y:S02]  /*2f6a0*/  STL.64 [R1+0xc8], R22 ;  /* 0x0000c81601007387 */ /* 0x000fe40000100a00 */
[----:B------:R-:W1:Y:S04]  /*2f6b0*/  LDSM.16.M88.4 R20, [R3+0x1600] ;  /* 0x001600000314783b */ /* 0x000e680000000200 */
[----:B------:R-:W-:Y:S01]  /*2f6c0*/  STL.64 [R1+0xb0], R12 ;  /* 0x0000b00c01007387 */ /* 0x000fe20000100a00 */
[----:B------:R-:W-:Y:S02]  /*2f6d0*/  STL.64 [R1+0xb8], R14 ;  /* 0x0000b80e01007387 */ /* 0x000fe40000100a00 */
[----:B0-----:R-:W-:-:S02]  /*2f6e0*/  IMAD.MOV.U32 R9, RZ, RZ, R12 ;  /* 0x000000ffff097224 */ /* 0x001fc400078e000c */
[----:B------:R-:W-:Y:S02]  /*2f6f0*/  IMAD.MOV.U32 R8, RZ, RZ, R13 ;  /* 0x000000ffff087224 */ /* 0x000fe400078e000d */
[----:B------:R-:W0:Y:S04]  /*2f700*/  LDSM.16.M88.4 R12, [R3+0x1800] ;  /* 0x00180000030c783b */ /* 0x000e280000000200 */
[----:B-1----:R-:W-:Y:S01]  /*2f710*/  STL.64 [R1+0xa0], R20 ;  /* 0x0000a01401007387 */ /* 0x002fe20000100a00 */
[----:B------:R-:W-:Y:S02]  /*2f720*/  STL.64 [R1+0xa8], R22 ;  /* 0x0000a81601007387 */ /* 0x000fe40000100a00 */
[----:B------:R-:W1:Y:S04]  /*2f730*/  LDSM.16.M88.4 R20, [R3+0x1e00] ;  /* 0x001e00000314783b */ /* 0x000e680000000200 */
[----:B------:R-:W-:Y:S01]  /*2f740*/  STL.64 [R1+0x80], R28 ;  /* 0x0000801c01007387 */ /* 0x000fe20000100a00 */
[----:B------:R-:W-:Y:S02]  /*2f750*/  STL.64 [R1+0x88], R30 ;  /* 0x0000881e01007387 */ /* 0x000fe40000100a00 */
[----:B------:R-:W-:Y:S02]  /*2f760*/  LDSM.16.M88.4 R28, [R3+0x2200] ;  /* 0x00220000031c783b */ /* 0x000fe40000000200 */
[----:B0-----:R-:W-:Y:S02]  /*2f770*/  STL.64 [R1+0x90], R12 ;  /* 0x0000900c01007387 */ /* 0x001fe40000100a00 */
[----:B------:R-:W-:Y:S02]  /*2f780*/  STL.64 [R1+0x70], R24 ;  /* 0x0000701801007387 */ /* 0x000fe40000100a00 */
[----:B------:R-:W-:Y:S02]  /*2f790*/  STL.64 [R1+0x78], R26 ;  /* 0x0000781a01007387 */ /* 0x000fe40000100a00 */
[----:B------:R-:W-:Y:S01]  /*2f7a0*/  STL.64 [R1+0x98], R14 ;  /* 0x0000980e01007387 */ /* 0x000fe20000100a00 */
[----:B------:R-:W-:Y:S04]  /*2f7b0*/  LDSM.16.M88.4 R24, [R3+0x2400] ;  /* 0x002400000318783b */ /* 0x000fe80000000200 */
[----:B-1----:R-:W-:Y:S01]  /*2f7c0*/  STL.64 [R1+0x60], R20 ;  /* 0x0000601401007387 */ /* 0x002fe20000100a00 */
[----:B------:R-:W-:Y:S02]  /*2f7d0*/  STL.64 [R1+0x68], R22 ;  /* 0x0000681601007387 */ /* 0x000fe40000100a00 */
[----:B------:R-:W0:Y:S02]  /*2f7e0*/  LDSM.16.M88.4 R20, [R3+0x2000] ;  /* 0x002000000314783b */ /* 0x000e240000000200 */
[----:B0-----:R-:W-:Y:S02]  /*2f7f0*/  STL.64 [R1+0x50], R20 ;  /* 0x0000501401007387 */ /* 0x001fe40000100a00 */
[----:B------:R-:W-:Y:S02]  /*2f800*/  STL.64 [R1+0x58], R22 ;  /* 0x0000581601007387 */ /* 0x000fe40000100a00 */
[----:B------:R-:W0:Y:S04]  /*2f810*/  LDSM.16.M88.4 R20, [R3+0x2600] ;  /* 0x002600000314783b */ /* 0x000e280000000200 */
[----:B------:R-:W-:Y:S01]  /*2f820*/  STL.64 [R1+0x40], R28 ;  /* 0x0000401c01007387 */ /* 0x000fe20000100a00 */
[----:B------:R-:W-:Y:S01]  /*2f830*/  STL.64 [R1+0x48], R30 ;  /* 0x0000481e01007387 */ /* 0x000fe20000100a00 */
[----:B------:R-:W-:Y:S02]  /*2f840*/  STL.64 [R1+0x30], R24 ;  /* 0x0000301801007387 */ /* 0x000fe40000100a00 */
[----:B------:R-:W-:Y:S02]  /*2f850*/  STL.64 [R1+0x38], R26 ;  /* 0x0000381a01007387 */ /* 0x000fe40000100a00 */
[----:B------:R-:W1:Y:S01]  /*2f860*/  LDSM.16.M88.4 R28, [R3+0x2800] ;  /* 0x00280000031c783b */ /* 0x000e620000000200 */
[----:B------:R-:W-:Y:S04]  /*2f870*/  LDSM.16.M88.4 R24, [R3+0x2a00] ;  /* 0x002a00000318783b */ /* 0x000fe80000000200 */
[----:B0-----:R-:W-:Y:S01]  /*2f880*/  STL.64 [R1+0x20], R20 ;  /* 0x0000201401007387 */ /* 0x001fe20000100a00 */
[----:B------:R-:W-:Y:S02]  /*2f890*/  STL.64 [R1+0x28], R22 ;  /* 0x0000281601007387 */ /* 0x000fe40000100a00 */
[----:B------:R-:W0:Y:S01]  /*2f8a0*/  LDSM.16.M88.4 R20, [R3+0x2c00] ;  /* 0x002c00000314783b */ /* 0x000e220000000200 */
[----:B-1----:R-:W-:Y:S03]  /*2f8b0*/  STL.64 [R1+0x10], R28 ;  /* 0x0000101c01007387 */ /* 0x002fe60000100a00 */
[----:B------:R-:W-:Y:S02]  /*2f8c0*/  STL.64 [R1+0x18], R30 ;  /* 0x0000181e01007387 */ /* 0x000fe40000100a00 */
[----:B------:R-:W-:Y:S01]  /*2f8d0*/  LDSM.16.M88.4 R28, [R3+0x3000] ;  /* 0x00300000031c783b */ /* 0x000fe20000000200 */
[----:B0-----:R-:W-:Y:S03]  /*2f8e0*/  STL.64 [R1+0x2118], R22 ;  /* 0x0021181601007387 */ /* 0x001fe60000100a00 */
[----:B------:R-:W-:Y:S02]  /*2f8f0*/  STL.64 [R1], R24 ;  /* 0x0000001801007387 */ /* 0x000fe40000100a00 */
[----:B------:R-:W-:Y:S02]  /*2f900*/  STL.64 [R1+0x8], R26 ;  /* 0x0000081a01007387 */ /* 0x000fe40000100a00 */
[----:B------:R-:W0:Y:S04]  /*2f910*/  LDSM.16.M88.4 R24, [R3+0x2e00] ;  /* 0x002e00000318783b */ /* 0x000e280000000200 */
[----:B------:R1:W-:Y:S02]  /*2f920*/  STL.64 [R1+0x2110], R20 ;  /* 0x0021101401007387 */ /* 0x0003e40000100a00 */
[----:B-1----:R-:W-:-:S02]  /*2f930*/  IMAD.MOV.U32 R20, RZ, RZ, R9 ;  /* 0x000000ffff147224 */ /* 0x002fc400078e0009 */
[----:B------:R-:W-:Y:S02]  /*2f940*/  IMAD.MOV.U32 R21, RZ, RZ, R8 ;  /* 0x000000ffff157224 */ /* 0x000fe400078e0008 */
[----:B------:R-:W2:Y:S01]  /*2f950*/  LDL.LU.64 R8, [R1+0x360] ;  /* 0x0003600001087983 */ /* 0x000ea20000300a00 */
[----:B------:R-:W2:Y:S03]  /*2f960*/  LDL.LU.64 R10, [R1+0x368] ;  /* 0x00036800010a7983 */ /* 0x000ea60000300a00 */
[----:B0-----:R-:W-:Y:S01]  /*2f970*/  STL [R1+0x1d9c], R26 ;  /* 0x001d9c1a01007387 */ /* 0x001fe20000100800 */
[----:B------:R-:W-:Y:S02]  /*2f980*/  STL [R1+0x1d98], R27 ;  /* 0x001d981b01007387 */ /* 0x000fe40000100800 */
[----:B------:R-:W-:Y:S02]  /*2f990*/  STL [R1+0x1d1c], R30 ;  /* 0x001d1c1e01007387 */ /* 0x000fe40000100800 */
[----:B------:R-:W-:Y:S01]  /*2f9a0*/  STL [R1+0x1d18], R31 ;  /* 0x001d181f01007387 */ /* 0x000fe20000100800 */
[----:B------:R0:W-:Y:S04]  /*2f9b0*/  STL.64 [R1+0x2120], R28 ;  /* 0x0021201c01007387 */ /* 0x0001e80000100a00 */
[----:B0-----:R-:W3:Y:S01]  /*2f9c0*/  LDL.LU.64 R28, [R1+0x980] ;  /* 0x00098000011c7983 */ /* 0x001ee20000300a00 */
[----:B------:R-:W3:Y:S02]  /*2f9d0*/  LDL.LU.64 R30, [R1+0x988] ;  /* 0x00098800011e7983 */ /* 0x000ee40000300a00 */
[----:B------:R-:W-:Y:S02]  /*2f9e0*/  STL [R1+0x1d14], R34 ;  /* 0x001d142201007387 */ /* 0x000fe40000100800 */
[----:B------:R-:W-:Y:S01]  /*2f9f0*/  STL [R1+0x1d10], R35 ;  /* 0x001d102301007387 */ /* 0x000fe20000100800 */
[----:B------:R0:W-:Y:S04]  /*2fa00*/  STL.64 [R1+0x2160], R32 ;  /* 0x0021602001007387 */ /* 0x0001e80000100a00 */
[----:B0-----:R-:W2:Y:S01]  /*2fa10*/  LDL.64 R32, [R1+0xd0] ;  /* 0x0000d00001207983 */ /* 0x001ea20000100a00 */
[----:B------:R-:W-:Y:S02]  /*2fa20*/  STL.64 [R1+0x2108], R38 ;  /* 0x0021082601007387 */ /* 0x000fe40000100a00 */
[----:B------:R0:W-:Y:S02]  /*2fa30*/  STL.64 [R1+0x2100], R36 ;  /* 0x0021002401007387 */ /* 0x0001e40000100a00 */
[----:B0-----:R-:W4:Y:S01]  /*2fa40*/  LDL.LU.64 R36, [R1+0xa0] ;  /* 0x0000a00001247983 */ /* 0x001f220000300a00 */
[----:B------:R-:W-:Y:S02]  /*2fa50*/  STL [R1+0x1cf8], R42 ;  /* 0x001cf82a01007387 */ /* 0x000fe40000100800 */
[----:B------:R-:W-:Y:S02]  /*2fa60*/  STL [R1+0x1cf4], R43 ;  /* 0x001cf42b01007387 */ /* 0x000fe40000100800 */
[----:B------:R0:W-:Y:S02]  /*2fa70*/  STL.64 [R1+0x2158], R40 ;  /* 0x0021582801007387 */ /* 0x0001e40000100a00 */
[----:B0-----:R-:W2:Y:S01]  /*2fa80*/  LDL.64 R40, [R1+0xc0] ;  /* 0x0000c00001287983 */ /* 0x001ea20000100a00 */
[----:B------:R-:W-:Y:S02]  /*2fa90*/  STL [R1+0x1f2c], R46 ;  /* 0x001f2c2e01007387 */ /* 0x000fe40000100800 */
[----:B------:R-:W-:Y:S02]  /*2faa0*/  STL [R1+0x1f28], R47 ;  /* 0x001f282f01007387 */ /* 0x000fe40000100800 */
[----:B------:R-:W-:Y:S01]  /*2fab0*/  STL.64 [R1+0x20f0], R50 ;  /* 0x0020f03201007387 */ /* 0x000fe20000100a00 */
[----:B------:R-:W-:Y:S01]  /*2fac0*/  STL.64 [R1+0x20e8], R48 ;  /* 0x0020e83001007387 */ /* 0x000fe20000100a00 */
[----:B------:R-:W-:Y:S02]  /*2fad0*/  STL [R1+0x1cdc], R54 ;  /* 0x001cdc3601007387 */ /* 0x000fe40000100800 */
[----:B------:R-:W-:Y:S02]  /*2fae0*/  STL [R1+0x1cd8], R55 ;  /* 0x001cd83701007387 */ /* 0x000fe40000100800 */
[----:B------:R-:W-:Y:S01]  /*2faf0*/  STL.64 [R1+0x20f8], R52 ;  /* 0x0020f83401007387 */ /* 0x000fe20000100a00 */
[----:B------:R-:W-:Y:S01]  /*2fb00*/  STL.64 [R1+0x2130], R58 ;  /* 0x0021303a01007387 */ /* 0x000fe20000100a00 */
[----:B------:R0:W-:Y:S03]  /*2fb10*/  STL.64 [R1+0x2128], R56 ;  /* 0x0021283801007387 */ /* 0x0001e60000100a00 */
[----:B0-----:R-:W2:Y:S01]  /*2fb20*/  LDL.LU.64 R56, [R1+0x380] ;  /* 0x0003800001387983 */ /* 0x001ea20000300a00 */
[----:B------:R-:W2:Y:S02]  /*2fb30*/  LDL.LU.64 R58, [R1+0x388] ;  /* 0x00038800013a7983 */ /* 0x000ea40000300a00 */
[----:B------:R-:W-:-:S02]  /*2fb40*/  IMAD.MOV.U32 R52, RZ, RZ, R2 ;  /* 0x000000ffff347224 */ /* 0x000fc400078e0002 */
[----:B------:R-:W-:Y:S01]  /*2fb50*/  IMAD.MOV.U32 R53, RZ, RZ, R0 ;  /* 0x000000ffff357224 */ /* 0x000fe200078e0000 */
[----:B------:R-:W-:Y:S01]  /*2fb60*/  STL [R1+0x1808], R3 ;  /* 0x0018080301007387 */ /* 0x000fe20000100800 */
[----:B------:R-:W-:Y:S02]  /*2fb70*/  IMAD.MOV.U32 R18, RZ, RZ, R17 ;  /* 0x000000ffff127224 */ /* 0x000fe400078e0011 */
[----:B------:R-:W-:Y:S01]  /*2fb80*/  IMAD.MOV.U32 R46, RZ, RZ, R16 ;  /* 0x000000ffff2e7224 */ /* 0x000fe200078e0010 */
[C---:B---3--:R-:W-:Y:S11]  /*2fb90*/  HMMA.16816.F32.BF16 R28, R4.reuse, R16, R28 ;  /* 0x00000010041c723c */ /* 0x048ff6000004181c */
[----:B------:R-:W-:Y:S11]  /*2fba0*/  @!UPT UIADD3 URZ, URZ, URZ, URZ ;  /* 0x0000003f3f3ff290 */ /* 0x000ff6000fffe03f */
[----:B------:R-:W-:Y:S01]  /*2fbb0*/  @!UPT UIADD3 URZ, URZ, URZ, URZ ;  /* 0x0000003f3f3ff290 */ /* 0x000fe2000fffe03f */
[----:B------:R0:W-:Y:S01]  /*2fbc0*/  STL.64 [R1+0x170], R28 ;  /* 0x0001701c01007387 */ /* 0x0001e20000100a00 */
[----:B------:R1:W-:Y:S02]  /*2fbd0*/  STL.64 [R1+0x178], R30 ;  /* 0x0001781e01007387 */ /* 0x0003e40000100a00 */
[----:B------:R-:W3:Y:S02]  /*2fbe0*/  LDL.LU.64 R48, [R1+0x340] ;  /* 0x0003400001307983 */ /* 0x000ee40000300a00 */
[----:B------:R-:W3:Y:S01]  /*2fbf0*/  LDL.LU.64 R50, [R1+0x348] ;  /* 0x0003480001327983 */ /* 0x000ee20000300a00 */
[----:B0-----:R-:W3:Y:S01]  /*2fc00*/  LDL.LU.64 R28, [R1+0x320] ;  /* 0x00032000011c7983 */ /* 0x001ee20000300a00 */
[----:B-1----:R-:W3:Y:S02]  /*2fc10*/  LDL.LU.64 R30, [R1+0x328] ;  /* 0x00032800011e7983 */ /* 0x002ee40000300a00 */
[----:B------:R0:W-:Y:S02]  /*2fc20*/  STL [R1+0x20dc], R18 ;  /* 0x0020dc1201007387 */ /* 0x0001e40000100800 */
[----:B------:R-:W-:Y:S01]  /*2fc30*/  STL [R1+0x20d8], R46 ;  /* 0x0020d82e01007387 */ /* 0x000fe20000100800 */
[----:B------:R-:W4:Y:S04]  /*2fc40*/  LDL.LU.64 R16, [R1+0x2f0] ;  /* 0x0002f00001107983 */ /* 0x000f280000300a00 */
[----:B0-----:R-:W4:Y:S01]  /*2fc50*/  LDL.LU.64 R18, [R1+0x2f8] ;  /* 0x0002f80001127983 */ /* 0x001f220000300a00 */
[C---:B--2---:R-:W-:Y:S11]  /*2fc60*/  HMMA.16816.F32.BF16 R52, R4.reuse, R52, R56 ;  /* 0x000000340434723c */ /* 0x044ff60000041838 */
[----:B------:R-:W-:Y:S11]  /*2fc70*/  @!UPT UIADD3 URZ, URZ, URZ, URZ ;  /* 0x0000003f3f3ff290 */ /* 0x000ff6000fffe03f */
[----:B------:R-:W-:Y:S01]  /*2fc80*/  @!UPT UIADD3 URZ, URZ, URZ, URZ ;  /* 0x0000003f3f3ff290 */ /* 0x000fe2000fffe03f */
[----:B------:R-:W-:Y:S01]  /*2fc90*/  STL.64 [R1+0x380], R52 ;  /* 0x0003803401007387 */ /* 0x000fe20000100a00 */
[----:B------:R0:W-:Y:S02]  /*2fca0*/  STL.64 [R1+0x388], R54 ;  /* 0x0003883601007387 */ /* 0x0001e40000100a00 */
[----:B0-----:R-:W-:Y:S01]  /*2fcb0*/  HMMA.16816.F32.BF16 R52, R4, R32, R8 ;  /* 0x000000200434723c */ /* 0x001fe20000041808 */
[----:B------:R-:W-:-:S06]  /*2fcc0*/  IMAD.MOV.U32 R47, RZ, RZ, R33 ;  /* 0x000000ffff2f7224 */ /* 0x000fcc00078e0021 */
[----:B------:R-:W-:Y:S11]  /*2fcd0*/  IMAD.MOV.U32 R11, RZ, RZ, R32 ;  /* 0x000000ffff0b7224 */ /* 0x000ff600078e0020 */
[----:B------:R-:W-:Y:S05]  /*2fce0*/  @!UPT UIADD3 URZ, URZ, URZ, URZ ;  /* 0x0000003f3f3ff290 */ /* 0x000fea000fffe03f */
[----:B------:R-:W-:Y:S01]  /*2fcf0*/  STL.64 [R1+0x360], R52 ;  /* 0x0003603401007387 */ /* 0x000fe20000100a00 */
[----:B------:R-:W-:Y:S02]  /*2fd00*/  STL.64 [R1+0x368], R54 ;  /* 0x0003683601007387 */ /* 0x000fe40000100a00 */
[----:B------:R-:W2:Y:S01]  /*2fd10*/  LDL.64 R32, [R1+0x70] ;  /* 0x0000700001207983 */ /* 0x000ea20000100a00 */
[C---:B---3--:R-:W-:Y:S01]  /*2fd20*/  HMMA.16816.F32.BF16 R20, R4.reuse, R20, R28 ;  /* 0x000000140414723c */ /* 0x048fe2000004181c */
[----:B--2---:R0:W-:Y:S07]  /*2fd30*/  STL.64 [R1+0x2168], R32 ;  /* 0x0021682001007387 */ /* 0x0041ee0000100a00 */
[C---:B0-----:R-:W-:Y:S01]  /*2fd40*/  HMMA.16816.F32.BF16 R32, R4.reuse, R40, R48 ;  /* 0x000000280420723c */ /* 0x041fe20000041830 */
[----:B------:R-:W-:Y:S01]  /*2fd50*/  STL [R1+0x2140], R47 ;  /* 0x0021402f01007387 */ /* 0x000fe20000100800 */
[----:B------:R-:W-:Y:S02]  /*2fd60*/  STL.64 [R1+0x2138], R44 ;  /* 0x0021382c01007387 */ /* 0x000fe40000100a00 */
[----:B------:R-:W-:Y:S11]  /*2fd70*/  STL [R1+0x20e0], R11 ;  /* 0x0020e00b01007387 */ /* 0x000ff60000100800 */
[----:B------:R-:W-:Y:S08]  /*2fd80*/  @!UPT UIADD3 URZ, URZ, URZ, URZ ;  /* 0x0000003f3f3ff290 */ /* 0x000ff0000fffe03f */
[----:B------:R-:W-:Y:S01]  /*2fd90*/  STL.64 [R1+0x340], R32 ;  /* 0x0003402001007387 */ /* 0x000fe20000100a00 */
[----:B------:R4:W-:Y:S02]  /*2fda0*/  STL.64 [R1+0x348], R34 ;  /* 0x0003482201007387 */ /* 0x0009e40000100a00 */
[----:B------:R-:W2:Y:S02]  /*2fdb0*/  LDL.LU.64 R28, [R1+0x2e0] ;  /* 0x0002e000011c7983 */ /* 0x000ea40000300a00 */
[----:B------:R-:W2:Y:S01]  /*2fdc0*/  LDL.LU.64 R30, [R1+0x2e8] ;  /* 0x0002e800011e7983 */ /* 0x000ea20000300a00 */
[----:B----4-:R-:W-:Y:S01]  /*2fdd0*/  HMMA.16816.F32.BF16 R32, R4, R36, R16 ;  /* 0x000000240420723c */ /* 0x010fe20000041810 */
[----:B------:R0:W-:Y:S01]  /*2fde0*/  STL.64 [R1+0x320], R20 ;  /* 0x0003201401007387 */ /* 0x0001e20000100a00 */
[----:B------:R-:W-:Y:S02]  /*2fdf0*/  STL.64 [R1+0x328], R22 ;  /* 0x0003281601007387 */ /* 0x000fe40000100a00 */
[----:B------:R-:W3:Y:S02]  /*2fe00*/  LDL.64 R56, [R1+0x60] ;  /* 0x0000600001387983 */ /* 0x000ee40000100a00 */
[----:B------:R-:W-:-:S02]  /*2fe10*/  IMAD.MOV.U32 R10, RZ, RZ, R41 ;  /* 0x000000ffff0a7224 */ /* 0x000fc400078e0029 */
[----:B------:R-:W-:Y:S02]  /*2fe20*/  IMAD.MOV.U32 R11, RZ, RZ, R36 ;  /* 0x000000ffff0b7224 */ /* 0x000fe400078e0024 */
[----:B------:R-:W-:Y:S01]  /*2fe30*/  IMAD.MOV.U32 R9, RZ, RZ, R40 ;  /* 0x000000ffff097224 */ /* 0x000fe200078e0028 */
[----:B0-----:R-:W4:Y:S11]  /*2fe40*/  LDL.64 R20, [R1+0x50] ;  /* 0x0000500001147983 */ /* 0x001f360000100a00 */
[----:B------:R-:W-:Y:S01]  /*2fe50*/  @!UPT UIADD3 URZ, URZ, URZ, URZ ;  /* 0x0000003f3f3ff290 */ /* 0x000fe2000fffe03f */
[----:B------:R0:W-:Y:S01]  /*2fe60*/  STL.64 [R1+0x2f0], R32 ;  /* 0x0002f02001007387 */ /* 0x0001e20000100a00 */
[----:B------:R-:W-:Y:S02]  /*2fe70*/  IMAD.MOV.U32 R26, RZ, RZ, R34 ;  /* 0x000000ffff1a7224 */ /* 0x000fe400078e0022 */
[----:B------:R-:W-:Y:S01]  /*2fe80*/  IMAD.MOV.U32 R27, RZ, RZ, R35 ;  /* 0x000000ffff1b7224 */ /* 0x000fe200078e0023 */
[----:B0-----:R-:W3:Y:S01]  /*2fe90*/  LDL.LU.64 R32, [R1+0x2d0] ;  /* 0x0002d00001207983 */ /* 0x001ee20000300a00 */
[----:B------:R-:W3:Y:S02]  /*2fea0*/  LDL.LU.64 R34, [R1+0x2d8] ;  /* 0x0002d80001227983 */ /* 0x000ee40000300a00 */
[----:B------:R-:W3:Y:S02]  /*2feb0*/  LDL.LU.64 R40, [R1+0x2c0] ;  /* 0x0002c00001287983 */ /* 0x000ee40000300a00 */
[----:B------:R-:W3:Y:S01]  /*2fec0*/  LDL.LU.64 R42, [R1+0x2c8] ;  /* 0x0002c800012a7983 */ /* 0x000ee20000300a00 */
[----:B------:R-:W3:Y:S04]  /*2fed0*/  LDL.64 R52, [R1+0x40] ;  /* 0x0000400001347983 */ /* 0x000ee80000100a00 */
[----:B------:R-:W3:Y:S01]  /*2fee0*/  LDL.64 R48, [R1+0x30] ;  /* 0x0000300001307983 */ /* 0x000ee20000100a00 */
[----:B------:R-:W-:Y:S02]  /*2fef0*/  STL.64 [R1+0x2148], R10 ;  /* 0x0021480a01007387 */ /* 0x000fe40000100a00 */
[----:B------:R0:W-:Y:S02]  /*2ff00*/  STL [R1+0x2144], R9 ;  /* 0x0021440901007387 */ /* 0x0001e40000100800 */
[----:B------:R-:W-:Y:S01]  /*2ff10*/  STL [R1+0x1dc4], R27 ;  /* 0x001dc41b01007387 */ /* 0x000fe20000100800 */
[----:B------:R-:W-:Y:S04]  /*2ff20*/  STL [R1+0x1dc0], R26 ;  /* 0x001dc01a01007387 */ /* 0x000fe80000100800 */
[----:B0-----:R-:W4:Y:S01]  /*2ff30*/  LDL.LU.64 R8, [R1+0x2a0] ;  /* 0x0002a00001087983 */ /* 0x001f220000300a00 */
[----:B------:R-:W4:Y:S01]  /*2ff40*/  LDL.LU.64 R10, [R1+0x2a8] ;  /* 0x0002a800010a7983 */ /* 0x000f220000300a00 */
[C---:B--2---:R-:W-:Y:S11]  /*2ff50*/  HMMA.16816.F32.BF16 R28, R4.reuse, R12, R28 ;  /* 0x0000000c041c723c */ /* 0x044ff6000004181c */
[----:B------:R-:W-:Y:S11]  /*2ff60*/  @!UPT UIADD3 URZ, URZ, URZ, URZ ;  /* 0x0000003f3f3ff290 */ /* 0x000ff6000fffe03f */
[----:B------:R-:W-:Y:S01]  /*2ff70*/  @!UPT UIADD3 URZ, URZ, URZ, URZ ;  /* 0x0000003f3f3ff290 */ /* 0x000fe2000fffe03f */
[----:B------:R-:W-:Y:S01]  /*2ff80*/  STL.64 [R1+0x2e0], R28 ;  /* 0x0002e01c01007387 */ /* 0x000fe20000100a00 */
[----:B------:R-:W-:Y:S02]  /*2ff90*/  STL.64 [R1+0x2e8], R30 ;  /* 0x0002e81e01007387 */ /* 0x000fe40000100a00 */
[----:B------:R-:W2:Y:S02]  /*2ffa0*/  LDL.64 R44, [R1+0x20] ;  /* 0x00002000012c7983 */ /* 0x000ea40000100a00 */
[----:B------:R-:W-:Y:S01]  /*2ffb0*/  IMAD.MOV.U32 R18, RZ, RZ, R37 ;  /* 0x000000ffff127224 */ /* 0x000fe200078e0025 */
[----:B--2---:R0:W-:Y:S04]  /*2ffc0*/  STL.64 [R1+0x2150], R44 ;  /* 0x0021502c01007387 */ /* 0x0041e80000100a00 */
[----:B0-----:R-:W2:Y:S01]  /*2ffd0*/  LDL.LU.64 R44, [R1+0x2b0] ;  /* 0x0002b000012c7983 */ /* 0x001ea20000300a00 */
[----:B------:R-:W2:Y:S02]  /*2ffe0*/  LDL.LU.64 R46, [R1+0x2b8] ;  /* 0x0002b800012e7983 */ /* 0x000ea40000300a00 */
[----:B------:R-:W2:Y:S02]  /*2fff0*/  LDL.64 R28, [R1+0x10] ;  /* 0x00001000011c7983 */ /* 0x000ea40000100a00 */
[----:B------:R-:W2:Y:S01]  /*30000*/  LDL.64 R36, [R1] ;  /* 0x0000000001247983 */ /* 0x000ea20000100a00 */
[----:B------:R0:W-:Y:S04]  /*30010*/  STL.64 [R1+0x20b0], R12 ;  /* 0x0020b00c01007387 */ /* 0x0001e80000100a00 */
[----:B0-----:R-:W3:Y:S02]  /*30020*/  LDL.64 R12, [R1+0x80] ;  /* 0x00008000010c7983 */ /* 0x001ee40000100a00 */
[C---:B---3--:R-:W-:Y:S11]  /*30030*/  HMMA.16816.F32.BF16 R32, R4.reuse, R12, R32 ;  /* 0x0000000c0420723c */ /* 0x048ff60000041820 */
[----:B------:R-:W-:Y:S11]  /*30040*/  @!UPT UIADD3 URZ, URZ, URZ, URZ ;  /* 0x0000003f3f3ff290 */ /* 0x000ff6000fffe03f */
[----:B------:R-:W-:Y:S01]  /*30050*/  @!UPT UIADD3 URZ, URZ, URZ, URZ ;  /* 0x0000003f3f3ff290 */ /* 0x000fe2000fffe03f */
[----:B------:R0:W-:Y:S01]  /*30060*/  STL.64 [R1+0x2d0], R32 ;  /* 0x0002d02001007387 */ /* 0x0001e20000100a00 */
[----:B------:R-:W-:Y:S03]  /*30070*/  STL.64 [R1+0x2d8], R34 ;  /* 0x0002d82201007387 */ /* 0x000fe60000100a00 */
[----:B0-----:R-:W3:Y:S01]  /*30080*/  LDL.LU.64 R32, [R1+0x2168] ;  /* 0x0021680001207983 */ /* 0x001ee20000300a00 */
[C---:B--2---:R-:W-:Y:S08]  /*30090*/  HMMA.16816.F32.BF16 R44, R4.reuse, R56, R44 ;  /* 0x00000038042c723c */ /* 0x044ff0000004182c */
[----:B---3--:R-:W-:Y:S01]  /*300a0*/  HMMA.16816.F32.BF16 R40, R4, R32, R40 ;  /* 0x000000200428723c */ /* 0x008fe20000041828 */
[----:B------:R-:W-:-:S02]  /*300b0*/  IMAD.MOV.U32 R14, RZ, RZ, R32 ;  /* 0x000000ffff0e7224 */ /* 0x000fc400078e0020 */
[----:B------:R-:W-:Y:S02]  /*300c0*/  IMAD.MOV.U32 R3, RZ, RZ, R33 ;  /* 0x000000ffff037224 */ /* 0x000fe400078e0021 */
[----:B------:R-:W2:Y:S11]  /*300d0*/  LDL.LU.64 R32, [R1+0x2160] ;  /* 0x0021600001207983 */ /* 0x000eb60000300a00 */
[----:B------:R-:W-:Y:S07]  /*300e0*/  @!UPT UIADD3 URZ, URZ, URZ, URZ ;  /* 0x0000003f3f3ff290 */ /* 0x000fee000fffe03f */
[----:B------:R0:W-:Y:S01]  /*300f0*/  STL.64 [R1+0x2c0], R40 ;  /* 0x0002c02801007387 */ /* 0x0001e20000100a00 */
[----:B------:R-:W-:Y:S02]  /*30100*/  IMAD.MOV.U32 R27, RZ, RZ, R42 ;  /* 0x000000ffff1b7224 */ /* 0x000fe400078e002a */
[----:B------:R-:W-:Y:S01]  /*30110*/  IMAD.MOV.U32 R26, RZ, RZ, R43 ;  /* 0x000000ffff1a7224 */ /* 0x000fe200078e002b */
[----:B0-----:R-:W3:Y:S01]  /*30120*/  LDL.LU.64 R40, [R1+0x290] ;  /* 0x0002900001287983 */ /* 0x001ee20000300a00 */
[----:B------:R-:W3:Y:S02]  /*30130*/  LDL.LU.64 R42, [R1+0x298] ;  /* 0x00029800012a7983 */ /* 0x000ee40000300a00 */
[----:B------:R0:W-:Y:S02]  /*30140*/  STL.64 [R1+0x2b0], R44 ;  /* 0x0002b02c01007387 */ /* 0x0001e40000100a00 */
[----:B------:R1:W-:Y:S01]  /*30150*/  STL.64 [R1+0x2b8], R46 ;  /* 0x0002b82e01007387 */ /* 0x0003e20000100a00 */
[----:B0-----:R-:W2:Y:S01]  /*30160*/  LDL.LU.64 R44, [R1+0x280] ;  /* 0x00028000012c7983 */ /* 0x001ea20000300a00 */
[----:B-1----:R-:W2:Y:S01]  /*30170*/  LDL.LU.64 R46, [R1+0x288] ;  /* 0x00028800012e7983 */ /* 0x002ea20000300a00 */
[----:B----4-:R-:W-:Y:S01]  /*30180*/  HMMA.16816.F32.BF16 R8, R4, R20, R8 ;  /* 0x000000140408723c */ /* 0x010fe20000041808 */
[----:B------:R-:W-:-:S02]  /*30190*/  IMAD.MOV.U32 R19, RZ, RZ, R56 ;  /* 0x000000ffff137224 */ /* 0x000fc400078e0038 */
[----:B------:R-:W-:Y:S02]  /*301a0*/  IMAD.MOV.U32 R15, RZ, RZ, R57 ;  /* 0x000000ffff0f7224 */ /* 0x000fe400078e0039 */
[----:B------:R-:W-:Y:S02]  /*301b0*/  IMAD.MOV.U32 R35, RZ, RZ, R20 ;  /* 0x000000ffff237224 */ /* 0x000fe400078e0014 */
[----:B------:R-:W-:Y:S11]  /*301c0*/  IMAD.MOV.U32 R34, RZ, RZ, R21 ;  /* 0x000000ffff227224 */ /* 0x000ff600078e0015 */
[----:B------:R-:W-:Y:S05]  /*301d0*/  @!UPT UIADD3 URZ, URZ, URZ, URZ ;  /* 0x0000003f3f3ff290 */ /* 0x000fea000fffe03f */
[----:B------:R0:W-:Y:S01]  /*301e0*/  STL.64 [R1+0x2a0], R8 ;  /* 0x0002a00801007387 */ /* 0x0001e20000100a00 */
[----:B------:R1:W-:Y:S03]  /*301f0*/  STL.64 [R1+0x2a8], R10 ;  /* 0x0002a80a01007387 */ /* 0x0003e60000100a00 */
[----:B0-----:R-:W4:Y:S01]  /*30200*/  LDL.LU.64 R8, [R1+0x270] ;  /* 0x0002700001087983 */ /* 0x001f220000300a00 */
[----:B-1----:R-:W4:Y:S02]  /*30210*/  LDL.LU.64 R10, [R1+0x278] ;  /* 0x00027800010a7983 */ /* 0x002f240000300a00 */
[----:B------:R-:W4:Y:S02]  /*30220*/  LDL.LU.64 R56, [R1+0x260] ;  /* 0x0002600001387983 */ /* 0x000f240000300a00 */
[----:B------:R-:W4:Y:S01]  /*30230*/  LDL.LU.64 R58, [R1+0x268] ;  /* 0x00026800013a7983 */ /* 0x000f220000300a00 */
[----:B------:R-:W4:Y:S01]  /*30240*/  LDL.LU.64 R20, [R1+0x250] ;  /* 0x0002500001147983 */ /* 0x000f220000300a00 */
[----:B------:R-:W4:Y:S01]  /*30250*/  LDL.LU.64 R22, [R1+0x258] ;  /* 0x0002580001167983 */ /* 0x000f220000300a00 */
[C---:B---3--:R-:W-:Y:S08]  /*30260*/  HMMA.16816.F32.BF16 R40, R4.reuse, R52, R40 ;  /* 0x000000340428723c */ /* 0x048ff00000041828 */
[C---:B--2---:R-:W-:Y:S11]  /*30270*/  HMMA.16816.F32.BF16 R44, R4.reuse, R48, R44 ;  /* 0x00000030042c723c */ /* 0x044ff6000004182c */
[----:B------:R-:W-:Y:S04]  /*30280*/  @!UPT UIADD3 URZ, URZ, URZ, URZ ;  /* 0x0000003f3f3ff290 */ /* 0x000fe8000fffe03f */
[----:B------:R0:W-:Y:S01]  /*30290*/  STL.64 [R1+0x290], R40 ;  /* 0x0002902801007387 */ /* 0x0001e20000100a00 */
[----:B------:R1:W-:Y:S03]  /*302a0*/  STL.64 [R1+0x298], R42 ;  /* 0x0002982a01007387 */ /* 0x0003e60000100a00 */
[----:B0-----:R-:W2:Y:S01]  /*302b0*/  LDL.LU.64 R40, [R1+0x2158] ;  /* 0x0021580001287983 */ /* 0x001ea20000300a00 */
[----:B-1----:R-:W-:Y:S02]  /*302c0*/  IMAD.MOV.U32 R43, RZ, RZ, R52 ;  /* 0x000000ffff2b7224 */ /* 0x002fe400078e0034 */
[----:B------:R-:W-:Y:S02]  /*302d0*/  IMAD.MOV.U32 R42, RZ, RZ, R53 ;  /* 0x000000ffff2a7224 */ /* 0x000fe400078e0035 */
[----:B------:R-:W3:Y:S01]  /*302e0*/  LDL.LU.64 R52, [R1+0x240] ;  /* 0x0002400001347983 */ /* 0x000ee20000300a00 */
[----:B------:R-:W3:Y:S02]  /*302f0*/  LDL.LU.64 R54, [R1+0x248] ;  /* 0x0002480001367983 */ /* 0x000ee40000300a00 */
[----:B------:R0:W-:Y:S02]  /*30300*/  STL.64 [R1+0x280], R44 ;  /* 0x0002802c01007387 */ /* 0x0001e40000100a00 */
[----:B------:R1:W-:Y:S01]  /*30310*/  STL.64 [R1+0x288], R46 ;  /* 0x0002882e01007387 */ /* 0x0003e20000100a00 */
[----:B0-----:R-:W2:Y:S01]  /*30320*/  LDL.LU.64 R44, [R1+0x2150] ;  /* 0x00215000012c7983 */ /* 0x001ea20000300a00 */
[C---:B----4-:R-:W-:Y:S08]  /*30330*/  HMMA.16816.F32.BF16 R56, R4.reuse, R28, R56 ;  /* 0x0000001c0438723c */ /* 0x050ff00000041838 */
[----:B------:R-:W-:Y:S01]  /*30340*/  HMMA.16816.F32.BF16 R20, R4, R36, R20 ;  /* 0x000000240414723c */ /* 0x000fe20000041814 */
[----:B------:R-:W-:-:S02]  /*30350*/  IMAD.MOV.U32 R2, RZ, RZ, R12 ;  /* 0x000000ffff027224 */ /* 0x000fc400078e000c */
[----:B------:R-:W-:Y:S02]  /*30360*/  IMAD.MOV.U32 R0, RZ, RZ, R13 ;  /* 0x000000ffff007224 */ /* 0x000fe400078e000d */
[----:B------:R-:W-:Y:S02]  /*30370*/  IMAD.MOV.U32 R13, RZ, RZ, R48 ;  /* 0x000000ffff0d7224 */ /* 0x000fe400078e0030 */
[----:B------:R-:W-:Y:S02]  /*30380*/  IMAD.MOV.U32 R12, RZ, RZ, R49 ;  /* 0x000000ffff0c7224 */ /* 0x000fe400078e0031 */
[----:B------:R-:W4:Y:S01]  /*30390*/  LDL.LU.64 R48, [R1+0x230] ;  /* 0x0002300001307983 */ /* 0x000f220000300a00 */
[----:B------:R-:W4:Y:S02]  /*303a0*/  LDL.LU.64 R50, [R1+0x238] ;  /* 0x0002380001327983 */ /* 0x000f240000300a00 */
[----:B------:R-:W-:Y:S02]  /*303b0*/  IMAD.MOV.U32 R61, RZ, RZ, R28 ;  /* 0x000000ffff3d7224 */ /* 0x000fe400078e001c */
[----:B------:R-:W-:-:S02]  /*303c0*/  IMAD.MOV.U32 R16, RZ, RZ, R29 ;  /* 0x000000ffff107224 */ /* 0x000fc400078e001d */
[----:B-1----:R-:W-:Y:S02]  /*303d0*/  IMAD.MOV.U32 R46, RZ, RZ, R36 ;  /* 0x000000ffff2e7224 */ /* 0x002fe400078e0024 */
[----:B------:R-:W-:Y:S01]  /*303e0*/  IMAD.MOV.U32 R60, RZ, RZ, R37 ;  /* 0x000000ffff3c7224 */ /* 0x000fe200078e0025 */
[C---:B--2---:R-:W-:Y:S01]  /*303f0*/  HMMA.16816.F32.BF16 R8, R4.reuse, R44, R8 ;  /* 0x0000002c0408723c */ /* 0x044fe20000041808 */
[----:B------:R-:W-:Y:S11]  /*30400*/  IMAD.MOV.U32 R17, RZ, RZ, R44 ;  /* 0x000000ffff117224 */ /* 0x000ff600078e002c */
[----:B------:R-:W-:Y:S11]  /*30410*/  @!UPT UIADD3 URZ, URZ, URZ, URZ ;  /* 0x0000003f3f3ff290 */ /* 0x000ff6000fffe03f */
[----:B------:R-:W-:Y:S01]  /*30420*/  STL.64 [R1+0x270], R8 ;  /* 0x0002700801007387 */ /* 0x000fe20000100a00 */
[----:B------:R0:W-:Y:S03]  /*30430*/  STL.64 [R1+0x278], R10 ;  /* 0x0002780a01007387 */ /* 0x0001e60000100a00 */
[----:B0-----:R-:W2:Y:S01]  /*30440*/  LDL.LU.64 R10, [R1+0x2148] ;  /* 0x00214800010a7983 */ /* 0x001ea20000300a00 */
[----:B------:R-:W2:Y:S02]  /*30450*/  LDL.LU R9, [R1+0x2144] ;  /* 0x0021440001097983 */ /* 0x000ea40000300800 */
[----:B------:R-:W-:Y:S02]  /*30460*/  IMAD.MOV.U32 R8, RZ, RZ, R45 ;  /* 0x000000ffff087224 */ /* 0x000fe400078e002d */
[----:B------:R-:W2:Y:S01]  /*30470*/  LDL.LU R47, [R1+0x2140] ;  /* 0x00214000012f7983 */ /* 0x000ea20000300800 */
[----:B------:R-:W2:Y:S01]  /*30480*/  LDL.LU.64 R44, [R1+0x2138] ;  /* 0x00213800012c7983 */ /* 0x000ea20000300a00 */
[----:B------:R-:W-:Y:S02]  /*30490*/  STL.64 [R1+0x260], R56 ;  /* 0x0002603801007387 */ /* 0x000fe40000100a00 */
[----:B------:R0:W-:Y:S02]  /*304a0*/  STL.64 [R1+0x268], R58 ;  /* 0x0002683a01007387 */ /* 0x0001e40000100a00 */
[----:B0-----:R-:W2:Y:S01]  /*304b0*/  LDL.LU.64 R58, [R1+0x2130] ;  /* 0x00213000013a7983 */ /* 0x001ea20000300a00 */
[----:B------:R-:W2:Y:S02]  /*304c0*/  LDL.LU.64 R56, [R1+0x2128] ;  /* 0x0021280001387983 */ /* 0x000ea40000300a00 */
[----:B------:R-:W2:Y:S02]  /*304d0*/  LDL.LU.64 R28, [R1+0x2120] ;  /* 0x00212000011c7983 */ /* 0x000ea40000300a00 */
[----:B------:R-:W-:Y:S01]  /*304e0*/  STL.64 [R1+0x250], R20 ;  /* 0x0002501401007387 */ /* 0x000fe20000100a00 */
[----:B------:R0:W-:Y:S04]  /*304f0*/  STL.64 [R1+0x258], R22 ;  /* 0x0002581601007387 */ /* 0x0001e80000100a00 */
[----:B0-----:R-:W2:Y:S01]  /*30500*/  LDL.LU.64 R22, [R1+0x2118] ;  /* 0x0021180001167983 */ /* 0x001ea20000300a00 */
[----:B------:R-:W3:Y:S02]  /*30510*/  LDL.LU.64 R20, [R1+0x2110] ;  /* 0x0021100001147983 */ /* 0x000ee40000300a00 */
[----:B------:R-:W2:Y:S02]  /*30520*/  LDL.LU.64 R36, [R1+0x220] ;  /* 0x0002200001247983 */ /* 0x000ea40000300a00 */
[----:B------:R-:W2:Y:S01]  /*30530*/  LDL.LU.64 R38, [R1+0x228] ;  /* 0x0002280001267983 */ /* 0x000ea20000300a00 */
[C---:B----4-:R-:W-:Y:S08]  /*30540*/  HMMA.16816.F32.BF16 R48, R4.reuse, R24, R48 ;  /* 0x000000180430723c */ /* 0x050ff00000041830 */
[C---:B---3--:R-:W-:Y:S08]  /*30550*/  HMMA.16816.F32.BF16 R52, R4.reuse, R20, R52 ;  /* 0x000000140434723c */ /* 0x048ff00000041834 */
[C---:B--2---:R-:W-:Y:S01]  /*30560*/  HMMA.16816.F32.BF16 R36, R4.reuse, R28, R36 ;  /* 0x0000001c0424723c */ /* 0x044fe20000041824 */
[----:B------:R-:W-:Y:S01]  /*30570*/  STL.64 [R1+0x1fe8], R22 ;  /* 0x001fe81601007387 */ /* 0x000fe20000100a00 */
[----:B------:R0:W-:Y:S11]  /*30580*/  STL.64 [R1+0x1fe0], R20 ;  /* 0x001fe01401007387 */ /* 0x0001f60000100a00 */
[----:B------:R-:W-:Y:S02]  /*30590*/  @!UPT UIADD3 URZ, URZ, URZ, URZ ;  /* 0x0000003f3f3ff290 */ /* 0x000fe4000fffe03f */
[----:B------:R1:W-:Y:S01]  /*305a0*/  STL.64 [R1+0x240], R52 ;  /* 0x0002403401007387 */ /* 0x0003e20000100a00 */
[----:B------:R2:W-:Y:S02]  /*305b0*/  STL.64 [R1+0x248], R54 ;  /* 0x0002483601007387 */ /* 0x0005e40000100a00 */
[----:B0-----:R-:W3:Y:S02]  /*305c0*/  LDL.LU.64 R20, [R1+0x200] ;  /* 0x0002000001147983 */ /* 0x001ee40000300a00 */
[----:B------:R-:W3:Y:S01]  /*305d0*/  LDL.LU.64 R22, [R1+0x208] ;  /* 0x0002080001167983 */ /* 0x000ee20000300a00 */
[----:B-1----:R-:W4:Y:S01]  /*305e0*/  LDL.LU.64 R52, [R1+0x1f0] ;  /* 0x0001f00001347983 */ /* 0x002f220000300a00 */
[----:B--2---:R-:W4:Y:S02]  /*305f0*/  LDL.LU.64 R54, [R1+0x1f8] ;  /* 0x0001f80001367983 */ /* 0x004f240000300a00 */
[----:B------:R0:W-:Y:S02]  /*30600*/  STL.64 [R1+0x230], R48 ;  /* 0x0002303001007387 */ /* 0x0001e40000100a00 */
[----:B------:R1:W-:Y:S01]  /*30610*/  STL.64 [R1+0x238], R50 ;  /* 0x0002383201007387 */ /* 0x0003e20000100a00 */
[----:B0-----:R-:W2:Y:S01]  /*30620*/  LDL.LU.64 R48, [R1+0x1e0] ;  /* 0x0001e00001307983 */ /* 0x001ea20000300a00 */
[----:B-1----:R-:W2:Y:S02]  /*30630*/  LDL.LU.64 R50, [R1+0x1e8] ;  /* 0x0001e80001327983 */ /* 0x002ea40000300a00 */
[----:B------:R-:W-:Y:S02]  /*30640*/  STL.64 [R1+0x1ff8], R26 ;  /* 0x001ff81a01007387 */ /* 0x000fe40000100a00 */
[----:B------:R0:W-:Y:S02]  /*30650*/  STL.64 [R1+0x1ff0], R24 ;  /* 0x001ff01801007387 */ /* 0x0001e40000100a00 */
[----:B0-----:R-:W2:Y:S01]  /*30660*/  LDL.LU.64 R24, [R1+0x210] ;  /* 0x0002100001187983 */ /* 0x001ea20000300a00 */
[----:B------:R-:W2:Y:S02]  /*30670*/  LDL.LU.64 R26, [R1+0x218] ;  /* 0x00021800011a7983 */ /* 0x000ea40000300a00 */
[----:B------:R-:W-:Y:S02]  /*30680*/  STL.64 [R1+0x220], R36 ;  /* 0x0002202401007387 */ /* 0x000fe40000100a00 */
[----:B------:R0:W-:Y:S02]  /*30690*/  STL.64 [R1+0x228], R38 ;  /* 0x0002282601007387 */ /* 0x0001e40000100a00 */
[----:B0-----:R-:W3:Y:S01]  /*306a0*/  LDL.LU.64 R38, [R1+0x2108] ;  /* 0x0021080001267983 */ /* 0x001ee20000300a00 */
[----:B------:R-:W3:Y:S01]  /*306b0*/  LDL.LU.64 R36, [R1+0x2100] ;  /* 0x0021000001247983 */ /* 0x000ee20000300a00 */
[C---:B----4-:R-:W-:Y:S08]  /*306c0*/  HMMA.16816.F32.BF16 R52, R4.reuse, R40, R52 ;  /* 0x000000280434723c */ /* 0x050ff00000041834 */
[C---:B--2---:R-:W-:Y:S08]  /*306d0*/  HMMA.16816.F32.BF16 R24, R4.reuse, R32, R24 ;  /* 0x000000200418723c */ /* 0x044ff00000041818 */
[C---:B------:R-:W-:Y:S08]  /*306e0*/  HMMA.16816.F32.BF16 R48, R4.reuse, R44, R48 ;  /* 0x0000002c0430723c */ /* 0x040ff00000041830 */
[----:B---3--:R-:W-:Y:S07]  /*306f0*/  HMMA.16816.F32.BF16 R20, R4, R36, R20 ;  /* 0x000000240414723c */ /* 0x008fee0000041814 */
[----:B------:R0:W-:Y:S01]  /*30700*/  STL.64 [R1+0x210], R24 ;  /* 0x0002101801007387 */ /* 0x0001e20000100a00 */
[----:B------:R1:W-:Y:S03]  /*30710*/  STL.64 [R1+0x218], R26 ;  /* 0x0002181a01007387 */ /* 0x0003e60000100a00 */
[----:B0-----:R-:W2:Y:S01]  /*30720*/  LDL.LU.64 R24, [R1+0x1c0] ;  /* 0x0001c00001187983 */ /* 0x001ea20000300a00 */
[----:B-1----:R-:W2:Y:S02]  /*30730*/  LDL.LU.64 R26, [R1+0x1c8] ;  /* 0x0001c800011a7983 */ /* 0x002ea40000300a00 */
[----:B------:R-:W-:Y:S09]  /*30740*/  STL.64 [R1+0x1fd8], R32 ;  /* 0x001fd82001007387 */ /* 0x000ff20000100a00 */
[----:B------:R0:W-:Y:S01]  /*30750*/  STL.64 [R1+0x200], R20 ;  /* 0x0002001401007387 */ /* 0x0001e20000100a00 */
[----:B------:R1:W-:Y:S04]  /*30760*/  STL.64 [R1+0x208], R22 ;  /* 0x0002081601007387 */ /* 0x0003e80000100a00 */
[----:B0-----:R-:W3:Y:S01]  /*30770*/  LDL.LU.64 R20, [R1+0x970] ;  /* 0x0009700001147983 */ /* 0x001ee20000300a00 */
[----:B-1----:R-:W3:Y:S02]  /*30780*/  LDL.LU.64 R22, [R1+0x978] ;  /* 0x0009780001167983 */ /* 0x002ee40000300a00 */
[----:B------:R-:W-:Y:S02]  /*30790*/  STL.64 [R1+0x2008], R38 ;  /* 0x0020082601007387 */ /* 0x000fe40000100a00 */
[----:B------:R0:W-:Y:S02]  /*307a0*/  STL.64 [R1+0x2000], R36 ;  /* 0x0020002401007387 */ /* 0x0001e40000100a00 */
[----:B------:R-:W-:-:S02]  /*307b0*/  IMAD.MOV.U32 R31, RZ, RZ, R50 ;  /* 0x000000ffff1f7224 */ /* 0x000fc400078e0032 */
[----:B------:R-:W-:Y:S01]  /*307c0*/  IMAD.MOV.U32 R30, RZ, RZ, R49 ;  /* 0x000000ffff1e7224 */ /* 0x000fe200078e0031 */
[----:B0-----:R-:W4:Y:S01]  /*307d0*/  LDL.LU.64 R36, [R1+0x1d0] ;  /* 0x0001d00001247983 */ /* 0x001f220000300a00 */
[----:B------:R-:W4:Y:S02]  /*307e0*/  LDL.LU.64 R38, [R1+0x1d8] ;  /* 0x0001d80001267983 */ /* 0x000f240000300a00 */
[----:B------:R0:W-:Y:S02]  /*307f0*/  STL.64 [R1+0x1f0], R52 ;  /* 0x0001f03401007387 */ /* 0x0001e40000100a00 */
[----:B------:R-:W-:Y:S01]  /*30800*/  STL.64 [R1+0x1f8], R54 ;  /* 0x0001f83601007387 */ /* 0x000fe20000100a00 */
[----:B0-----:R-:W2:Y:S01]  /*30810*/  LDL.LU.64 R52, [R1+0x20f8] ;  /* 0x0020f80001347983 */ /* 0x001ea20000300a00 */
[----:B------:R-:W-:Y:S02]  /*30820*/  STL.64 [R1+0x1fd0], R40 ;  /* 0x001fd02801007387 */ /* 0x000fe40000100a00 */
[----:B------:R-:W-:Y:S02]  /*30830*/  STL [R1+0x1e0], R48 ;  /* 0x0001e03001007387 */ /* 0x000fe40000100800 */
[----:B------:R0:W-:Y:S02]  /*30840*/  STL [R1+0x1ec], R51 ;  /* 0x0001ec3301007387 */ /* 0x0001e40000100800 */
[----:B0-----:R-:W3:Y:S01]  /*30850*/  LDL.LU.64 R50, [R1+0x20f0] ;  /* 0x0020f00001327983 */ /* 0x001ee20000300a00 */
[----:B------:R-:W4:Y:S02]  /*30860*/  LDL.LU.64 R48, [R1+0x20e8] ;  /* 0x0020e80001307983 */ /* 0x000f240000300a00 */
[----:B------:R-:W-:Y:S02]  /*30870*/  STL.64 [R1+0x2010], R44 ;  /* 0x0020102c01007387 */ /* 0x000fe40000100a00 */
[----:B------:R0:W-:Y:S01]  /*30880*/  STL [R1+0x1d24], R31 ;  /* 0x001d241f01007387 */ /* 0x0001e20000100800 */
[----:B------:R1:W-:Y:S01]  /*30890*/  STL [R1+0x1d20], R30 ;  /* 0x001d201e01007387 */ /* 0x0003e20000100800 */
[C---:B--2---:R-:W-:Y:S08]  /*308a0*/  HMMA.16816.F32.BF16 R24, R4.reuse, R52, R24 ;  /* 0x000000340418723c */ /* 0x044ff00000041818 */
[C---:B----4-:R-:W-:Y:S08]  /*308b0*/  HMMA.16816.F32.BF16 R36, R4.reuse, R48, R36 ;  /* 0x000000300424723c */ /* 0x050ff00000041824 */
[----:B---3--:R-:W-:Y:S01]  /*308c0*/  HMMA.16816.F32.BF16 R4, R4, R56, R20 ;  /* 0x000000380404723c */ /* 0x008fe20000041814 */
[----:B------:R-:W-:Y:S01]  /*308d0*/  STL.64 [R1+0x2020], R50 ;  /* 0x0020203201007387 */ /* 0x000fe20000100a00 */
[----:B------:R-:W-:Y:S06]  /*308e0*/  STL.64 [R1+0x2018], R48 ;  /* 0x0020183001007387 */ /* 0x000fec0000100a00 */
[----:B0-----:R-:W-:-:S02]  /*308f0*/  IMAD.MOV.U32 R31, RZ, RZ, R26 ;  /* 0x000000ffff1f7224 */ /* 0x001fc400078e001a */
[----:B-1----:R-:W-:-:S05]  /*30900*/  IMAD.MOV.U32 R30, RZ, RZ, R27 ;  /* 0x000000ffff1e7224 */ /* 0x002fca00078e001b */
[----:B------:R-:W-:Y:S01]  /*30910*/  STL.64 [R1+0x1d0], R36 ;  /* 0x0001d02401007387 */ /* 0x000fe20000100a00 */
[----:B------:R-:W-:Y:S08]  /*30920*/  STL.64 [R1+0x1d8], R38 ;  /* 0x0001d82601007387 */ /* 0x000ff00000100a00 */
[----:B------:R-:W-:Y:S02]  /*30930*/  IMAD.MOV.U32 R54, RZ, RZ, R6 ;  /* 0x000000ffff367224 */ /* 0x000fe400078e0006 */
[----:B------:R-:W-:Y:S01]  /*30940*/  IMAD.MOV.U32 R55, RZ, RZ, R7 ;  /* 0x000000ffff377224 */ /* 0x000fe200078e0007 */
[----:B------:R-:W-:Y:S01]  /*30950*/  STL.64 [R1+0x1c0], R24 ;  /* 0x0001c01801007387 */ /* 0x000fe20000100a00 */
[----:B------:R-:W-:Y:S02]  /*30960*/  STL.64 [R1+0x2030], R30 ;  /* 0x0020301e01007387 */ /* 0x000fe40000100a00 */
[----:B------:R-:W-:Y:S02]  /*30970*/  STL.64 [R1+0x2028], R28 ;  /* 0x0020281c01007387 */ /* 0x000fe40000100a00 */
[----:B------:R0:W-:Y:S01]  /*30980*/  STL.64 [R1+0x160], R4 ;  /* 0x0001600401007387 */ /* 0x0001e20000100a00 */
[----:B------:R-:W-:Y:S01]  /*30990*/  STL.64 [R1+0x2050], R54 ;  /* 0x0020503601007387 */ /* 0x000fe20000100a00 */
[----:B------:R1:W-:Y:S02]  /*309a0*/  STL.64 [R1+0x2048], R52 ;  /* 0x0020483401007387 */ /* 0x0003e40000100a00 */
[----:B0-----:R-:W-:Y:S01]  /*309b0*/  IMAD.MOV.U32 R4, RZ, RZ, R11 ;  /* 0x000000ffff047224 */ /* 0x001fe200078e000b */
[----:B-1----:R-:W2:Y:S01]  /*309c0*/  LDL.64 R52, [R1+0x130] ;  /* 0x0001300001347983 */ /* 0x002ea20000100a00 */
[----:B------:R-:W-:Y:S02]  /*309d0*/  STL.64 [R1+0x2040], R58 ;  /* 0x0020403a01007387 */ /* 0x000fe40000100a00 */
[----:B------:R-:W-:Y:S02]  /*309e0*/  STL.64 [R1+0x2038], R56 ;  /* 0x0020383801007387 */ /* 0x000fe40000100a00 */
[----:B------:R-:W3:Y:S02]  /*309f0*/  LDL.LU R11, [R1+0x20e0] ;  /* 0x0020e000010b7983 */ /* 0x000ee40000300800 */
[----:B------:R-:W-:-:S02]  /*30a00*/  IMAD.MOV.U32 R20, RZ, RZ, R46 ;  /* 0x000000ffff147224 */ /* 0x000fc400078e002e */
[----:B------:R-:W-:Y:S02]  /*30a10*/  IMAD.MOV.U32 R21, RZ, RZ, R60 ;  /* 0x000000ffff157224 */ /* 0x000fe400078e003c */
[----:B------:R-:W-:Y:S02]  /*30a20*/  IMAD.MOV.U32 R5, RZ, RZ, R18 ;  /* 0x000000ffff057224 */ /* 0x000fe400078e0012 */
[----:B------:R-:W4:Y:S01]  /*30a30*/  LDL.LU R18, [R1+0x20dc] ;  /* 0x0020dc0001127983 */ /* 0x000f220000300800 */
[----:B------:R-:W2:Y:S02]  /*30a40*/  LDL.LU R46, [R1+0x20d8] ;  /* 0x0020d800012e7983 */ /* 0x000ea40000300800 */
[----:B------:R-:W2:Y:S02]  /*30a50*/  LDL.LU R60, [R1+0x20d4] ;  /* 0x0020d400013c7983 */ /* 0x000ea40000300800 */
[----:B------:R-:W-:Y:S02]  /*30a60*/  IMAD.MOV.U32 R36, RZ, RZ, R61 ;  /* 0x000000ffff247224 */ /* 0x000fe400078e003d */
[----:B------:R-:W-:Y:S01]  /*30a70*/  IMAD.MOV.U32 R37, RZ, RZ, R16 ;  /* 0x000000ffff257224 */ /* 0x000fe200078e0010 */
[----:B------:R-:W-:Y:S01]  /*30a80*/  STL.64 [R1+0x2058], R20 ;  /* 0x0020581401007387 */ /* 0x000fe20000100a00 */
[----:B------:R-:W2:Y:S02]  /*30a90*/  LDL.LU R61, [R1+0x20d0] ;  /* 0x0020d000013d7983 */ /* 0x000ea40000300800 */
[----:B------:R-:W2:Y:S02]  /*30aa0*/  LDL.LU R16, [R1+0x20cc] ;  /* 0x0020cc0001107983 */ /* 0x000ea40000300800 */
[----:B------:R-:W-:-:S02]  /*30ab0*/  IMAD.MOV.U32 R32, RZ, RZ, R17 ;  /* 0x000000ffff207224 */ /* 0x000fc400078e0011 */
[----:B------:R-:W-:Y:S01]  /*30ac0*/  IMAD.MOV.U32 R33, RZ, RZ, R8 ;  /* 0x000000ffff217224 */ /* 0x000fe200078e0008 */
[----:B------:R-:W2:Y:S04]  /*30ad0*/  LDL R48, [R1+0x110] ;  /* 0x0001100001307983 */ /* 0x000ea80000100800 */
[----:B------:R-:W2:Y:S01]  /*30ae0*/  LDL R49, [R1+0x114] ;  /* 0x0001140001317983 */ /* 0x000ea20000100800 */
[----:B------:R0:W-:Y:S02]  /*30af0*/  STL.64 [R1+0x2060], R36 ;  /* 0x0020602401007387 */ /* 0x0001e40000100a00 */
[----:B------:R-:W2:Y:S02]  /*30b00*/  LDL.LU R17, [R1+0x20c8] ;  /* 0x0020c80001117983 */ /* 0x000ea40000300800 */
[----:B------:R-:W2:Y:S01]  /*30b10*/  LDL.LU R8, [R1+0x20c4] ;  /* 0x0020c40001087983 */ /* 0x000ea20000300800 */
[----:B------:R-:W-:Y:S01]  /*30b20*/  STL.64 [R1+0x2068], R32 ;  /* 0x0020682001007387 */ /* 0x000fe20000100a00 */
[----:B------:R-:W-:-:S02]  /*30b30*/  IMAD.MOV.U32 R24, RZ, RZ, R9 ;  /* 0x000000ffff187224 */ /* 0x000fc400078e0009 */
[----:B------:R-:W-:Y:S02]  /*30b40*/  IMAD.MOV.U32 R25, RZ, RZ, R10 ;  /* 0x000000ffff197224 */ /* 0x000fe400078e000a */
[----:B------:R-:W-:Y:S02]  /*30b50*/  IMAD.MOV.U32 R28, RZ, RZ, R13 ;  /* 0x000000ffff1c7224 */ /* 0x000fe400078e000d */
[----:B------:R-:W-:Y:S01]  /*30b60*/  IMAD.MOV.U32 R29, RZ, RZ, R12 ;  /* 0x000000ffff1d7224 */ /* 0x000fe200078e000c */
[----:B0-----:R-:W2:Y:S01]  /*30b70*/  LDL.LU.64 R36, [R1+0x3d0] ;  /* 0x0003d00001247983 */ /* 0x001ea20000300a00 */
[----:B------:R-:W2:Y:S02]  /*30b80*/  LDL.LU.64 R38, [R1+0x3d8] ;  /* 0x0003d80001267983 */ /* 0x000ea40000300a00 */
[----:B------:R-:W2:Y:S02]  /*30b90*/  LDL.LU R9, [R1+0x20c0] ;  /* 0x0020c00001097983 */ /* 0x000ea40000300800 */
[----:B------:R-:W2:Y:S02]  /*30ba0*/  LDL.LU R10, [R1+0x20bc] ;  /* 0x0020bc00010a7983 */ /* 0x000ea40000300800 */
[----:B---3--:R-:W-:-:S02]  /*30bb0*/  IMAD.MOV.U32 R40, RZ, RZ, R11 ;  /* 0x000000ffff287224 */ /* 0x008fc400078e000b */
[----:B------:R-:W3:Y:S01]  /*30bc0*/  LDL.LU R11, [R1+0x20b8] ;  /* 0x0020b800010b7983 */ /* 0x000ee20000300800 */
[----:B------:R-:W3:Y:S02]  /*30bd0*/  LDL.LU.64 R20, [R1+0x3c0] ;  /* 0x0003c00001147983 */ /* 0x000ee40000300a00 */
[----:B------:R-:W3:Y:S02]  /*30be0*/  LDL.LU.64 R22, [R1+0x3c8] ;  /* 0x0003c80001167983 */ /* 0x000ee40000300a00 */
[----:B------:R-:W3:Y:S01]  /*30bf0*/  LDL.64 R44, [R1+0xe0] ;  /* 0x0000e000012c7983 */ /* 0x000ee20000100a00 */
[----:B------:R-:W3:Y:S01]  /*30c00*/  LDL.64 R12, [R1+0xb0] ;  /* 0x0000b000010c7983 */ /* 0x000ee20000100a00 */
[----:B------:R0:W-:Y:S03]  /*30c10*/  STL.64 [R1+0x2070], R28 ;  /* 0x0020701c01007387 */ /* 0x0001e60000100a00 */
[----:B0-----:R-:W3:Y:S01]  /*30c20*/  LDL.LU.64 R28, [R1+0x3e0] ;  /* 0x0003e000011c7983 */ /* 0x001ee20000300a00 */
[----:B------:R-:W3:Y:S02]  /*30c30*/  LDL.LU.64 R30, [R1+0x3e8] ;  /* 0x0003e800011e7983 */ /* 0x000ee40000300a00 */
[----:B----4-:R-:W-:-:S02]  /*30c40*/  IMAD.MOV.U32 R57, RZ, RZ, R18 ;  /* 0x000000ffff397224 */ /* 0x010fc400078e0012 */
[----:B--2---:R-:W-:Y:S02]  /*30c50*/  IMAD.MOV.U32 R18, RZ, RZ, R52 ;  /* 0x000000ffff127224 */ /* 0x004fe400078e0034 */
[----:B------:R-:W-:Y:S01]  /*30c60*/  IMAD.MOV.U32 R7, RZ, RZ, R53 ;  /* 0x000000ffff077224 */ /* 0x000fe200078e0035 */
[C---:B---3--:R-:W-:Y:S08]  /*30c70*/  HMMA.16816.F32.BF16 R28, R8.reuse, R52, R28 ;  /* 0x00000034081c723c */ /* 0x048ff0000004181c */
[C---:B------:R-:W-:Y:S11]  /*30c80*/  HMMA.16816.F32.BF16 R20, R8.reuse, R48, R20 ;  /* 0x000000300814723c */ /* 0x040ff60000041814 */
[----:B------:R-:W-:Y:S04]  /*30c90*/  @!UPT UIADD3 URZ, URZ, URZ, URZ ;  /* 0x0000003f3f3ff290 */ /* 0x000fe8000fffe03f */
[----:B------:R-:W-:Y:S01]  /*30ca0*/  STL.64 [R1+0x3e0], R28 ;  /* 0x0003e01c01007387 */ /* 0x000fe20000100a00 */
[----:B------:R0:W-:Y:S02]  /*30cb0*/  STL.64 [R1+0x3e8], R30 ;  /* 0x0003e81e01007387 */ /* 0x0001e40000100a00 */
[----:B0-----:R-:W-:Y:S01]  /*30cc0*/  HMMA.16816.F32.BF16 R28, R8, R16, R36 ;  /* 0x00000010081c723c */ /* 0x001fe20000041824 */
[----:B------:R-:W-:Y:S02]  /*30cd0*/  IMAD.MOV.U32 R52, RZ, RZ, R43 ;  /* 0x000000ffff347224 */ /* 0x000fe400078e002b */
[----:B------:R-:W-:-:S05]  /*30ce0*/  IMAD.MOV.U32 R53, RZ, RZ, R42 ;  /* 0x000000ffff357224 */ /* 0x000fca00078e002a */
[----:B------:R0:W-:Y:S01]  /*30cf0*/  STL.64 [R1+0x2078], R52 ;  /* 0x0020783401007387 */ /* 0x0001e20000100a00 */
[----:B------:R-:W-:Y:S02]  /*30d00*/  STL [R1+0x2088], R18 ;  /* 0x0020881201007387 */ /* 0x000fe40000100800 */
[----:B------:R-:W-:Y:S02]  /*30d10*/  STL.64 [R1+0x2080], R16 ;  /* 0x0020801001007387 */ /* 0x000fe40000100a00 */
[----:B------:R-:W-:Y:S02]  /*30d20*/  IMAD.MOV.U32 R36, RZ, RZ, R35 ;  /* 0x000000ffff247224 */ /* 0x000fe400078e0023 */
[----:B------:R-:W-:-:S08]  /*30d30*/  IMAD.MOV.U32 R37, RZ, RZ, R34 ;  /* 0x000000ffff257224 */ /* 0x000fd000078e0022 */
[----:B------:R1:W-:Y:S01]  /*30d40*/  STL.64 [R1+0x3d0], R28 ;  /* 0x0003d01c01007387 */ /* 0x0003e20000100a00 */
[----:B------:R-:W-:Y:S02]  /*30d50*/  STL.64 [R1+0x3d8], R30 ;  /* 0x0003d81e01007387 */ /* 0x000fe40000100a00 */
[----:B0-----:R-:W2:Y:S02]  /*30d60*/  LDL.LU.64 R52, [R1+0x3a0] ;  /* 0x0003a00001347983 */ /* 0x001ea40000300a00 */
[----:B------:R-:W2:Y:S01]  /*30d70*/  LDL.LU.64 R54, [R1+0x3a8] ;  /* 0x0003a80001367983 */ /* 0x000ea20000300a00 */
[----:B------:R0:W-:Y:S01]  /*30d80*/  STL.64 [R1+0x2090], R36 ;  /* 0x0020902401007387 */ /* 0x0001e20000100a00 */
[----:B------:R-:W3:Y:S02]  /*30d90*/  LDL.LU.64 R48, [R1+0x560] ;  /* 0x0005600001307983 */ /* 0x000ee40000300a00 */
[----:B------:R-:W3:Y:S02]  /*30da0*/  LDL.LU.64 R50, [R1+0x568] ;  /* 0x0005680001327983 */ /* 0x000ee40000300a00 */
[----:B------:R4:W-:Y:S01]  /*30db0*/  STL.64 [R1+0x3c0], R20 ;  /* 0x0003c01401007387 */ /* 0x0009e20000100a00 */
[----:B------:R4:W-:Y:S01]  /*30dc0*/  STL.64 [R1+0x3c8], R22 ;  /* 0x0003c81601007387 */ /* 0x0009e20000100a00 */
[----:B-1----:R-:W-:-:S02]  /*30dd0*/  IMAD.MOV.U32 R28, RZ, RZ, R19 ;  /* 0x000000ffff1c7224 */ /* 0x002fc400078e0013 */
[----:B------:R-:W-:Y:S01]  /*30de0*/  IMAD.MOV.U32 R29, RZ, RZ, R15 ;  /* 0x000000ffff1d7224 */ /* 0x000fe200078e000f */
[----:B0-----:R-:W2:Y:S01]  /*30df0*/  LDL.LU.64 R36, [R1+0x550] ;  /* 0x0005500001247983 */ /* 0x001ea20000300a00 */
[----:B------:R-:W2:Y:S02]  /*30e00*/  LDL.LU.64 R38, [R1+0x558] ;  /* 0x0005580001267983 */ /* 0x000ea40000300a00 */
[----:B------:R-:W2:Y:S02]  /*30e10*/  LDL.LU.64 R32, [R1+0x540] ;  /* 0x0005400001207983 */ /* 0x000ea40000300a00 */
[----:B------:R-:W2:Y:S01]  /*30e20*/  LDL.LU.64 R34, [R1+0x548] ;  /* 0x0005480001227983 */ /* 0x000ea20000300a00 */
[----:B----4-:R-:W4:Y:S01]  /*30e30*/  LDL.LU.64 R20, [R1+0x530] ;  /* 0x0005300001147983 */ /* 0x010f220000300a00 */
[----:B------:R-:W4:Y:S02]  /*30e40*/  LDL.LU.64 R22, [R1+0x538] ;  /* 0x0005380001167983 */ /* 0x000f240000300a00 */
[----:B------:R0:W-:Y:S02]  /*30e50*/  STL.64 [R1+0x2098], R28 ;  /* 0x0020981c01007387 */ /* 0x0001e40000100a00 */
[----:B0-----:R-:W2:Y:S01]  /*30e60*/  LDL.LU.64 R28, [R1+0x3b0] ;  /* 0x0003b000011c7983 */ /* 0x001ea20000300a00 */
[----:B------:R-:W2:Y:S02]  /*30e70*/  LDL.LU.64 R30, [R1+0x3b8] ;  /* 0x0003b800011e7983 */ /* 0x000ea40000300a00 */
[----:B------:R-:W-:-:S02]  /*30e80*/  IMAD.MOV.U32 R16, RZ, RZ, R61 ;  /* 0x000000ffff107224 */ /* 0x000fc400078e003d */
[----:B------:R-:W-:Y:S02]  /*30e90*/  IMAD.MOV.U32 R17, RZ, RZ, R60 ;  /* 0x000000ffff117224 */ /* 0x000fe400078e003c */
[----:B------:R-:W-:Y:S02]  /*30ea0*/  IMAD.MOV.U32 R56, RZ, RZ, R46 ;  /* 0x000000ffff387224 */ /* 0x000fe400078e002e */
[----:B------:R-:W-:-:S03]  /*30eb0*/  IMAD.MOV.U32 R41, RZ, RZ, R47 ;  /* 0x000000ffff297224 */ /* 0x000fc600078e002f */
[C---:B--2---:R-:W-:Y:S07]  /*30ec0*/  HMMA.16816.F32.BF16 R28, R8.reuse, R16, R28 ;  /* 0x00000010081c723c */ /* 0x044fee000004181c */
[----:B------:R-:W-:Y:S02]  /*30ed0*/  IMAD.MOV.U32 R16, RZ, RZ, R14 ;  /* 0x000000ffff107224 */ /* 0x000fe400078e000e */
[----:B------:R-:W-:Y:S11]  /*30ee0*/  IMAD.MOV.U32 R17, RZ, RZ, R3 ;  /* 0x000000ffff117224 */ /* 0x000ff600078e0003 */
[----:B------:R-:W-:Y:S03]  /*30ef0*/  @!UPT UIADD3 URZ, URZ, URZ, URZ ;  /* 0x0000003f3f3ff290 */ /* 0x000fe6000fffe03f */
[----:B------:R-:W-:Y:S01]  /*30f00*/  STL.64 [R1+0x3b0], R28 ;  /* 0x0003b01c01007387 */ /* 0x000fe20000100a00 */
[----:B------:R-:W-:Y:S02]  /*30f10*/  STL.64 [R1+0x3b8], R30 ;  /* 0x0003b81e01007387 */ /* 0x000fe40000100a00 */
[----:B------:R0:W-:Y:S02]  /*30f20*/  STL.64 [R1+0x20a0], R16 ;  /* 0x0020a01001007387 */ /* 0x0001e40000100a00 */
[C---:B0-----:R-:W-:Y:S01]  /*30f30*/  HMMA.16816.F32.BF16 R16, R8.reuse, R56, R52 ;  /* 0x000000380810723c */ /* 0x041fe20000041834 */
[----:B------:R-:W-:Y:S02]  /*30f40*/  IMAD.MOV.U32 R28, RZ, RZ, R2 ;  /* 0x000000ffff1c7224 */ /* 0x000fe400078e0002 */
[----:B------:R-:W-:Y:S11]  /*30f50*/  IMAD.MOV.U32 R29, RZ, RZ, R0 ;  /* 0x000000ffff1d7224 */ /* 0x000ff600078e0000 */
[----:B------:R-:W-:Y:S09]  /*30f60*/  @!UPT UIADD3 URZ, URZ, URZ, URZ ;  /* 0x0000003f3f3ff290 */ /* 0x000ff2000fffe03f */
[----:B------:R-:W-:Y:S01]  /*30f70*/  STL.64 [R1+0x3a0], R16 ;  /* 0x0003a01001007387 */ /* 0x000fe20000100a00 */
[----:B------:R3:W-:Y:S02]  /*30f80*/  STL.64 [R1+0x3a8], R18 ;  /* 0x0003a81201007387 */ /* 0x0007e40000100a00 */
[C---:B---3--:R-:W-:Y:S01]  /*30f90*/  HMMA.16816.F32.BF16 R16, R8.reuse, R44, R48 ;  /* 0x0000002c0810723c */ /* 0x048fe20000041830 */
[----:B------:R0:W-:Y:S07]  /*30fa0*/  STL.64 [R1+0x20a8], R28 ;  /* 0x0020a81c01007387 */ /* 0x0001ee0000100a00 */
[C---:B------:R-:W-:Y:S08]  /*30fb0*/  HMMA.16816.F32.BF16 R24, R8.reuse, R24, R32 ;  /* 0x000000180818723c */ /* 0x040ff00000041820 */
[C---:B0-----:R-:W-:Y:S07]  /*30fc0*/  HMMA.16816.F32.BF16 R28, R8.reuse, R40, R36 ;  /* 0x00000028081c723c */ /* 0x041fee0000041824 */
[----:B------:R-:W-:Y:S01]  /*30fd0*/  STL.64 [R1+0x560], R16 ;  /* 0x0005601001007387 */ /* 0x000fe20000100a00 */
[----:B------:R4:W-:Y:S02]  /*30fe0*/  STL.64 [R1+0x568], R18 ;  /* 0x0005681201007387 */ /* 0x0009e40000100a00 */
[----:B----4-:R-:W-:Y:S11]  /*30ff0*/  HMMA.16816.F32.BF16 R16, R8, R12, R20 ;  /* 0x0000000c0810723c */ /* 0x010ff60000041814 */
[----:B------:R-:W-:Y:S02]  /*31000*/  @!UPT UIADD3 URZ, URZ, URZ, URZ ;  /* 0x0000003f3f3ff290 */ /* 0x000fe4000fffe03f */
[----:B------:R0:W-:Y:S01]  /*31010*/  STL.64 [R1+0x550], R28 ;  /* 0x0005501c01007387 */ /* 0x0001e20000100a00 */
[----:B------:R1:W-:Y:S02]  /*31020*/  STL.64 [R1+0x558], R30 ;  /* 0x0005581e01007387 */ /* 0x0003e40000100a00 */
[----:B------:R-:W-:Y:S02]  /*31030*/  STL.64 [R1+0x540], R24 ;  /* 0x0005401801007387 */ /* 0x000fe40000100a00 */
[----:B------:R-:W-:Y:S02]  /*31040*/  STL.64 [R1+0x548], R26 ;  /* 0x0005481a01007387 */ /* 0x000fe40000100a00 */
[----:B------:R-:W-:Y:S02]  /*31050*/  IMAD.MOV.U32 R2, RZ, RZ, R12 ;  /* 0x000000ffff027224 */ /* 0x000fe400078e000c */
[----:B------:R-:W-:Y:S01]  /*31060*/  IMAD.MOV.U32 R0, RZ, RZ, R13 ;  /* 0x000000ffff007224 */ /* 0x000fe200078e000d */
[----:B------:R2:W-:Y:S01]  /*31070*/  STL.64 [R1+0x530], R16 ;  /* 0x0005301001007387 */ /* 0x0005e20000100a00 */
[----:B------:R3:W-:Y:S02]  /*31080*/  STL.64 [R1+0x538], R18 ;  /* 0x0005381201007387 */ /* 0x0007e40000100a00 */
[----:B------:R-:W4:Y:S02]  /*31090*/  LDL.LU.64 R12, [R1+0x520] ;  /* 0x00052000010c7983 */ /* 0x000f240000300a00 */
[----:B------:R-:W4:Y:S01]  /*310a0*/  LDL.LU.64 R14, [R1+0x528] ;  /* 0x00052800010e7983 */ /* 0x000f220000300a00 */
[----:B0-----:R-:W4:Y:S01]  /*310b0*/  LDL.LU.64 R28, [R1+0x510] ;  /* 0x00051000011c7983 */ /* 0x001f220000300a00 */
[----:B-1----:R-:W4:Y:S03]  /*310c0*/  LDL.LU.64 R30, [R1+0x518] ;  /* 0x00051800011e7983 */ /* 0x002f260000300a00 */
[----:B--2---:R-:W2:Y:S01]  /*310d0*/  LDL.LU.64 R16, [R1+0x500] ;  /* 0x0005000001107983 */ /* 0x004ea20000300a00 */
[----:B---3--:R-:W2:Y:S02]  /*310e0*/  LDL.LU.64 R18, [R1+0x508] ;  /* 0x0005080001127983 */ /* 0x008ea40000300a00 */
[----:B------:R-:W3:Y:S02]  /*310f0*/  LDL.LU.64 R36, [R1+0x4f0] ;  /* 0x0004f00001247983 */ /* 0x000ee40000300a00 */
[----:B------:R-:W3:Y:S01]  /*31100*/  LDL.LU.64 R38, [R1+0x4f8] ;  /* 0x0004f80001267983 */ /* 0x000ee20000300a00 */
[----:B------:R-:W2:Y:S01]  /*31110*/  LDL.LU.64 R52, [R1+0x4e0] ;  /* 0x0004e00001347983 */ /* 0x000ea20000300a00 */
[----:B------:R-:W2:Y:S02]  /*31120*/  LDL.LU.64 R54, [R1+0x4e8] ;  /* 0x0004e80001367983 */ /* 0x000ea40000300a00 */
[----:B------:R-:W2:Y:S02]  /*31130*/  LDL.LU.64 R32, [R1+0x4d0] ;  /* 0x0004d00001207983 */ /* 0x000ea40000300a00 */
[----:B------:R-:W2:Y:S01]  /*31140*/  LDL.LU.64 R34, [R1+0x4d8] ;  /* 0x0004d80001227983 */ /* 0x000ea20000300a00 */
[----:B------:R-:W2:Y:S01]  /*31150*/  LDL.LU.64 R20, [R1+0x4c0] ;  /* 0x0004c00001147983 */ /* 0x000ea20000300a00 */
[----:B------:R-:W2:Y:S02]  /*31160*/  LDL.LU.64 R22, [R1+0x4c8] ;  /* 0x0004c80001167983 */ /* 0x000ea40000300a00 */
[----:B------:R-:W2:Y:S02]  /*31170*/  LDL.LU.64 R56, [R1+0x4b0] ;  /* 0x0004b00001387983 */ /* 0x000ea40000300a00 */
[----:B------:R-:W2:Y:S01]  /*31180*/  LDL.LU.64 R58, [R1+0x4b8] ;  /* 0x0004b800013a7983 */ /* 0x000ea20000300a00 */
[----:B------:R-:W2:Y:S01]  /*31190*/  LDL.LU.64 R48, [R1+0x4a0] ;  /* 0x0004a00001307983 */ /* 0x000ea20000300a00 */
[----:B------:R-:W-:-:S02]  /*311a0*/  IMAD.MOV.U32 R6, RZ, RZ, R44 ;  /* 0x000000ffff067224 */ /* 0x000fc400078e002c */
[----:B------:R-:W-:Y:S02]  /*311b0*/  IMAD.MOV.U32 R3, RZ, RZ, R45 ;  /* 0x000000ffff037224 */ /* 0x000fe400078e002d */
[----:B------:R-:W2:Y:S01]  /*311c0*/  LDL.LU.64 R50, [R1+0x4a8] ;  /* 0x0004a80001327983 */ /* 0x000ea20000300a00 */
[----:B------:R-:W2:Y:S01]  /*311d0*/  LDL.LU.64 R44, [R1+0x490] ;  /* 0x00049000012c7983 */ /* 0x000ea20000300a00 */
[----:B------:R-:W2:Y:S02]  /*311e0*/  LDL.LU.64 R46, [R1+0x498] ;  /* 0x00049800012e7983 */ /* 0x000ea40000300a00 */
[----:B------:R-:W2:Y:S02]  /*311f0*/  LDL.LU.64 R24, [R1+0x480] ;  /* 0x0004800001187983 */ /* 0x000ea40000300a00 */
[----:B------:R-:W2:Y:S01]  /*31200*/  LDL.LU.64 R26, [R1+0x488] ;  /* 0x00048800011a7983 */ /* 0x000ea20000300a00 */
[----:B------:R-:W2:Y:S01]  /*31210*/  LDL.LU.64 R40, [R1+0x470] ;  /* 0x0004700001287983 */ /* 0x000ea20000300a00 */
[----:B------:R-:W2:Y:S01]  /*31220*/  LDL.LU.64 R42, [R1+0x478] ;  /* 0x00047800012a7983 */ /* 0x000ea20000300a00 */
[C---:B----4-:R-:W-:Y:S11]  /*31230*/  HMMA.16816.F32.BF16 R12, R8.reuse, R4, R12 ;  /* 0x00000004080c723c */ /* 0x050ff6000004180c */
[----:B------:R-:W-:Y:S11]  /*31240*/  @!UPT UIADD3 URZ, URZ, URZ, URZ ;  /* 0x0000003f3f3ff290 */ /* 0x000ff6000fffe03f */
[----:B------:R-:W-:Y:S01]  /*31250*/  @!UPT UIADD3 URZ, URZ, URZ, URZ ;  /* 0x0000003f3f3ff290 */ /* 0x000fe2000fffe03f */
[----:B------:R0:W-:Y:S01]  /*31260*/  STL.64 [R1+0x520], R12 ;  /* 0x0005200c01007387 */ /* 0x0001e20000100a00 */
[----:B------:R1:W-:Y:S03]  /*31270*/  STL.64 [R1+0x528], R14 ;  /* 0x0005280e01007387 */ /* 0x0003e60000100a00 */
[----:B0-----:R-:W1:Y:S02]  /*31280*/  LDL.LU.64 R12, [R1+0x20b0] ;  /* 0x0020b000010c7983 */ /* 0x001e640000300a00 */
[C---:B-1----:R-:W-:Y:S02]  /*31290*/  HMMA.16816.F32.BF16 R12, R8.reuse, R12, R28 ;  /* 0x0000000c080c723c */ /* 0x042fe4000004181c */
[----:B------:R-:W2:Y:S11]  /*312a0*/  LDL.LU.64 R28, [R1+0x20a8] ;  /* 0x0020a800011c7983 */ /* 0x000eb60000300a00 */
[----:B------:R-:W-:Y:S10]  /*312b0*/  @!UPT UIADD3 URZ, URZ, URZ, URZ ;  /* 0x0000003f3f3ff290 */ /* 0x000ff4000fffe03f */
[----:B------:R0:W-:Y:S01]  /*312c0*/  STL.64 [R1+0x510], R12 ;  /* 0x0005100c01007387 */ /* 0x0001e20000100a00 */
[----:B------:R1:W-:Y:S03]  /*312d0*/  STL.64 [R1+0x518], R14 ;  /* 0x0005180e01007387 */ /* 0x0003e60000100a00 */
[----:B0-----:R-:W4:Y:S01]  /*312e0*/  LDL.LU.64 R12, [R1+0x460] ;  /* 0x00046000010c7983 */ /* 0x001f220000300a00 */
[----:B-1----:R-:W4:Y:S01]  /*312f0*/  LDL.LU.64 R14, [R1+0x468] ;  /* 0x00046800010e7983 */ /* 0x002f220000300a00 */
[C---:B--2---:R-:W-:Y:S02]  /*31300*/  HMMA.16816.F32.BF16 R28, R8.reuse, R28, R16 ;  /* 0x0000001c081c723c */ /* 0x044fe40000041810 */
[----:B------:R-:W3:Y:S11]  /*31310*/  LDL.LU.64 R16, [R1+0x20a0] ;  /* 0x0020a00001107983 */ /* 0x000ef60000300a00 */
[----:B------:R-:W-:Y:S10]  /*31320*/  @!UPT UIADD3 URZ, URZ, URZ, URZ ;  /* 0x0000003f3f3ff290 */ /* 0x000ff4000fffe03f */
[----:B------:R0:W-:Y:S01]  /*31330*/  STL.64 [R1+0x500], R28 ;  /* 0x0005001c01007387 */ /* 0x0001e20000100a00 */
[----:B------:R1:W-:Y:S03]  /*31340*/  STL.64 [R1+0x508], R30 ;  /* 0x0005081e01007387 */ /* 0x0003e60000100a00 */
[----:B0-----:R-:W1:Y:S01]  /*31350*/  LDL.LU.64 R28, [R1+0x2098] ;  /* 0x00209800011c7983 */ /* 0x001e620000300a00 */
[C---:B---3--:R-:W-:Y:S03]  /*31360*/  HMMA.16816.F32.BF16 R16, R8.reuse, R16, R36 ;  /* 0x000000100810723c */ /* 0x048fe60000041824 */
[----:B------:R-:W2:Y:S11]  /*31370*/  LDL.LU.64 R36, [R1+0x2090] ;  /* 0x0020900001247983 */ /* 0x000eb60000300a00 */
[----:B------:R-:W-:Y:S09]  /*31380*/  @!UPT UIADD3 URZ, URZ, URZ, URZ ;  /* 0x0000003f3f3ff290 */ /* 0x000ff2000fffe03f */
[----:B------:R-:W-:Y:S01]  /*31390*/  STL.64 [R1+0x4f0], R16 ;  /* 0x0004f01001007387 */ /* 0x000fe20000100a00 */
[----:B------:R0:W-:Y:S01]  /*313a0*/  STL.64 [R1+0x4f8], R18 ;  /* 0x0004f81201007387 */ /* 0x0001e20000100a00 */
[C---:B-1----:R-:W-:Y:S02]  /*313b0*/  HMMA.16816.F32.BF16 R28, R8.reuse, R28, R52 ;  /* 0x0000001c081c723c */ /* 0x042fe40000041834 */
[----:B0-----:R-:W3:Y:S01]  /*313c0*/  LDL.LU R18, [R1+0x2088] ;  /* 0x0020880001127983 */ /* 0x001ee20000300800 */
[----:B------:R-:W3:Y:S02]  /*313d0*/  LDL.LU.64 R16, [R1+0x2080] ;  /* 0x0020800001107983 */ /* 0x000ee40000300a00 */
[----:B------:R-:W3:Y:S11]  /*313e0*/  LDL.LU.64 R52, [R1+0x2078] ;  /* 0x0020780001347983 */ /* 0x000ef60000300a00 */
[----:B------:R-:W-:Y:S07]  /*313f0*/  @!UPT UIADD3 URZ, URZ, URZ, URZ ;  /* 0x0000003f3f3ff290 */ /* 0x000fee000fffe03f */
[----:B------:R0:W-:Y:S01]  /*31400*/  STL.64 [R1+0x4e0], R28 ;  /* 0x0004e01c01007387 */ /* 0x0001e20000100a00 */
[----:B------:R-:W-:Y:S03]  /*31410*/  STL.64 [R1+0x4e8], R30 ;  /* 0x0004e81e01007387 */ /* 0x000fe60000100a00 */
[----:B0-----:R-:W4:Y:S01]  /*31420*/  LDL.LU.64 R28, [R1+0x2070] ;  /* 0x00207000011c7983 */ /* 0x001f220000300a00 */
[C---:B--2---:R-:W-:Y:S03]  /*31430*/  HMMA.16816.F32.BF16 R36, R8.reuse, R36, R32 ;  /* 0x000000240824723c */ /* 0x044fe60000041820 */
[----:B------:R-:W2:Y:S11]  /*31440*/  LDL.LU.64 R32, [R1+0x2068] ;  /* 0x0020680001207983 */ /* 0x000eb60000300a00 */
[----:B------:R-:W-:Y:S09]  /*31450*/  @!UPT UIADD3 URZ, URZ, URZ, URZ ;  /* 0x0000003f3f3ff290 */ /* 0x000ff2000fffe03f */
[----:B------:R0:W-:Y:S01]  /*31460*/  STL.64 [R1+0x4d0], R36 ;  /* 0x0004d02401007387 */ /* 0x0001e20000100a00 */
[----:B------:R-:W-:Y:S03]  /*31470*/  STL.64 [R1+0x4d8], R38 ;  /* 0x0004d82601007387 */ /* 0x000fe60000100a00 */
[----:B0-----:R-:W2:Y:S01]  /*31480*/  LDL.LU.64 R36, [R1+0x2060] ;  /* 0x0020600001247983 */ /* 0x001ea20000300a00 */
[C---:B---3--:R-:W-:Y:S01]  /*31490*/  HMMA.16816.F32.BF16 R52, R8.reuse, R52, R20 ;  /* 0x000000340834723c */ /* 0x048fe20000041814 */
[----:B------:R-:W3:Y:S07]  /*314a0*/  LDL.LU.64 R20, [R1+0x2058] ;  /* 0x0020580001147983 */ /* 0x000eee0000300a00 */
[C---:B----4-:R-:W-:Y:S11]  /*314b0*/  HMMA.16816.F32.BF16 R28, R8.reuse, R28, R56 ;  /* 0x0000001c081c723c */ /* 0x050ff60000041838 */
[----:B------:R-:W-:Y:S04]  /*314c0*/  @!UPT UIADD3 URZ, URZ, URZ, URZ ;  /* 0x0000003f3f3ff290 */ /* 0x000fe8000fffe03f */
[----:B------:R-:W-:Y:S01]  /*314d0*/  STL.64 [R1+0x4c0], R52 ;  /* 0x0004c03401007387 */ /* 0x000fe20000100a00 */
[----:B------:R0:W-:Y:S03]  /*314e0*/  STL.64 [R1+0x4c8], R54 ;  /* 0x0004c83601007387 */ /* 0x0001e60000100a00 */
[----:B0-----:R-:W4:Y:S01]  /*314f0*/  LDL.LU.64 R54, [R1+0x2050] ;  /* 0x0020500001367983 */ /* 0x001f220000300a00 */
[----:B------:R-:W4:Y:S02]  /*31500*/  LDL.LU.64 R52, [R1+0x2048] ;  /* 0x0020480001347983 */ /* 0x000f240000300a00 */
[----:B------:R-:W4:Y:S02]  /*31510*/  LDL.LU.64 R58, [R1+0x2040] ;  /* 0x00204000013a7983 */ /* 0x000f240000300a00 */
[----:B------:R-:W4:Y:S01]  /*31520*/  LDL.LU.64 R56, [R1+0x2038] ;  /* 0x0020380001387983 */ /* 0x000f220000300a00 */
[----:B------:R-:W-:Y:S01]  /*31530*/  STL.64 [R1+0x4b0], R28 ;  /* 0x0004b01c01007387 */ /* 0x000fe20000100a00 */
[----:B------:R0:W-:Y:S03]  /*31540*/  STL.64 [R1+0x4b8], R30 ;  /* 0x0004b81e01007387 */ /* 0x0001e60000100a00 */
[----:B0-----:R-:W4:Y:S01]  /*31550*/  LDL.LU.64 R30, [R1+0x2030] ;  /* 0x00203000011e7983 */ /* 0x001f220000300a00 */
[----:B------:R-:W4:Y:S01]  /*31560*/  LDL.LU.64 R28, [R1+0x2028] ;  /* 0x00202800011c7983 */ /* 0x000f220000300a00 */
[C---:B--2---:R-:W-:Y:S02]  /*31570*/  HMMA.16816.F32.BF16 R32, R8.reuse, R32, R48 ;  /* 0x000000200820723c */ /* 0x044fe40000041830 */
[----:B------:R-:W2:Y:S01]  /*31580*/  LDL.LU.64 R50, [R1+0x2020] ;  /* 0x0020200001327983 */ /* 0x000ea20000300a00 */
[----:B------:R-:W2:Y:S05]  /*31590*/  LDL.LU.64 R48, [R1+0x2018] ;  /* 0x0020180001307983 */ /* 0x000eaa0000300a00 */
[C---:B------:R-:W-:Y:S08]  /*315a0*/  HMMA.16816.F32.BF16 R36, R8.reuse, R36, R44 ;  /* 0x000000240824723c */ /* 0x040ff0000004182c */
[C---:B---3--:R-:W-:Y:S07]  /*315b0*/  HMMA.16816.F32.BF16 R20, R8.reuse, R20, R24 ;  /* 0x000000140814723c */ /* 0x048fee0000041818 */
[----:B------:R0:W-:Y:S01]  /*315c0*/  STL.64 [R1+0x4a0], R32 ;  /* 0x0004a02001007387 */ /* 0x0001e20000100a00 */
[----:B------:R1:W-:Y:S03]  /*315d0*/  STL.64 [R1+0x4a8], R34 ;  /* 0x0004a82201007387 */ /* 0x0003e60000100a00 */
[----:B0-----:R-:W4:Y:S01]  /*315e0*/  LDL.LU.64 R32, [R1+0x450] ;  /* 0x0004500001207983 */ /* 0x001f220000300a00 */
[----:B-1----:R-:W4:Y:S02]  /*315f0*/  LDL.LU.64 R34, [R1+0x458] ;  /* 0x0004580001227983 */ /* 0x002f240000300a00 */
[----:B------:R-:W3:Y:S01]  /*31600*/  LDL.LU.64 R44, [R1+0x2010] ;  /* 0x00201000012c7983 */ /* 0x000ee20000300a00 */
[----:B------:R-:W-:Y:S01]  /*31610*/  STL.64 [R1+0x490], R36 ;  /* 0x0004902401007387 */ /* 0x000fe20000100a00 */
[----:B------:R0:W-:Y:S03]  /*31620*/  STL.64 [R1+0x498], R38 ;  /* 0x0004982601007387 */ /* 0x0001e60000100a00 */
[----:B0-----:R-:W2:Y:S01]  /*31630*/  LDL.LU.64 R38, [R1+0x2008] ;  /* 0x0020080001267983 */ /* 0x001ea20000300a00 */
[----:B------:R-:W2:Y:S02]  /*31640*/  LDL.LU.64 R36, [R1+0x2000] ;  /* 0x0020000001247983 */ /* 0x000ea40000300a00 */
[----:B------:R-:W2:Y:S02]  /*31650*/  LDL.LU.64 R26, [R1+0x1ff8] ;  /* 0x001ff800011a7983 */ /* 0x000ea40000300a00 */
[----:B------:R-:W2:Y:S01]  /*31660*/  LDL.LU.64 R24, [R1+0x1ff0] ;  /* 0x001ff00001187983 */ /* 0x000ea20000300a00 */
[----:B------:R-:W-:Y:S01]  /*31670*/  STL.64 [R1+0x480], R20 ;  /* 0x0004801401007387 */ /* 0x000fe20000100a00 */
[----:B------:R0:W-:Y:S03]  /*31680*/  STL.64 [R1+0x488], R22 ;  /* 0x0004881601007387 */ /* 0x0001e60000100a00 */
[----:B0-----:R-:W3:Y:S01]  /*31690*/  LDL.LU.64 R22, [R1+0x1fe8] ;  /* 0x001fe80001167983 */ /* 0x001ee20000300a00 */
[----:B------:R-:W3:Y:S01]  /*316a0*/  LDL.LU.64 R20, [R1+0x1fe0] ;  /* 0x001fe00001147983 */ /* 0x000ee20000300a00 */
[C---:B----4-:R-:W-:Y:S08]  /*316b0*/  HMMA.16816.F32.BF16 R32, R8.reuse, R28, R32 ;  /* 0x0000001c0820723c */ /* 0x050ff00000041820 */
[C---:B--2---:R-:W-:Y:S08]  /*316c0*/  HMMA.16816.F32.BF16 R12, R8.reuse, R24, R12 ;  /* 0x00000018080c723c */ /* 0x044ff0000004180c */
[C---:B---3--:R-:W-:Y:S01]  /*316d0*/  HMMA.16816.F32.BF16 R40, R8.reuse, R20, R40 ;  /* 0x000000140828723c */ /* 0x048fe20000041828 */
[----:B------:R-:W-:Y:S01]  /*316e0*/  STL.64 [R1+0x1f48], R22 ;  /* 0x001f481601007387 */ /* 0x000fe20000100a00 */
[----:B------:R0:W-:Y:S11]  /*316f0*/  STL.64 [R1+0x1f40], R20 ;  /* 0x001f401401007387 */ /* 0x0001f60000100a00 */
[----:B------:R-:W-:Y:S10]  /*31700*/  @!UPT UIADD3 URZ, URZ, URZ, URZ ;  /* 0x0000003f3f3ff290 */ /* 0x000ff4000fffe03f */
        /* <DEDUP_REMOVED lines=14> */
[----:B------:R0:W-:Y:S02]  /*317f0*/  STL.64 [R1+0x450], R32 ;  /* 0x0004502001007387 */ /* 0x0001e40000100a00 */
[----:B------:R-:W-:Y:S01]  /*31800*/  STL.64 [R1+0x458], R34 ;  /* 0x0004582201007387 */ /* 0x000fe20000100a00 */
[----:B0-----:R-:W3:Y:S01]  /*31810*/  LDL.LU.64 R32, [R1+0x1fd8] ;  /* 0x001fd80001207983 */ /* 0x001ee20000300a00 */
[----:B------:R-:W-:Y:S02]  /*31820*/  STL.64 [R1+0x1f68], R30 ;  /* 0x001f681e01007387 */ /* 0x000fe40000100a00 */
[----:B------:R-:W-:Y:S01]  /*31830*/  STL.64 [R1+0x1f60], R28 ;  /* 0x001f601c01007387 */ /* 0x000fe20000100a00 */
[C---:B----4-:R-:W-:Y:S08]  /*31840*/  HMMA.16816.F32.BF16 R40, R8.reuse, R36, R40 ;  /* 0x000000240828723c */ /* 0x050ff00000041828 */
[C---:B---3--:R-:W-:Y:S11]  /*31850*/  HMMA.16816.F32.BF16 R20, R8.reuse, R32, R20 ;  /* 0x000000200814723c */ /* 0x048ff60000041814 */
[----:B------:R-:W-:Y:S11]  /*31860*/  @!UPT UIADD3 URZ, URZ, URZ, URZ ;  /* 0x0000003f3f3ff290 */ /* 0x000ff6000fffe03f */
[----:B------:R-:W-:Y:S01]  /*31870*/  @!UPT UIADD3 URZ, URZ, URZ, URZ ;  /* 0x0000003f3f3ff290 */ /* 0x000fe2000fffe03f */
[----:B------:R0:W-:Y:S01]  /*31880*/  STL.64 [R1+0x440], R20 ;  /* 0x0004401401007387 */ /* 0x0001e20000100a00 */
[----:B------:R1:W-:Y:S03]  /*31890*/  STL.64 [R1+0x448], R22 ;  /* 0x0004481601007387 */ /* 0x0003e60000100a00 */
[----:B0-----:R-:W3:Y:S01]  /*318a0*/  LDL.LU.64 R20, [R1+0x390] ;  /* 0x0003900001147983 */ /* 0x001ee20000300a00 */
[----:B-1----:R-:W3:Y:S02]  /*318b0*/  LDL.LU.64 R22, [R1+0x398] ;  /* 0x0003980001167983 */ /* 0x002ee40000300a00 */
[----:B------:R0:W-:Y:S02]  /*318c0*/  STL.64 [R1+0x1fb8], R32 ;  /* 0x001fb82001007387 */ /* 0x0001e40000100a00 */
[----:B0-----:R-:W4:Y:S01]  /*318d0*/  LDL.LU.64 R32, [R1+0x3f0] ;  /* 0x0003f00001207983 */ /* 0x001f220000300a00 */
[----:B------:R-:W4:Y:S02]  /*318e0*/  LDL.LU.64 R34, [R1+0x3f8] ;  /* 0x0003f80001227983 */ /* 0x000f240000300a00 */
[----:B------:R0:W-:Y:S02]  /*318f0*/  STL.64 [R1+0x430], R40 ;  /* 0x0004302801007387 */ /* 0x0001e40000100a00 */
[----:B------:R-:W-:Y:S01]  /*31900*/  STL.64 [R1+0x438], R42 ;  /* 0x0004382a01007387 */ /* 0x000fe20000100a00 */
[----:B0-----:R-:W2:Y:S01]  /*31910*/  LDL.LU.64 R40, [R1+0x1fd0] ;  /* 0x001fd00001287983 */ /* 0x001ea20000300a00 */
[----:B------:R-:W-:Y:S02]  /*31920*/  STL.64 [R1+0x1f38], R38 ;  /* 0x001f382601007387 */ /* 0x000fe40000100a00 */
[----:B------:R0:W-:Y:S02]  /*31930*/  STL.64 [R1+0x1f30], R36 ;  /* 0x001f302401007387 */ /* 0x0001e40000100a00 */
[----:B0-----:R-:W3:Y:S01]  /*31940*/  LDL.LU.64 R36, [R1+0x410] ;  /* 0x0004100001247983 */ /* 0x001ee20000300a00 */
[----:B------:R-:W3:Y:S01]  /*31950*/  LDL.LU.64 R38, [R1+0x418] ;  /* 0x0004180001267983 */ /* 0x000ee20000300a00 */
[C---:B--2---:R-:W-:Y:S08]  /*31960*/  HMMA.16816.F32.BF16 R12, R8.reuse, R40, R12 ;  /* 0x00000028080c723c */ /* 0x044ff0000004180c */
[C---:B---3--:R-:W-:Y:S11]  /*31970*/  HMMA.16816.F32.BF16 R36, R8.reuse, R44, R36 ;  /* 0x0000002c0824723c */ /* 0x048ff60000041824 */
[----:B------:R-:W-:Y:S04]  /*31980*/  @!UPT UIADD3 URZ, URZ, URZ, URZ ;  /* 0x0000003f3f3ff290 */ /* 0x000fe8000fffe03f */
[----:B------:R-:W-:Y:S01]  /*31990*/  STL.64 [R1+0x420], R12 ;  /* 0x0004200c01007387 */ /* 0x000fe20000100a00 */
[----:B------:R0:W-:Y:S03]  /*319a0*/  STL.64 [R1+0x428], R14 ;  /* 0x0004280e01007387 */ /* 0x0001e60000100a00 */
[----:B0-----:R-:W2:Y:S01]  /*319b0*/  LDL.LU.64 R14, [R1+0x1fc8] ;  /* 0x001fc800010e7983 */ /* 0x001ea20000300a00 */
[----:B------:R-:W2:Y:S03]  /*319c0*/  LDL.LU.64 R12, [R1+0x1fc0] ;  /* 0x001fc000010c7983 */ /* 0x000ea60000300a00 */
[----:B------:R-:W-:Y:S02]  /*319d0*/  STL.64 [R1+0x410], R36 ;  /* 0x0004102401007387 */ /* 0x000fe40000100a00 */
[----:B------:R0:W-:Y:S02]  /*319e0*/  STL.64 [R1+0x418], R38 ;  /* 0x0004182601007387 */ /* 0x0001e40000100a00 */
[C---:B0-----:R-:W-:Y:S01]  /*319f0*/  HMMA.16816.F32.BF16 R36, R8.reuse, R48, R24 ;  /* 0x000000300824723c */ /* 0x041fe20000041818 */
[----:B------:R-:W2:Y:S01]  /*31a00*/  LDL.LU.64 R24, [R1+0x5b0] ;  /* 0x0005b00001187983 */ /* 0x000ea20000300a00 */
[----:B------:R-:W2:Y:S11]  /*31a10*/  LDL.LU.64 R26, [R1+0x5b8] ;  /* 0x0005b800011a7983 */ /* 0x000eb60000300a00 */
[----:B------:R-:W-:Y:S10]  /*31a20*/  @!UPT UIADD3 URZ, URZ, URZ, URZ ;  /* 0x0000003f3f3ff290 */ /* 0x000ff4000fffe03f */
[----:B------:R-:W-:Y:S01]  /*31a30*/  STL.64 [R1+0x400], R36 ;  /* 0x0004002401007387 */ /* 0x000fe20000100a00 */
[----:B------:R4:W-:Y:S02]  /*31a40*/  STL.64 [R1+0x408], R38 ;  /* 0x0004082601007387 */ /* 0x0009e40000100a00 */
[C---:B----4-:R-:W-:Y:S08]  /*31a50*/  HMMA.16816.F32.BF16 R36, R8.reuse, R52, R32 ;  /* 0x000000340824723c */ /* 0x050ff00000041820 */
[----:B------:R-:W-:Y:S01]  /*31a60*/  HMMA.16816.F32.BF16 R8, R8, R56, R20 ;  /* 0x000000380808723c */ /* 0x000fe20000041814 */
[----:B------:R-:W-:Y:S01]  /*31a70*/  STL.64 [R1+0x1f78], R50 ;  /* 0x001f783201007387 */ /* 0x000fe20000100a00 */
[----:B------:R0:W-:Y:S03]  /*31a80*/  STL.64 [R1+0x1f70], R48 ;  /* 0x001f703001007387 */ /* 0x0001e60000100a00 */
[----:B0-----:R-:W3:Y:S01]  /*31a90*/  LDL.LU.64 R48, [R1+0x5c0] ;  /* 0x0005c00001307983 */ /* 0x001ee20000300a00 */
[----:B------:R-:W3:Y:S02]  /*31aa0*/  LDL.LU.64 R50, [R1+0x5c8] ;  /* 0x0005c80001327983 */ /* 0x000ee40000300a00 */
[----:B------:R-:W4:Y:S02]  /*31ab0*/  LDL.LU.64 R32, [R1+0xf0] ;  /* 0x0000f00001207983 */ /* 0x000f240000300a00 */
[----:B------:R-:W-:Y:S05]  /*31ac0*/  STL.64 [R1+0x1f88], R54 ;  /* 0x001f883601007387 */ /* 0x000fea0000100a00 */
[----:B------:R-:W-:Y:S01]  /*31ad0*/  STL.64 [R1+0x3f0], R36 ;  /* 0x0003f02401007387 */ /* 0x000fe20000100a00 */
[----:B------:R-:W-:Y:S02]  /*31ae0*/  STL.64 [R1+0x3f8], R38 ;  /* 0x0003f82601007387 */ /* 0x000fe40000100a00 */
[----:B------:R-:W-:Y:S05]  /*31af0*/  STL.64 [R1+0x1f80], R52 ;  /* 0x001f803401007387 */ /* 0x000fea0000100a00 */
[----:B------:R0:W-:Y:S01]  /*31b00*/  STL.64 [R1+0x390], R8 ;  /* 0x0003900801007387 */ /* 0x0001e20000100a00 */
[----:B------:R1:W-:Y:S01]  /*31b10*/  STL.64 [R1+0x398], R10 ;  /* 0x0003980a01007387 */ /* 0x0003e20000100a00 */
[----:B------:R-:W4:Y:S02]  /*31b20*/  LDL.LU.64 R20, [R1+0x5a0] ;  /* 0x0005a00001147983 */ /* 0x000f240000300a00 */
[----:B------:R-:W4:Y:S02]  /*31b30*/  LDL.LU.64 R22, [R1+0x5a8] ;  /* 0x0005a80001167983 */ /* 0x000f240000300a00 */
[----:B------:R-:W-:Y:S01]  /*31b40*/  STL.64 [R1+0x1f20], R58 ;  /* 0x001f203a01007387 */ /* 0x000fe20000100a00 */
[----:B------:R2:W-:Y:S04]  /*31b50*/  STL.64 [R1+0x1f18], R56 ;  /* 0x001f183801007387 */ /* 0x0005e80000100a00 */
[----:B0-----:R-:W4:Y:S01]  /*31b60*/  LDL.LU.64 R8, [R1+0x110] ;  /* 0x0001100001087983 */ /* 0x001f220000300a00 */
[----:B-1----:R-:W4:Y:S02]  /*31b70*/  LDL.64 R10, [R1+0x118] ;  /* 0x00011800010a7983 */ /* 0x002f240000100a00 */
[----:B------:R-:W-:-:S02]  /*31b80*/  IMAD.MOV.U32 R28, RZ, RZ, R18 ;  /* 0x000000ffff1c7224 */ /* 0x000fc400078e0012 */
[----:B------:R-:W-:Y:S02]  /*31b90*/  IMAD.MOV.U32 R29, RZ, RZ, R7 ;  /* 0x000000ffff1d7224 */ /* 0x000fe400078e0007 */
[----:B------:R-:W-:Y:S02]  /*31ba0*/  IMAD.MOV.U32 R46, RZ, RZ, R16 ;  /* 0x000000ffff2e7224 */ /* 0x000fe400078e0010 */
[----:B------:R-:W-:Y:S01]  /*31bb0*/  IMAD.MOV.U32 R47, RZ, RZ, R17 ;  /* 0x000000ffff2f7224 */ /* 0x000fe200078e0011 */
[C---:B--2---:R-:W-:Y:S08]  /*31bc0*/  HMMA.16816.F32.BF16 R24, R12.reuse, R16, R24 ;  /* 0x000000100c18723c */ /* 0x044ff00000041818 */
[C---:B---3--:R-:W-:Y:S01]  /*31bd0*/  HMMA.16816.F32.BF16 R28, R12.reuse, R28, R48 ;  /* 0x0000001c0c1c723c */ /* 0x048fe20000041830 */
[----:B------:R-:W2:Y:S07]  /*31be0*/  LDL.LU.64 R48, [R1+0xd0] ;  /* 0x0000d00001307983 */ /* 0x000eae0000300a00 */
[C---:B----4-:R-:W-:Y:S11]  /*31bf0*/  HMMA.16816.F32.BF16 R20, R12.reuse, R8, R20 ;  /* 0x000000080c14723c */ /* 0x050ff60000041814 */
[----:B------:R-:W-:Y:S04]  /*31c00*/  @!UPT UIADD3 URZ, URZ, URZ, URZ ;  /* 0x0000003f3f3ff290 */ /* 0x000fe8000fffe03f */
[----:B------:R0:W-:Y:S01]  /*31c10*/  STL.64 [R1+0x5c0], R28 ;  /* 0x0005c01c01007387 */ /* 0x0001e20000100a00 */
[----:B------:R-:W-:Y:S02]  /*31c20*/  STL.64 [R1+0x5c8], R30 ;  /* 0x0005c81e01007387 */ /* 0x000fe40000100a00 */
[----:B------:R1:W-:Y:S02]  /*31c30*/  STL.64 [R1+0x5b0], R24 ;  /* 0x0005b01801007387 */ /* 0x0003e40000100a00 */
[----:B------:R-:W-:Y:S01]  /*31c40*/  STL.64 [R1+0x5b8], R26 ;  /* 0x0005b81a01007387 */ /* 0x000fe20000100a00 */
[----:B------:R-:W3:Y:S01]  /*31c50*/  LDL.LU.64 R16, [R1+0x590] ;  /* 0x0005900001107983 */ /* 0x000ee20000300a00 */
[----:B------:R-:W3:Y:S02]  /*31c60*/  LDL.LU.64 R18, [R1+0x598] ;  /* 0x0005980001127983 */ /* 0x000ee40000300a00 */
[----:B------:R-:W4:Y:S02]  /*31c70*/  LDL.LU.64 R56, [R1+0x580] ;  /* 0x0005800001387983 */ /* 0x000f240000300a00 */
[----:B------:R-:W4:Y:S01]  /*31c80*/  LDL.LU.64 R58, [R1+0x588] ;  /* 0x00058800013a7983 */ /* 0x000f220000300a00 */
[----:B0-----:R-:W2:Y:S01]  /*31c90*/  LDL.64 R28, [R1+0x90] ;  /* 0x00009000011c7983 */ /* 0x001ea20000100a00 */
[----:B------:R-:W-:Y:S02]  /*31ca0*/  STL.64 [R1+0x1f98], R46 ;  /* 0x001f982e01007387 */ /* 0x000fe40000100a00 */
[----:B------:R0:W-:Y:S02]  /*31cb0*/  STL.64 [R1+0x1f90], R44 ;  /* 0x001f902c01007387 */ /* 0x0001e40000100a00 */
[----:B-1----:R-:W2:Y:S01]  /*31cc0*/  LDL.64 R24, [R1+0xc0] ;  /* 0x0000c00001187983 */ /* 0x002ea20000100a00 */
[----:B------:R1:W-:Y:S01]  /*31cd0*/  STL.64 [R1+0x5a0], R20 ;  /* 0x0005a01401007387 */ /* 0x0003e20000100a00 */
[----:B------:R-:W-:Y:S03]  /*31ce0*/  STL.64 [R1+0x5a8], R22 ;  /* 0x0005a81601007387 */ /* 0x000fe60000100a00 */
[----:B0-----:R-:W2:Y:S01]  /*31cf0*/  LDL.LU.64 R44, [R1+0x750] ;  /* 0x00075000012c7983 */ /* 0x001ea20000300a00 */
[----:B------:R-:W2:Y:S03]  /*31d00*/  LDL.LU.64 R46, [R1+0x758] ;  /* 0x00075800012e7983 */ /* 0x000ea60000300a00 */
[----:B-1----:R-:W2:Y:S01]  /*31d10*/  LDL.LU.64 R20, [R1+0x80] ;  /* 0x0000800001147983 */ /* 0x002ea20000300a00 */
[----:B------:R-:W-:Y:S02]  /*31d20*/  STL.64 [R1+0x1fa8], R10 ;  /* 0x001fa80a01007387 */ /* 0x000fe40000100a00 */
[----:B------:R0:W-:Y:S02]  /*31d30*/  STL.64 [R1+0x1fa0], R8 ;  /* 0x001fa00801007387 */ /* 0x0001e40000100a00 */
[----:B0-----:R-:W3:Y:S02]  /*31d40*/  LDL.LU.64 R8, [R1+0x100] ;  /* 0x0001000001087983 */ /* 0x001ee40000300a00 */
[C---:B---3--:R-:W-:Y:S11]  /*31d50*/  HMMA.16816.F32.BF16 R16, R12.reuse, R8, R16 ;  /* 0x000000080c10723c */ /* 0x048ff60000041810 */
[----:B------:R-:W-:Y:S11]  /*31d60*/  @!UPT UIADD3 URZ, URZ, URZ, URZ ;  /* 0x0000003f3f3ff290 */ /* 0x000ff6000fffe03f */
[----:B------:R-:W-:Y:S01]  /*31d70*/  @!UPT UIADD3 URZ, URZ, URZ, URZ ;  /* 0x0000003f3f3ff290 */ /* 0x000fe2000fffe03f */
[----:B------:R0:W-:Y:S01]  /*31d80*/  STL.64 [R1+0x590], R16 ;  /* 0x0005901001007387 */ /* 0x0001e20000100a00 */
[----:B------:R-:W-:Y:S02]  /*31d90*/  STL.64 [R1+0x598], R18 ;  /* 0x0005981201007387 */ /* 0x000fe40000100a00 */
[----:B0-----:R-:W-:Y:S02]  /*31da0*/  IMAD.MOV.U32 R17, RZ, RZ, R8 ;  /* 0x000000ffff117224 */ /* 0x001fe400078e0008 */
[----:B------:R-:W-:Y:S02]  /*31db0*/  IMAD.MOV.U32 R16, RZ, RZ, R9 ;  /* 0x000000ffff107224 */ /* 0x000fe400078e0009 */
[----:B------:R-:W3:Y:S01]  /*31dc0*/  LDL.LU.64 R8, [R1+0x740] ;  /* 0x0007400001087983 */ /* 0x000ee20000300a00 */
[----:B------:R-:W3:Y:S02]  /*31dd0*/  LDL.LU.64 R10, [R1+0x748] ;  /* 0x00074800010a7983 */ /* 0x000ee40000300a00 */
[----:B------:R4:W-:Y:S02]  /*31de0*/  STL.64 [R1+0x1fb0], R16 ;  /* 0x001fb01001007387 */ /* 0x0009e40000100a00 */
[----:B----4-:R-:W-:Y:S01]  /*31df0*/  HMMA.16816.F32.BF16 R16, R12, R32, R56 ;  /* 0x000000200c10723c */ /* 0x010fe20000041838 */
[----:B------:R-:W-:-:S02]  /*31e00*/  IMAD.MOV.U32 R36, RZ, RZ, R6 ;  /* 0x000000ffff247224 */ /* 0x000fc400078e0006 */
[----:B------:R-:W-:Y:S02]  /*31e10*/  IMAD.MOV.U32 R37, RZ, RZ, R3 ;  /* 0x000000ffff257224 */ /* 0x000fe400078e0003 */
[----:B------:R-:W-:Y:S02]  /*31e20*/  IMAD.MOV.U32 R6, RZ, RZ, R32 ;  /* 0x000000ffff067224 */ /* 0x000fe400078e0020 */
[----:B------:R-:W-:Y:S11]  /*31e30*/  IMAD.MOV.U32 R3, RZ, RZ, R33 ;  /* 0x000000ffff037224 */ /* 0x000ff600078e0021 */
[----:B------:R-:W-:Y:S05]  /*31e40*/  @!UPT UIADD3 URZ, URZ, URZ, URZ ;  /* 0x0000003f3f3ff290 */ /* 0x000fea000fffe03f */
[----:B------:R-:W-:Y:S01]  /*31e50*/  STL.64 [R1+0x580], R16 ;  /* 0x0005801001007387 */ /* 0x000fe20000100a00 */
[----:B------:R2:W-:Y:S02]  /*31e60*/  STL.64 [R1+0x588], R18 ;  /* 0x0005881201007387 */ /* 0x0005e40000100a00 */
[----:B------:R-:W4:Y:S02]  /*31e70*/  LDL.LU.64 R32, [R1+0x730] ;  /* 0x0007300001207983 */ /* 0x000f240000300a00 */
[----:B------:R-:W4:Y:S01]  /*31e80*/  LDL.LU.64 R34, [R1+0x738] ;  /* 0x0007380001227983 */ /* 0x000f220000300a00 */
[C---:B--2---:R-:W-:Y:S01]  /*31e90*/  HMMA.16816.F32.BF16 R16, R12.reuse, R36, R44 ;  /* 0x000000240c10723c */ /* 0x044fe2000004182c */
[----:B------:R-:W-:Y:S01]  /*31ea0*/  STL [R1+0x1edc], R3 ;  /* 0x001edc0301007387 */ /* 0x000fe20000100800 */
[----:B------:R-:W-:Y:S02]  /*31eb0*/  STL [R1+0x1ed8], R6 ;  /* 0x001ed80601007387 */ /* 0x000fe40000100800 */
[----:B------:R-:W2:Y:S02]  /*31ec0*/  LDL.LU.64 R56, [R1+0x720] ;  /* 0x0007200001387983 */ /* 0x000ea40000300a00 */
[----:B------:R-:W2:Y:S11]  /*31ed0*/  LDL.LU.64 R58, [R1+0x728] ;  /* 0x00072800013a7983 */ /* 0x000eb60000300a00 */
[----:B------:R-:W-:Y:S06]  /*31ee0*/  @!UPT UIADD3 URZ, URZ, URZ, URZ ;  /* 0x0000003f3f3ff290 */ /* 0x000fec000fffe03f */
[----:B------:R0:W-:Y:S01]  /*31ef0*/  STL.64 [R1+0x750], R16 ;  /* 0x0007501001007387 */ /* 0x0001e20000100a00 */
[----:B------:R-:W-:Y:S02]  /*31f00*/  STL.64 [R1+0x758], R18 ;  /* 0x0007581201007387 */ /* 0x000fe40000100a00 */
[----:B------:R-:W2:Y:S02]  /*31f10*/  LDL.LU.64 R44, [R1+0x710] ;  /* 0x00071000012c7983 */ /* 0x000ea40000300a00 */
[----:B------:R-:W2:Y:S01]  /*31f20*/  LDL.LU.64 R46, [R1+0x718] ;  /* 0x00071800012e7983 */ /* 0x000ea20000300a00 */
[----:B------:R-:W2:Y:S01]  /*31f30*/  LDL.LU.64 R36, [R1+0x700] ;  /* 0x0007000001247983 */ /* 0x000ea20000300a00 */
[----:B------:R-:W2:Y:S03]  /*31f40*/  LDL.LU.64 R38, [R1+0x708] ;  /* 0x0007080001267983 */ /* 0x000ea60000300a00 */
[----:B0-----:R-:W2:Y:S01]  /*31f50*/  LDL.LU.64 R16, [R1+0x70] ;  /* 0x0000700001107983 */ /* 0x001ea20000300a00 */
[C---:B---3--:R-:W-:Y:S11]  /*31f60*/  HMMA.16816.F32.BF16 R8, R12.reuse, R48, R8 ;  /* 0x000000300c08723c */ /* 0x048ff60000041808 */
[----:B------:R-:W-:Y:S11]  /*31f70*/  @!UPT UIADD3 URZ, URZ, URZ, URZ ;  /* 0x0000003f3f3ff290 */ /* 0x000ff6000fffe03f */
[----:B------:R-:W-:Y:S01]  /*31f80*/  @!UPT UIADD3 URZ, URZ, URZ, URZ ;  /* 0x0000003f3f3ff290 */ /* 0x000fe2000fffe03f */
[----:B------:R0:W-:Y:S01]  /*31f90*/  STL.64 [R1+0x740], R8 ;  /* 0x0007400801007387 */ /* 0x0001e20000100a00 */
[----:B------:R1:W-:Y:S03]  /*31fa0*/  STL.64 [R1+0x748], R10 ;  /* 0x0007480a01007387 */ /* 0x0003e60000100a00 */
[----:B0-----:R-:W3:Y:S01]  /*31fb0*/  LDL.LU.64 R8, [R1+0x6f0] ;  /* 0x0006f00001087983 */ /* 0x001ee20000300a00 */
[----:B-1----:R-:W3:Y:S01]  /*31fc0*/  LDL.LU.64 R10, [R1+0x6f8] ;  /* 0x0006f800010a7983 */ /* 0x002ee20000300a00 */
[----:B----4-:R-:W-:Y:S01]  /*31fd0*/  HMMA.16816.F32.BF16 R32, R12, R24, R32 ;  /* 0x000000180c20723c */ /* 0x010fe20000041820 */
[----:B------:R-:W-:Y:S02]  /*31fe0*/  IMAD.MOV.U32 R43, RZ, RZ, R48 ;  /* 0x000000ffff2b7224 */ /* 0x000fe400078e0030 */
[----:B------:R-:W-:Y:S02]  /*31ff0*/  IMAD.MOV.U32 R52, RZ, RZ, R2 ;  /* 0x000000ffff347224 */ /* 0x000fe400078e0002 */
[----:B------:R-:W-:-:S02]  /*32000*/  IMAD.MOV.U32 R53, RZ, RZ, R0 ;  /* 0x000000ffff357224 */ /* 0x000fc400078e0000 */
[----:B------:R-:W-:Y:S02]  /*32010*/  IMAD.MOV.U32 R42, RZ, RZ, R49 ;  /* 0x000000ffff2a7224 */ /* 0x000fe400078e0031 */
[----:B------:R-:W4:Y:S01]  /*32020*/  LDL.LU.64 R48, [R1+0x60] ;  /* 0x0000600001307983 */ /* 0x000f220000300a00 */
[----:B------:R-:W-:Y:S02]  /*32030*/  STL [R1+0x1ee4], R43 ;  /* 0x001ee42b01007387 */ /* 0x000fe40000100800 */
[----:B------:R-:W-:Y:S02]  /*32040*/  STL [R1+0x1ee0], R42 ;  /* 0x001ee02a01007387 */ /* 0x000fe40000100800 */
[----:B------:R-:W-:Y:S01]  /*32050*/  IMAD.MOV.U32 R3, RZ, RZ, R25 ;  /* 0x000000ffff037224 */ /* 0x000fe200078e0019 */
[C---:B--2---:R-:W-:Y:S08]  /*32060*/  HMMA.16816.F32.BF16 R52, R12.reuse, R52, R56 ;  /* 0x000000340c34723c */ /* 0x044ff00000041838 */
[----:B------:R0:W-:Y:S01]  /*32070*/  STL.64 [R1+0x730], R32 ;  /* 0x0007302001007387 */ /* 0x0001e20000100a00 */
[----:B------:R-:W-:Y:S03]  /*32080*/  STL.64 [R1+0x738], R34 ;  /* 0x0007382201007387 */ /* 0x000fe60000100a00 */
[----:B0-----:R-:W2:Y:S01]  /*32090*/  LDL.LU.64 R32, [R1+0x1fb8] ;  /* 0x001fb80001207983 */ /* 0x001ea20000300a00 */
[----:B------:R-:W2:Y:S01]  /*320a0*/  LDL.LU.64 R24, [R1+0x50] ;  /* 0x0000500001187983 */ /* 0x000ea20000300a00 */
[C---:B------:R-:W-:Y:S01]  /*320b0*/  HMMA.16816.F32.BF16 R44, R12.reuse, R4, R44 ;  /* 0x000000040c2c723c */ /* 0x040fe2000004182c */
[----:B------:R-:W-:Y:S01]  /*320c0*/  STL [R1+0x1ee8], R3 ;  /* 0x001ee80301007387 */ /* 0x000fe20000100800 */
[----:B------:R0:W-:Y:S06]  /*320d0*/  STL.64 [R1+0x1eb0], R4 ;  /* 0x001eb00401007387 */ /* 0x0001ec0000100a00 */
[----:B0-----:R-:W-:Y:S01]  /*320e0*/  HMMA.16816.F32.BF16 R4, R12, R28, R36 ;  /* 0x0000001c0c04723c */ /* 0x001fe20000041824 */
[----:B------:R-:W-:Y:S01]  /*320f0*/  STL.64 [R1+0x720], R52 ;  /* 0x0007203401007387 */ /* 0x000fe20000100a00 */
[----:B------:R-:W-:Y:S02]  /*32100*/  STL.64 [R1+0x728], R54 ;  /* 0x0007283601007387 */ /* 0x000fe40000100a00 */
[----:B------:R-:W-:-:S11]  /*32110*/  IMAD.MOV.U32 R3, RZ, RZ, R29 ;  /* 0x000000ffff037224 */ /* 0x000fd600078e001d */
[----:B------:R-:W-:Y:S01]  /*32120*/  STL.64 [R1+0x710], R44 ;  /* 0x0007102c01007387 */ /* 0x000fe20000100a00 */
[----:B------:R-:W-:Y:S02]  /*32130*/  STL.64 [R1+0x718], R46 ;  /* 0x0007182e01007387 */ /* 0x000fe40000100a00 */
[----:B------:R-:W2:Y:S02]  /*32140*/  LDL.LU.64 R36, [R1+0x40] ;  /* 0x0000400001247983 */ /* 0x000ea40000300a00 */
[----:B------:R-:W-:-:S03]  /*32150*/  IMAD.MOV.U32 R34, RZ, RZ, R20 ;  /* 0x000000ffff227224 */ /* 0x000fc600078e0014 */
[----:B------:R-:W-:Y:S01]  /*32160*/  STL.64 [R1+0x700], R4 ;  /* 0x0007000401007387 */ /* 0x000fe20000100a00 */
[----:B------:R0:W-:Y:S02]  /*32170*/  STL.64 [R1+0x708], R6 ;  /* 0x0007080601007387 */ /* 0x0001e40000100a00 */
[----:B------:R-:W2:Y:S02]  /*32180*/  LDL.LU.64 R56, [R1+0x30] ;  /* 0x0000300001387983 */ /* 0x000ea40000300a00 */
[----:B------:R-:W-:Y:S02]  /*32190*/  STL [R1+0x1efc], R3 ;  /* 0x001efc0301007387 */ /* 0x000fe40000100800 */
[----:B0-----:R-:W-:Y:S01]  /*321a0*/  IMAD.MOV.U32 R7, RZ, RZ, R21 ;  /* 0x000000ffff077224 */ /* 0x001fe200078e0015 */
[----:B---3--:R-:W-:Y:S11]  /*321b0*/  HMMA.16816.F32.BF16 R8, R12, R20, R8 ;  /* 0x000000140c08723c */ /* 0x008ff60000041808 */
[----:B------:R-:W-:Y:S11]  /*321c0*/  @!UPT UIADD3 URZ, URZ, URZ, URZ ;  /* 0x0000003f3f3ff290 */ /* 0x000ff6000fffe03f */
[----:B------:R-:W-:Y:S01]  /*321d0*/  @!UPT UIADD3 URZ, URZ, URZ, URZ ;  /* 0x0000003f3f3ff290 */ /* 0x000fe2000fffe03f */
[----:B------:R0:W-:Y:S01]  /*321e0*/  STL.64 [R1+0x6f0], R8 ;  /* 0x0006f00801007387 */ /* 0x0001e20000100a00 */
[----:B------:R1:W-:Y:S03]  /*321f0*/  STL.64 [R1+0x6f8], R10 ;  /* 0x0006f80a01007387 */ /* 0x0003e60000100a00 */
[----:B0-----:R-:W3:Y:S01]  /*32200*/  LDL.LU.64 R8, [R1+0x6d0] ;  /* 0x0006d00001087983 */ /* 0x001ee20000300a00 */
[----:B-1----:R-:W3:Y:S02]  /*32210*/  LDL.LU.64 R10, [R1+0x6d8] ;  /* 0x0006d800010a7983 */ /* 0x002ee40000300a00 */
[----:B------:R-:W3:Y:S02]  /*32220*/  LDL.LU.64 R44, [R1+0x6c0] ;  /* 0x0006c000012c7983 */ /* 0x000ee40000300a00 */
[----:B------:R-:W3:Y:S01]  /*32230*/  LDL.LU.64 R46, [R1+0x6c8] ;  /* 0x0006c800012e7983 */ /* 0x000ee20000300a00 */
[----:B------:R-:W3:Y:S01]  /*32240*/  LDL.LU.64 R52, [R1+0x20] ;  /* 0x0000200001347983 */ /* 0x000ee20000300a00 */
[----:B------:R-:W3:Y:S02]  /*32250*/  LDL.LU.64 R28, [R1+0x10] ;  /* 0x00001000011c7983 */ /* 0x000ee40000300a00 */
[----:B------:R-:W3:Y:S02]  /*32260*/  LDL.LU.64 R20, [R1] ;  /* 0x0000000001147983 */ /* 0x000ee40000300a00 */
[----:B------:R0:W-:Y:S01]  /*32270*/  STL [R1+0x1ef0], R7 ;  /* 0x001ef00701007387 */ /* 0x0001e20000100800 */
[----:B------:R-:W3:Y:S04]  /*32280*/  LDL.LU.64 R4, [R1+0x6e0] ;  /* 0x0006e00001047983 */ /* 0x000ee80000300a00 */
[----:B0-----:R-:W3:Y:S01]  /*32290*/  LDL.LU.64 R6, [R1+0x6e8] ;  /* 0x0006e80001067983 */ /* 0x001ee20000300a00 */
[----:B------:R-:W-:Y:S02]  /*322a0*/  STL [R1+0x1eec], R34 ;  /* 0x001eec2201007387 */ /* 0x000fe40000100800 */
[----:B------:R-:W-:-:S02]  /*322b0*/  IMAD.MOV.U32 R35, RZ, RZ, R17 ;  /* 0x000000ffff237224 */ /* 0x000fc400078e0011 */
[----:B------:R-:W-:Y:S02]  /*322c0*/  IMAD.MOV.U32 R0, RZ, RZ, R16 ;  /* 0x000000ffff007224 */ /* 0x000fe400078e0010 */
[----:B----4-:R-:W-:Y:S02]  /*322d0*/  IMAD.MOV.U32 R61, RZ, RZ, R48 ;  /* 0x000000ffff3d7224 */ /* 0x010fe400078e0030 */
[----:B------:R-:W-:Y:S02]  /*322e0*/  IMAD.MOV.U32 R2, RZ, RZ, R49 ;  /* 0x000000ffff027224 */ /* 0x000fe400078e0031 */
[----:B--2---:R-:W-:Y:S01]  /*322f0*/  IMAD.MOV.U32 R60, RZ, RZ, R25 ;  /* 0x000000ffff3c7224 */ /* 0x004fe200078e0019 */
[C---:B---3--:R-:W-:Y:S08]  /*32300*/  HMMA.16816.F32.BF16 R4, R12.reuse, R16, R4 ;  /* 0x000000100c04723c */ /* 0x048ff00000041804 */
[C---:B------:R-:W-:Y:S11]  /*32310*/  HMMA.16816.F32.BF16 R44, R12.reuse, R24, R44 ;  /* 0x000000180c2c723c */ /* 0x040ff6000004182c */
[----:B------:R-:W-:Y:S04]  /*32320*/  @!UPT UIADD3 URZ, URZ, URZ, URZ ;  /* 0x0000003f3f3ff290 */ /* 0x000fe8000fffe03f */
[----:B------:R-:W-:Y:S01]  /*32330*/  STL.64 [R1+0x6e0], R4 ;  /* 0x0006e00401007387 */ /* 0x000fe20000100a00 */
[----:B------:R0:W-:Y:S02]  /*32340*/  STL.64 [R1+0x6e8], R6 ;  /* 0x0006e80601007387 */ /* 0x0001e40000100a00 */
[----:B------:R-:W2:Y:S02]  /*32350*/  LDL.LU.64 R16, [R1+0x6b0] ;  /* 0x0006b00001107983 */ /* 0x000ea40000300a00 */
[----:B------:R-:W2:Y:S01]  /*32360*/  LDL.LU.64 R18, [R1+0x6b8] ;  /* 0x0006b80001127983 */ /* 0x000ea20000300a00 */
[----:B0-----:R-:W-:Y:S01]  /*32370*/  HMMA.16816.F32.BF16 R4, R12, R48, R8 ;  /* 0x000000300c04723c */ /* 0x001fe20000041808 */
[----:B------:R-:W-:Y:S01]  /*32380*/  STL [R1+0x1ef8], R35 ;  /* 0x001ef82301007387 */ /* 0x000fe20000100800 */
[----:B------:R-:W-:Y:S11]  /*32390*/  STL [R1+0x1ef4], R0 ;  /* 0x001ef40001007387 */ /* 0x000ff60000100800 */
[----:B------:R-:W-:Y:S10]  /*323a0*/  @!UPT UIADD3 URZ, URZ, URZ, URZ ;  /* 0x0000003f3f3ff290 */ /* 0x000ff4000fffe03f */
[----:B------:R-:W-:Y:S01]  /*323b0*/  STL.64 [R1+0x6d0], R4 ;  /* 0x0006d00401007387 */ /* 0x000fe20000100a00 */
[----:B------:R-:W-:Y:S02]  /*323c0*/  STL.64 [R1+0x6d8], R6 ;  /* 0x0006d80601007387 */ /* 0x000fe40000100a00 */
[----:B------:R-:W3:Y:S02]  /*323d0*/  LDL.LU.64 R8, [R1+0x6a0] ;  /* 0x0006a00001087983 */ /* 0x000ee40000300a00 */
[----:B------:R-:W3:Y:S01]  /*323e0*/  LDL.LU.64 R10, [R1+0x6a8] ;  /* 0x0006a800010a7983 */ /* 0x000ee20000300a00 */
[----:B------:R-:W-:Y:S01]  /*323f0*/  STL [R1+0x1f00], R61 ;  /* 0x001f003d01007387 */ /* 0x000fe20000100800 */
[----:B------:R0:W-:Y:S02]  /*32400*/  STL.64 [R1+0x6c0], R44 ;  /* 0x0006c02c01007387 */ /* 0x0001e40000100a00 */
[----:B------:R1:W-:Y:S01]  /*32410*/  STL.64 [R1+0x6c8], R46 ;  /* 0x0006c82e01007387 */ /* 0x0003e20000100a00 */
[----:B0-----:R-:W4:Y:S01]  /*32420*/  LDL.LU.64 R44, [R1+0x690] ;  /* 0x00069000012c7983 */ /* 0x001f220000300a00 */
[----:B-1----:R-:W4:Y:S02]  /*32430*/  LDL.LU.64 R46, [R1+0x698] ;  /* 0x00069800012e7983 */ /* 0x002f240000300a00 */
[----:B------:R-:W4:Y:S02]  /*32440*/  LDL.LU.64 R48, [R1+0x680] ;  /* 0x0006800001307983 */ /* 0x000f240000300a00 */
[----:B------:R-:W4:Y:S02]  /*32450*/  LDL.LU.64 R50, [R1+0x688] ;  /* 0x0006880001327983 */ /* 0x000f240000300a00 */
[----:B------:R-:W-:-:S02]  /*32460*/  IMAD.MOV.U32 R6, RZ, RZ, R24 ;  /* 0x000000ffff067224 */ /* 0x000fc400078e0018 */
[----:B------:R-:W4:Y:S01]  /*32470*/  LDL.LU.64 R24, [R1+0x670] ;  /* 0x0006700001187983 */ /* 0x000f220000300a00 */
[----:B------:R-:W4:Y:S02]  /*32480*/  LDL.LU.64 R26, [R1+0x678] ;  /* 0x00067800011a7983 */ /* 0x000f240000300a00 */
        /* <DEDUP_REMOVED lines=10> */
[C---:B--2---:R-:W-:Y:S08]  /*32530*/  HMMA.16816.F32.BF16 R16, R12.reuse, R36, R16 ;  /* 0x000000240c10723c */ /* 0x044ff00000041810 */
[C---:B---3--:R-:W-:Y:S11]  /*32540*/  HMMA.16816.F32.BF16 R8, R12.reuse, R56, R8 ;  /* 0x000000380c08723c */ /* 0x048ff60000041808 */
[----:B------:R-:W-:Y:S04]  /*32550*/  @!UPT UIADD3 URZ, URZ, URZ, URZ ;  /* 0x0000003f3f3ff290 */ /* 0x000fe8000fffe03f */
[----:B------:R0:W-:Y:S01]  /*32560*/  STL.64 [R1+0x6b0], R16 ;  /* 0x0006b01001007387 */ /* 0x0001e20000100a00 */
[----:B------:R-:W-:Y:S03]  /*32570*/  STL.64 [R1+0x6b8], R18 ;  /* 0x0006b81201007387 */ /* 0x000fe60000100a00 */
[----:B0-----:R-:W2:Y:S01]  /*32580*/  LDL.LU.64 R16, [R1+0x1fb0] ;  /* 0x001fb00001107983 */ /* 0x001ea20000300a00 */
[----:B------:R-:W3:Y:S01]  /*32590*/  LDL.LU.64 R36, [R1+0x660] ;  /* 0x0006600001247983 */ /* 0x000ee20000300a00 */
[C---:B----4-:R-:W-:Y:S08]  /*325a0*/  HMMA.16816.F32.BF16 R44, R12.reuse, R52, R44 ;  /* 0x000000340c2c723c */ /* 0x050ff0000004182c */
[C---:B------:R-:W-:Y:S08]  /*325b0*/  HMMA.16816.F32.BF16 R48, R12.reuse, R28, R48 ;  /* 0x0000001c0c30723c */ /* 0x040ff00000041830 */
[C---:B------:R-:W-:Y:S01]  /*325c0*/  HMMA.16816.F32.BF16 R24, R12.reuse, R20, R24 ;  /* 0x000000140c18723c */ /* 0x040fe20000041818 */
[----:B------:R-:W3:Y:S04]  /*325d0*/  LDL.LU.64 R38, [R1+0x668] ;  /* 0x0006680001267983 */ /* 0x000ee80000300a00 */
[----:B------:R-:W-:Y:S01]  /*325e0*/  STL.64 [R1+0x6a0], R8 ;  /* 0x0006a00801007387 */ /* 0x000fe20000100a00 */
[----:B------:R0:W-:Y:S03]  /*325f0*/  STL.64 [R1+0x6a8], R10 ;  /* 0x0006a80a01007387 */ /* 0x0001e60000100a00 */
[----:B0-----:R-:W4:Y:S01]  /*32600*/  LDL.LU.64 R10, [R1+0x1fa8] ;  /* 0x001fa800010a7983 */ /* 0x001f220000300a00 */
[----:B------:R-:W2:Y:S02]  /*32610*/  LDL.LU.64 R8, [R1+0x1fa0] ;  /* 0x001fa00001087983 */ /* 0x000ea40000300a00 */
[----:B------:R-:W2:Y:S02]  /*32620*/  LDL.LU.64 R56, [R1+0x650] ;  /* 0x0006500001387983 */ /* 0x000ea40000300a00 */
[----:B------:R-:W2:Y:S01]  /*32630*/  LDL.LU.64 R58, [R1+0x658] ;  /* 0x00065800013a7983 */ /* 0x000ea20000300a00 */
        /* <DEDUP_REMOVED lines=17> */
[----:B------:R-:W3:Y:S02]  /*32750*/  LDL.LU.64 R20, [R1+0x1f40] ;  /* 0x001f400001147983 */ /* 0x000ee40000300a00 */
[C---:B---3--:R-:W-:Y:S08]  /*32760*/  HMMA.16816.F32.BF16 R36, R12.reuse, R20, R36 ;  /* 0x000000140c24723c */ /* 0x048ff00000041824 */
[----:B--2---:R-:W-:Y:S11]  /*32770*/  HMMA.16816.F32.BF16 R56, R12, R24, R56 ;  /* 0x000000180c38723c */ /* 0x004ff60000041838 */
[----:B------:R-:W-:Y:S04]  /*32780*/  @!UPT UIADD3 URZ, URZ, URZ, URZ ;  /* 0x0000003f3f3ff290 */ /* 0x000fe8000fffe03f */
[----:B------:R0:W-:Y:S01]  /*32790*/  STL.64 [R1+0x660], R36 ;  /* 0x0006602401007387 */ /* 0x0001e20000100a00 */
[----:B------:R1:W-:Y:S03]  /*327a0*/  STL.64 [R1+0x668], R38 ;  /* 0x0006682601007387 */ /* 0x0003e60000100a00 */
[----:B0-----:R-:W2:Y:S01]  /*327b0*/  LDL.LU.64 R36, [R1+0x630] ;  /* 0x0006300001247983 */ /* 0x001ea20000300a00 */
[----:B-1----:R-:W2:Y:S02]  /*327c0*/  LDL.LU.64 R38, [R1+0x638] ;  /* 0x0006380001267983 */ /* 0x002ea40000300a00 */
[----:B------:R-:W-:Y:S02]  /*327d0*/  STL.64 [R1+0x1e20], R22 ;  /* 0x001e201601007387 */ /* 0x000fe40000100a00 */
[----:B------:R0:W-:Y:S01]  /*327e0*/  STL.64 [R1+0x1e18], R20 ;  /* 0x001e181401007387 */ /* 0x0001e20000100a00 */
[----:B------:R1:W-:Y:S01]  /*327f0*/  STL.64 [R1+0x650], R56 ;  /* 0x0006503801007387 */ /* 0x0003e20000100a00 */
[----:B------:R3:W-:Y:S02]  /*32800*/  STL.64 [R1+0x658], R58 ;  /* 0x0006583a01007387 */ /* 0x0007e40000100a00 */
[----:B0-----:R-:W-:Y:S01]  /*32810*/  IMAD.MOV.U32 R20, RZ, RZ, R17 ;  /* 0x000000ffff147224 */ /* 0x001fe200078e0011 */
[----:B-1----:R-:W4:Y:S01]  /*32820*/  LDL.LU.64 R56, [R1+0x610] ;  /* 0x0006100001387983 */ /* 0x002f220000300a00 */
[----:B------:R-:W-:-:S02]  /*32830*/  IMAD.MOV.U32 R21, RZ, RZ, R16 ;  /* 0x000000ffff157224 */ /* 0x000fc400078e0010 */
[----:B---3--:R-:W4:Y:S02]  /*32840*/  LDL.LU.64 R58, [R1+0x618] ;  /* 0x00061800013a7983 */ /* 0x008f240000300a00 */
[----:B------:R-:W3:Y:S01]  /*32850*/  LDL.LU.64 R16, [R1+0x600] ;  /* 0x0006000001107983 */ /* 0x000ee20000300a00 */
[----:B------:R-:W3:Y:S01]  /*32860*/  LDL.LU.64 R18, [R1+0x608] ;  /* 0x0006080001127983 */ /* 0x000ee20000300a00 */
[----:B------:R-:W-:Y:S02]  /*32870*/  STL.64 [R1+0x1e10], R26 ;  /* 0x001e101a01007387 */ /* 0x000fe40000100a00 */
[----:B------:R0:W-:Y:S02]  /*32880*/  STL.64 [R1+0x1e08], R24 ;  /* 0x001e081801007387 */ /* 0x0001e40000100a00 */
[----:B0-----:R-:W3:Y:S01]  /*32890*/  LDL.LU.64 R24, [R1+0x640] ;  /* 0x0006400001187983 */ /* 0x001ee20000300a00 */
[----:B------:R-:W3:Y:S01]  /*328a0*/  LDL.LU.64 R26, [R1+0x648] ;  /* 0x00064800011a7983 */ /* 0x000ee20000300a00 */
[C---:B--2---:R-:W-:Y:S08]  /*328b0*/  HMMA.16816.F32.BF16 R36, R12.reuse, R32, R36 ;  /* 0x000000200c24723c */ /* 0x044ff00000041824 */
[C---:B---3--:R-:W-:Y:S11]  /*328c0*/  HMMA.16816.F32.BF16 R24, R12.reuse, R28, R24 ;  /* 0x0000001c0c18723c */ /* 0x048ff60000041818 */
[----:B------:R-:W-:Y:S11]  /*328d0*/  @!UPT UIADD3 URZ, URZ, URZ, URZ ;  /* 0x0000003f3f3ff290 */ /* 0x000ff6000fffe03f */
[----:B------:R-:W-:Y:S01]  /*328e0*/  @!UPT UIADD3 URZ, URZ, URZ, URZ ;  /* 0x0000003f3f3ff290 */ /* 0x000fe2000fffe03f */
[----:B------:R0:W-:Y:S01]  /*328f0*/  STL.64 [R1+0x640], R24 ;  /* 0x0006401801007387 */ /* 0x0001e20000100a00 */
[----:B------:R1:W-:Y:S03]  /*32900*/  STL.64 [R1+0x648], R26 ;  /* 0x0006481a01007387 */ /* 0x0003e60000100a00 */
[----:B0-----:R-:W2:Y:S01]  /*32910*/  LDL.LU.64 R24, [R1+0x5f0] ;  /* 0x0005f00001187983 */ /* 0x001ea20000300a00 */
[----:B-1----:R-:W2:Y:S02]  /*32920*/  LDL.LU.64 R26, [R1+0x5f8] ;  /* 0x0005f800011a7983 */ /* 0x002ea40000300a00 */
[----:B------:R-:W-:Y:S02]  /*32930*/  STL.64 [R1+0x1e00], R30 ;  /* 0x001e001e01007387 */ /* 0x000fe40000100a00 */
[----:B------:R0:W-:Y:S02]  /*32940*/  STL.64 [R1+0x1df8], R28 ;  /* 0x001df81c01007387 */ /* 0x0001e40000100a00 */
[----:B0-----:R-:W3:Y:S01]  /*32950*/  LDL.LU.64 R28, [R1+0x620] ;  /* 0x00062000011c7983 */ /* 0x001ee20000300a00 */
[----:B------:R-:W3:Y:S02]  /*32960*/  LDL.LU.64 R30, [R1+0x628] ;  /* 0x00062800011e7983 */ /* 0x000ee40000300a00 */
[----:B------:R-:W-:Y:S02]  /*32970*/  STL.64 [R1+0x630], R36 ;  /* 0x0006302401007387 */ /* 0x000fe40000100a00 */
[----:B------:R0:W-:Y:S02]  /*32980*/  STL.64 [R1+0x638], R38 ;  /* 0x0006382601007387 */ /* 0x0001e40000100a00 */
[----:B0-----:R-:W2:Y:S01]  /*32990*/  LDL.LU.64 R38, [R1+0x1f38] ;  /* 0x001f380001267983 */ /* 0x001ea20000300a00 */
[----:B------:R-:W3:Y:S02]  /*329a0*/  LDL.LU.64 R36, [R1+0x1f30] ;  /* 0x001f300001247983 */ /* 0x000ee40000300a00 */
[----:B------:R-:W-:Y:S01]  /*329b0*/  STL.64 [R1+0x1df0], R32 ;  /* 0x001df02001007387 */ /* 0x000fe20000100a00 */
[----:B---3--:R-:W-:Y:S01]  /*329c0*/  HMMA.16816.F32.BF16 R28, R12, R36, R28 ;  /* 0x000000240c1c723c */ /* 0x008fe2000004181c */
[----:B--2---:R-:W-:Y:S01]  /*329d0*/  STL.64 [R1+0x1e30], R38 ;  /* 0x001e302601007387 */ /* 0x004fe20000100a00 */
[----:B------:R0:W-:Y:S05]  /*329e0*/  STL.64 [R1+0x1e28], R36 ;  /* 0x001e282401007387 */ /* 0x0001ea0000100a00 */
[----:B0-----:R-:W-:-:S02]  /*329f0*/  IMAD.MOV.U32 R36, RZ, RZ, R46 ;  /* 0x000000ffff247224 */ /* 0x001fc400078e002e */
[----:B------:R-:W-:Y:S11]  /*32a00*/  IMAD.MOV.U32 R37, RZ, RZ, R47 ;  /* 0x000000ffff257224 */ /* 0x000ff600078e002f */
[----:B------:R-:W-:Y:S03]  /*32a10*/  @!UPT UIADD3 URZ, URZ, URZ, URZ ;  /* 0x0000003f3f3ff290 */ /* 0x000fe6000fffe03f */
[----:B------:R-:W-:Y:S01]  /*32a20*/  STL.64 [R1+0x620], R28 ;  /* 0x0006201c01007387 */ /* 0x000fe20000100a00 */
[----:B------:R4:W-:Y:S02]  /*32a30*/  STL.64 [R1+0x628], R30 ;  /* 0x0006281e01007387 */ /* 0x0009e40000100a00 */
[----:B------:R-:W2:Y:S02]  /*32a40*/  LDL.LU R46, [R1+0x1f2c] ;  /* 0x001f2c00012e7983 */ /* 0x000ea40000300800 */
[----:B------:R-:W2:Y:S01]  /*32a50*/  LDL.LU R47, [R1+0x1f28] ;  /* 0x001f2800012f7983 */ /* 0x000ea20000300800 */
[C---:B----4-:R-:W-:Y:S01]  /*32a60*/  HMMA.16816.F32.BF16 R28, R12.reuse, R40, R56 ;  /* 0x000000280c1c723c */ /* 0x050fe20000041838 */
[----:B------:R-:W3:Y:S01]  /*32a70*/  LDL.LU.64 R56, [R1+0x5e0] ;  /* 0x0005e00001387983 */ /* 0x000ee20000300a00 */
[----:B------:R-:W3:Y:S06]  /*32a80*/  LDL.LU.64 R58, [R1+0x5e8] ;  /* 0x0005e800013a7983 */ /* 0x000eec0000300a00 */
[C---:B------:R-:W-:Y:S11]  /*32a90*/  HMMA.16816.F32.BF16 R24, R12.reuse, R48, R24 ;  /* 0x000000300c18723c */ /* 0x040ff60000041818 */
[----:B------:R-:W-:Y:S04]  /*32aa0*/  @!UPT UIADD3 URZ, URZ, URZ, URZ ;  /* 0x0000003f3f3ff290 */ /* 0x000fe8000fffe03f */
[----:B------:R-:W-:Y:S01]  /*32ab0*/  STL.64 [R1+0x610], R28 ;  /* 0x0006101c01007387 */ /* 0x000fe20000100a00 */
[----:B------:R0:W-:Y:S02]  /*32ac0*/  STL.64 [R1+0x618], R30 ;  /* 0x0006181e01007387 */ /* 0x0001e40000100a00 */
[C---:B0-----:R-:W-:Y:S01]  /*32ad0*/  HMMA.16816.F32.BF16 R28, R12.reuse, R44, R16 ;  /* 0x0000002c0c1c723c */ /* 0x041fe20000041810 */
[----:B------:R-:W-:Y:S01]  /*32ae0*/  STL.64 [R1+0x1e38], R40 ;  /* 0x001e382801007387 */ /* 0x000fe20000100a00 */
[----:B------:R-:W4:Y:S02]  /*32af0*/  LDL.LU.64 R16, [R1+0x370] ;  /* 0x0003700001107983 */ /* 0x000f240000300a00 */
[----:B------:R-:W4:Y:S11]  /*32b00*/  LDL.LU.64 R18, [R1+0x378] ;  /* 0x0003780001127983 */ /* 0x000f360000300a00 */
[----:B------:R-:W-:Y:S08]  /*32b10*/  @!UPT UIADD3 URZ, URZ, URZ, URZ ;  /* 0x0000003f3f3ff290 */ /* 0x000ff0000fffe03f */
[----:B------:R-:W-:Y:S01]  /*32b20*/  STL.64 [R1+0x600], R28 ;  /* 0x0006001c01007387 */ /* 0x000fe20000100a00 */
[----:B------:R-:W-:Y:S03]  /*32b30*/  STL.64 [R1+0x608], R30 ;  /* 0x0006081e01007387 */ /* 0x000fe60000100a00 */
[----:B--2---:R-:W-:Y:S01]  /*32b40*/  STL.64 [R1+0x1e48], R46 ;  /* 0x001e482e01007387 */ /* 0x004fe20000100a00 */
[----:B------:R0:W-:Y:S01]  /*32b50*/  STL.64 [R1+0x1e40], R44 ;  /* 0x001e402c01007387 */ /* 0x0001e20000100a00 */
[C---:B---3--:R-:W-:Y:S02]  /*32b60*/  HMMA.16816.F32.BF16 R56, R12.reuse, R52, R56 ;  /* 0x000000340c38723c */ /* 0x048fe40000041838 */
[----:B0-----:R-:W2:Y:S01]  /*32b70*/  LDL.LU.64 R44, [R1+0x8e0] ;  /* 0x0008e000012c7983 */ /* 0x001ea20000300a00 */
[----:B------:R-:W2:Y:S02]  /*32b80*/  LDL.LU.64 R46, [R1+0x8e8] ;  /* 0x0008e800012e7983 */ /* 0x000ea40000300a00 */
[----:B------:R0:W-:Y:S02]  /*32b90*/  STL.64 [R1+0x5f0], R24 ;  /* 0x0005f01801007387 */ /* 0x0001e40000100a00 */
[----:B------:R1:W-:Y:S01]  /*32ba0*/  STL.64 [R1+0x5f8], R26 ;  /* 0x0005f81a01007387 */ /* 0x0003e20000100a00 */
[----:B------:R-:W3:Y:S01]  /*32bb0*/  LDL.LU.64 R28, [R1+0x8d0] ;  /* 0x0008d000011c7983 */ /* 0x000ee20000300a00 */
[----:B------:R-:W3:Y:S03]  /*32bc0*/  LDL.LU.64 R30, [R1+0x8d8] ;  /* 0x0008d800011e7983 */ /* 0x000ee60000300a00 */
[----:B0-----:R-:W2:Y:S01]  /*32bd0*/  LDL.LU.64 R24, [R1+0x8c0] ;  /* 0x0008c00001187983 */ /* 0x001ea20000300a00 */
[----:B-1----:R-:W2:Y:S02]  /*32be0*/  LDL.LU.64 R26, [R1+0x8c8] ;  /* 0x0008c800011a7983 */ /* 0x002ea40000300a00 */
[----:B------:R-:W-:Y:S02]  /*32bf0*/  STL.64 [R1+0x1e58], R50 ;  /* 0x001e583201007387 */ /* 0x000fe40000100a00 */
[----:B------:R0:W-:Y:S02]  /*32c00*/  STL.64 [R1+0x1e50], R48 ;  /* 0x001e503001007387 */ /* 0x0001e40000100a00 */
[----:B0-----:R-:W2:Y:S01]  /*32c10*/  LDL.LU R48, [R1+0x130] ;  /* 0x0001300001307983 */ /* 0x001ea20000300800 */
[----:B------:R-:W2:Y:S03]  /*32c20*/  LDL.LU R49, [R1+0x134] ;  /* 0x0001340001317983 */ /* 0x000ea60000300800 */
[----:B------:R-:W-:Y:S02]  /*32c30*/  STL.64 [R1+0x5e0], R56 ;  /* 0x0005e03801007387 */ /* 0x000fe40000100a00 */
[----:B------:R0:W-:Y:S02]  /*32c40*/  STL.64 [R1+0x5e8], R58 ;  /* 0x0005e83a01007387 */ /* 0x0001e40000100a00 */
[----:B0-----:R-:W2:Y:S01]  /*32c50*/  LDL.LU.64 R58, [R1+0x1f20] ;  /* 0x001f2000013a7983 */ /* 0x001ea20000300a00 */
[----:B------:R-:W4:Y:S02]  /*32c60*/  LDL.LU.64 R56, [R1+0x1f18] ;  /* 0x001f180001387983 */ /* 0x000f240000300a00 */
[----:B------:R-:W-:Y:S02]  /*32c70*/  STL.64 [R1+0x1e68], R54 ;  /* 0x001e683601007387 */ /* 0x000fe40000100a00 */
[----:B------:R0:W-:Y:S02]  /*32c80*/  STL.64 [R1+0x1e60], R52 ;  /* 0x001e603401007387 */ /* 0x0001e40000100a00 */
[----:B0-----:R-:W3:Y:S01]  /*32c90*/  LDL.LU.64 R52, [R1+0x8f0] ;  /* 0x0008f00001347983 */ /* 0x001ee20000300a00 */
[----:B------:R-:W3:Y:S01]  /*32ca0*/  LDL.LU.64 R54, [R1+0x8f8] ;  /* 0x0008f80001367983 */ /* 0x000ee20000300a00 */
[----:B----4-:R-:W-:Y:S02]  /*32cb0*/  HMMA.16816.F32.BF16 R12, R12, R56, R16 ;  /* 0x000000380c0c723c */ /* 0x010fe40000041810 */
[----:B------:R-:W3:Y:S01]  /*32cc0*/  LDL.LU.64 R18, [R1+0x1f10] ;  /* 0x001f100001127983 */ /* 0x000ee20000300a00 */
[----:B------:R-:W3:Y:S02]  /*32cd0*/  LDL.LU.64 R16, [R1+0x1f08] ;  /* 0x001f080001107983 */ /* 0x000ee40000300a00 */
[----:B--2---:R-:W-:Y:S02]  /*32ce0*/  STL.64 [R1+0x1e78], R58 ;  /* 0x001e783a01007387 */ /* 0x004fe40000100a00 */
[----:B------:R-:W-:Y:S11]  /*32cf0*/  STL.64 [R1+0x1e70], R56 ;  /* 0x001e703801007387 */ /* 0x000ff60000100a00 */
[----:B------:R-:W-:Y:S05]  /*32d00*/  @!UPT UIADD3 URZ, URZ, URZ, URZ ;  /* 0x0000003f3f3ff290 */ /* 0x000fea000fffe03f */
[----:B------:R-:W-:Y:S01]  /*32d10*/  STL [R1+0x1a14], R12 ;  /* 0x001a140c01007387 */ /* 0x000fe20000100800 */
[----:B------:R-:W-:Y:S02]  /*32d20*/  STL [R1+0x1a10], R13 ;  /* 0x001a100d01007387 */ /* 0x000fe40000100800 */
[----:B------:R-:W-:Y:S02]  /*32d30*/  STL [R1+0x1a0c], R14 ;  /* 0x001a0c0e01007387 */ /* 0x000fe40000100800 */
[----:B------:R0:W-:Y:S01]  /*32d40*/  STL [R1+0x1a08], R15 ;  /* 0x001a080f01007387 */ /* 0x0001e20000100800 */
[C---:B---3--:R-:W-:Y:S08]  /*32d50*/  HMMA.16816.F32.BF16 R48, R16.reuse, R48, R52 ;  /* 0x000000301030723c */ /* 0x048ff00000041834 */
[C---:B------:R-:W-:Y:S08]  /*32d60*/  HMMA.16816.F32.BF16 R36, R16.reuse, R36, R44 ;  /* 0x000000241024723c */ /* 0x040ff0000004182c */
[C---:B0-----:R-:W-:Y:S08]  /*32d70*/  HMMA.16816.F32.BF16 R12, R16.reuse, R8, R28 ;  /* 0x00000008100c723c */ /* 0x041ff0000004181c */
[----:B------:R-:W-:Y:S01]  /*32d80*/  HMMA.16816.F32.BF16 R20, R16, R20, R24 ;  /* 0x000000141014723c */ /* 0x000fe20000041818 */
[----:B------:R-:W-:-:S02]  /*32d90*/  IMAD.MOV.U32 R8, RZ, RZ, R61 ;  /* 0x000000ffff087224 */ /* 0x000fc400078e003d */
[----:B------:R-:W-:Y:S02]  /*32da0*/  IMAD.MOV.U32 R9, RZ, RZ, R3 ;  /* 0x000000ffff097224 */ /* 0x000fe400078e0003 */
[----:B------:R-:W-:Y:S01]  /*32db0*/  IMAD.MOV.U32 R44, RZ, RZ, R7 ;  /* 0x000000ffff2c7224 */ /* 0x000fe200078e0007 */
[----:B------:R-:W-:Y:S01]  /*32dc0*/  STL.64 [R1+0x8f0], R48 ;  /* 0x0008f03001007387 */ /* 0x000fe20000100a00 */
[----:B------:R-:W-:Y:S02]  /*32dd0*/  STL.64 [R1+0x8f8], R50 ;  /* 0x0008f83201007387 */ /* 0x000fe40000100a00 */
[----:B------:R-:W-:Y:S02]  /*32de0*/  STL.64 [R1+0x1dd8], R10 ;  /* 0x001dd80a01007387 */ /* 0x000fe40000100a00 */
[----:B------:R0:W-:Y:S01]  /*32df0*/  STL.64 [R1+0x8e0], R36 ;  /* 0x0008e02401007387 */ /* 0x0001e20000100a00 */
[----:B------:R-:W-:Y:S03]  /*32e00*/  STL.64 [R1+0x8e8], R38 ;  /* 0x0008e82601007387 */ /* 0x000fe60000100a00 */
[----:B------:R1:W-:Y:S02]  /*32e10*/  STL.64 [R1+0x8d0], R12 ;  /* 0x0008d00c01007387 */ /* 0x0003e40000100a00 */
[----:B------:R-:W-:Y:S02]  /*32e20*/  STL.64 [R1+0x8d8], R14 ;  /* 0x0008d80e01007387 */ /* 0x000fe40000100a00 */
[----:B------:R-:W2:Y:S01]  /*32e30*/  LDL.LU R61, [R1+0x1f00] ;  /* 0x001f0000013d7983 */ /* 0x000ea20000300800 */
[----:B------:R-:W3:Y:S01]  /*32e40*/  LDL.LU R3, [R1+0x1efc] ;  /* 0x001efc0001037983 */ /* 0x000ee20000300800 */
[----:B------:R4:W-:Y:S02]  /*32e50*/  STL.64 [R1+0x1e80], R8 ;  /* 0x001e800801007387 */ /* 0x0009e40000100a00 */
[----:B0-----:R-:W-:-:S02]  /*32e60*/  IMAD.MOV.U32 R36, RZ, RZ, R35 ;  /* 0x000000ffff247224 */ /* 0x001fc400078e0023 */
[----:B------:R-:W-:Y:S01]  /*32e70*/  IMAD.MOV.U32 R37, RZ, RZ, R0 ;  /* 0x000000ffff257224 */ /* 0x000fe200078e0000 */
[----:B------:R-:W2:Y:S01]  /*32e80*/  LDL.LU R35, [R1+0x1ef8] ;  /* 0x001ef80001237983 */ /* 0x000ea20000300800 */
[----:B------:R-:W2:Y:S02]  /*32e90*/  LDL.LU R0, [R1+0x1ef4] ;  /* 0x001ef40001007983 */ /* 0x000ea40000300800 */
[----:B------:R-:W-:Y:S01]  /*32ea0*/  IMAD.MOV.U32 R45, RZ, RZ, R34 ;  /* 0x000000ffff2d7224 */ /* 0x000fe200078e0022 */
[----:B------:R-:W-:Y:S01]  /*32eb0*/  STL.64 [R1+0x1e88], R36 ;  /* 0x001e882401007387 */ /* 0x000fe20000100a00 */
[----:B------:R-:W2:Y:S02]  /*32ec0*/  LDL.LU R7, [R1+0x1ef0] ;  /* 0x001ef00001077983 */ /* 0x000ea40000300800 */
[----:B-1----:R-:W-:Y:S02]  /*32ed0*/  IMAD.MOV.U32 R12, RZ, RZ, R20 ;  /* 0x000000ffff0c7224 */ /* 0x002fe400078e0014 */
[----:B------:R-:W2:Y:S01]  /*32ee0*/  LDL.LU R34, [R1+0x1eec] ;  /* 0x001eec0001227983 */ /* 0x000ea20000300800 */
[----:B------:R-:W2:Y:S01]  /*32ef0*/  LDL.LU R20, [R1+0x90] ;  /* 0x0000900001147983 */ /* 0x000ea20000300800 */
[----:B------:R-:W-:-:S02]  /*32f00*/  IMAD.MOV.U32 R13, RZ, RZ, R21 ;  /* 0x000000ffff0d7224 */ /* 0x000fc400078e0015 */
[----:B------:R-:W-:Y:S02]  /*32f10*/  IMAD.MOV.U32 R52, RZ, RZ, R43 ;  /* 0x000000ffff347224 */ /* 0x000fe400078e002b */
[----:B------:R-:W-:Y:S02]  /*32f20*/  IMAD.MOV.U32 R53, RZ, RZ, R42 ;  /* 0x000000ffff357224 */ /* 0x000fe400078e002a */
[----:B---3--:R-:W-:Y:S02]  /*32f30*/  IMAD.MOV.U32 R21, RZ, RZ, R3 ;  /* 0x000000ffff157224 */ /* 0x008fe400078e0003 */
[----:B------:R-:W3:Y:S04]  /*32f40*/  LDL.LU R3, [R1+0x1ee8] ;  /* 0x001ee80001037983 */ /* 0x000ee80000300800 */
[----:B--2---:R-:W-:Y:S01]  /*32f50*/  STL.64 [R1+0x1eb8], R20 ;  /* 0x001eb81401007387 */ /* 0x004fe20000100a00 */
[----:B------:R-:W-:Y:S02]  /*32f60*/  STL.64 [R1+0x1e90], R44 ;  /* 0x001e902c01007387 */ /* 0x000fe40000100a00 */
[----:B------:R-:W2:Y:S02]  /*32f70*/  LDL.LU R43, [R1+0x1ee4] ;  /* 0x001ee400012b7983 */ /* 0x000ea40000300800 */
[----:B------:R-:W2:Y:S01]  /*32f80*/  LDL.LU R42, [R1+0x1ee0] ;  /* 0x001ee000012a7983 */ /* 0x000ea20000300800 */
[----:B------:R-:W2:Y:S01]  /*32f90*/  LDL.LU R40, [R1+0xb0] ;  /* 0x0000b00001287983 */ /* 0x000ea20000300800 */
[----:B------:R-:W2:Y:S02]  /*32fa0*/  LDL.LU R41, [R1+0xb4] ;  /* 0x0000b40001297983 */ /* 0x000ea40000300800 */
[----:B------:R-:W-:-:S02]  /*32fb0*/  IMAD.MOV.U32 R32, RZ, RZ, R5 ;  /* 0x000000ffff207224 */ /* 0x000fc400078e0005 */
[----:B------:R-:W-:Y:S02]  /*32fc0*/  IMAD.MOV.U32 R33, RZ, RZ, R4 ;  /* 0x000000ffff217224 */ /* 0x000fe400078e0004 */
[----:B----4-:R-:W-:Y:S02]  /*32fd0*/  IMAD.MOV.U32 R8, RZ, RZ, R6 ;  /* 0x000000ffff087224 */ /* 0x010fe400078e0006 */
[----:B------:R-:W-:Y:S02]  /*32fe0*/  IMAD.MOV.U32 R9, RZ, RZ, R60 ;  /* 0x000000ffff097224 */ /* 0x000fe400078e003c */
[----:B------:R-:W-:Y:S02]  /*32ff0*/  IMAD.MOV.U32 R28, RZ, RZ, R61 ;  /* 0x000000ffff1c7224 */ /* 0x000fe400078e003d */
[----:B------:R-:W-:Y:S02]  /*33000*/  IMAD.MOV.U32 R29, RZ, RZ, R2 ;  /* 0x000000ffff1d7224 */ /* 0x000fe400078e0002 */
[----:B------:R-:W-:-:S02]  /*33010*/  IMAD.MOV.U32 R14, RZ, RZ, R22 ;  /* 0x000000ffff0e7224 */ /* 0x000fc400078e0016 */
[----:B------:R-:W-:Y:S02]  /*33020*/  IMAD.MOV.U32 R15, RZ, RZ, R23 ;  /* 0x000000ffff0f7224 */ /* 0x000fe400078e0017 */
[----:B---3--:R-:W-:Y:S01]  /*33030*/  IMAD.MOV.U32 R49, RZ, RZ, R3 ;  /* 0x000000ffff317224 */ /* 0x008fe200078e0003 */
[----:B--2---:R0:W-:Y:S01]  /*33040*/  STL.64 [R1+0x1ec0], R40 ;  /* 0x001ec02801007387 */ /* 0x0041e20000100a00 */
[----:B------:R-:W2:Y:S02]  /*33050*/  LDL.LU R48, [R1+0xc0] ;  /* 0x0000c00001307983 */ /* 0x000ea40000300800 */
[----:B------:R-:W3:Y:S02]  /*33060*/  LDL.LU R3, [R1+0x1edc] ;  /* 0x001edc0001037983 */ /* 0x000ee40000300800 */
[----:B------:R1:W-:Y:S02]  /*33070*/  STL.64 [R1+0x1e98], R52 ;  /* 0x001e983401007387 */ /* 0x0003e40000100a00 */
[----:B------:R-:W-:-:S02]  /*33080*/  IMAD.MOV.U32 R56, RZ, RZ, R43 ;  /* 0x000000ffff387224 */ /* 0x000fc400078e002b */
[----:B------:R-:W-:Y:S01]  /*33090*/  IMAD.MOV.U32 R57, RZ, RZ, R42 ;  /* 0x000000ffff397224 */ /* 0x000fe200078e002a */
[----:B0-----:R-:W4:Y:S01]  /*330a0*/  LDL.LU.64 R40, [R1+0x8b0] ;  /* 0x0008b00001287983 */ /* 0x001f220000300a00 */
[----:B------:R-:W4:Y:S02]  /*330b0*/  LDL.LU.64 R42, [R1+0x8b8] ;  /* 0x0008b800012a7983 */ /* 0x000f240000300a00 */
[----:B------:R-:W2:Y:S02]  /*330c0*/  LDL.LU R4, [R1+0xe0] ;  /* 0x0000e00001047983 */ /* 0x000ea40000300800 */
[----:B------:R-:W2:Y:S01]  /*330d0*/  LDL.LU R5, [R1+0xe4] ;  /* 0x0000e40001057983 */ /* 0x000ea20000300800 */
[----:B------:R0:W-:Y:S01]  /*330e0*/  STL.64 [R1+0x1ea0], R32 ;  /* 0x001ea02001007387 */ /* 0x0001e20000100a00 */
[----:B------:R-:W2:Y:S02]  /*330f0*/  LDL.LU R6, [R1+0x1ed8] ;  /* 0x001ed80001067983 */ /* 0x000ea40000300800 */
[----:B------:R-:W4:Y:S02]  /*33100*/  LDL.LU R60, [R1+0x1ed4] ;  /* 0x001ed400013c7983 */ /* 0x000f240000300800 */
[----:B------:R0:W-:Y:S01]  /*33110*/  STL.64 [R1+0x1ea8], R8 ;  /* 0x001ea80801007387 */ /* 0x0001e20000100a00 */
[----:B------:R-:W4:Y:S01]  /*33120*/  LDL.LU R61, [R1+0x1ed0] ;  /* 0x001ed000013d7983 */ /* 0x000f220000300800 */
[----:B------:R-:W4:Y:S02]  /*33130*/  LDL.LU R2, [R1+0x1ecc] ;  /* 0x001ecc0001027983 */ /* 0x000f240000300800 */
[----:B-1----:R-:W-:-:S02]  /*33140*/  IMAD.MOV.U32 R52, RZ, RZ, R0 ;  /* 0x000000ffff347224 */ /* 0x002fc400078e0000 */
[----:B------:R-:W4:Y:S01]  /*33150*/  LDL.LU R0, [R1+0x1ec8] ;  /* 0x001ec80001007983 */ /* 0x000f220000300800 */
[----:B------:R-:W4:Y:S02]  /*33160*/  LDL.LU.64 R20, [R1+0x8a0] ;  /* 0x0008a00001147983 */ /* 0x000f240000300a00 */
[----:B------:R-:W4:Y:S02]  /*33170*/  LDL.LU.64 R22, [R1+0x8a8] ;  /* 0x0008a80001167983 */ /* 0x000f240000300a00 */
[----:B------:R-:W4:Y:S01]  /*33180*/  LDL.LU.64 R44, [R1+0x350] ;  /* 0x00035000012c7983 */ /* 0x000f220000300a00 */
[----:B------:R-:W4:Y:S01]  /*33190*/  LDL.LU.64 R46, [R1+0x358] ;  /* 0x00035800012e7983 */ /* 0x000f220000300a00 */
[----:B------:R-:W4:Y:S02]  /*331a0*/  LDL.LU.64 R36, [R1+0x330] ;  /* 0x0003300001247983 */ /* 0x000f240000300a00 */
[----:B------:R-:W4:Y:S02]  /*331b0*/  LDL.LU.64 R38, [R1+0x338] ;  /* 0x0003380001267983 */ /* 0x000f240000300a00 */
[----:B------:R-:W-:-:S02]  /*331c0*/  IMAD.MOV.U32 R53, RZ, RZ, R35 ;  /* 0x000000ffff357224 */ /* 0x000fc400078e0023 */
[----:B------:R-:W-:Y:S01]  /*331d0*/  IMAD.MOV.U32 R24, RZ, RZ, R34 ;  /* 0x000000ffff187224 */ /* 0x000fe200078e0022 */
[----:B0-----:R-:W4:Y:S01]  /*331e0*/  LDL.LU.64 R32, [R1+0x310] ;  /* 0x0003100001207983 */ /* 0x001f220000300a00 */
[----:B------:R-:W4:Y:S02]  /*331f0*/  LDL.LU.64 R34, [R1+0x318] ;  /* 0x0003180001227983 */ /* 0x000f240000300a00 */
[----:B------:R-:W4:Y:S02]  /*33200*/  LDL.LU.64 R8, [R1+0x880] ;  /* 0x0008800001087983 */ /* 0x000f240000300a00 */
[----:B------:R-:W4:Y:S01]  /*33210*/  LDL.LU.64 R10, [R1+0x888] ;  /* 0x00088800010a7983 */ /* 0x000f220000300a00 */
[----:B------:R-:W-:Y:S01]  /*33220*/  STL [R1+0x1a2c], R15 ;  /* 0x001a2c0f01007387 */ /* 0x000fe20000100800 */
[----:B------:R-:W-:Y:S02]  /*33230*/  STL [R1+0x1a28], R14 ;  /* 0x001a280e01007387 */ /* 0x000fe40000100800 */
[----:B------:R3:W-:Y:S02]  /*33240*/  STL [R1+0x1a24], R13 ;  /* 0x001a240d01007387 */ /* 0x0007e40000100800 */
[----:B------:R2:W-:Y:S02]  /*33250*/  STL [R1+0x1a20], R12 ;  /* 0x001a200c01007387 */ /* 0x0005e40000100800 */
[----:B------:R-:W-:-:S02]  /*33260*/  IMAD.MOV.U32 R25, RZ, RZ, R7 ;  /* 0x000000ffff197224 */ /* 0x000fc400078e0007 */
[----:B---3--:R-:W-:Y:S02]  /*33270*/  IMAD.MOV.U32 R13, RZ, RZ, R3 ;  /* 0x000000ffff0d7224 */ /* 0x008fe400078e0003 */
[----:B--2---:R-:W-:-:S07]  /*33280*/  IMAD.MOV.U32 R12, RZ, RZ, R6 ;  /* 0x000000ffff0c7224 */ /* 0x004fce00078e0006 */
[C---:B----4-:R-:W-:Y:S08]  /*33290*/  HMMA.16816.F32.BF16 R40, R16.reuse, R12, R40 ;  /* 0x0000000c1028723c */ /* 0x050ff00000041828 */
[C---:B------:R-:W-:Y:S01]  /*332a0*/  HMMA.16816.F32.BF16 R4, R16.reuse, R4, R20 ;  /* 0x000000041004723c */ /* 0x040fe20000041814 */
[----:B------:R-:W-:Y:S02]  /*332b0*/  IMAD.MOV.U32 R14, RZ, RZ, R61 ;  /* 0x000000ffff0e7224 */ /* 0x000fe400078e003d */
[----:B------:R-:W-:Y:S11]  /*332c0*/  IMAD.MOV.U32 R15, RZ, RZ, R60 ;  /* 0x000000ffff0f7224 */ /* 0x000ff600078e003c */
[----:B------:R-:W-:Y:S01]  /*332d0*/  @!UPT UIADD3 URZ, URZ, URZ, URZ ;  /* 0x0000003f3f3ff290 */ /* 0x000fe2000fffe03f */
[----:B------:R0:W-:Y:S01]  /*332e0*/  STL.64 [R1+0x8b0], R40 ;  /* 0x0008b02801007387 */ /* 0x0001e20000100a00 */
[----:B------:R-:W-:Y:S03]  /*332f0*/  STL.64 [R1+0x8b8], R42 ;  /* 0x0008b82a01007387 */ /* 0x000fe60000100a00 */
[----:B0-----:R-:W2:Y:S01]  /*33300*/  LDL.LU.64 R40, [R1+0x1ec0] ;  /* 0x001ec00001287983 */ /* 0x001ea20000300a00 */
[----:B------:R0:W-:Y:S02]  /*33310*/  STL.64 [R1+0x1dc8], R14 ;  /* 0x001dc80e01007387 */ /* 0x0001e40000100a00 */
[----:B------:R-:W3:Y:S01]  /*33320*/  LDL.LU.64 R12, [R1+0x890] ;  /* 0x00089000010c7983 */ /* 0x000ee20000300a00 */
[----:B0-----:R-:W3:Y:S01]  /*33330*/  LDL.LU.64 R14, [R1+0x898] ;  /* 0x00089800010e7983 */ /* 0x001ee20000300a00 */
[----:B------:R-:W4:Y:S02]  /*33340*/  LDL.LU.64 R20, [R1+0x1eb8] ;  /* 0x001eb80001147983 */ /* 0x000f240000300a00 */
[----:B------:R0:W-:Y:S02]  /*33350*/  STL.64 [R1+0x8a0], R4 ;  /* 0x0008a00401007387 */ /* 0x0001e40000100a00 */
[----:B------:R-:W-:Y:S01]  /*33360*/  STL.64 [R1+0x8a8], R6 ;  /* 0x0008a80601007387 */ /* 0x000fe20000100a00 */
[----:B0-----:R-:W4:Y:S01]  /*33370*/  LDL.LU.64 R4, [R1+0x1eb0] ;  /* 0x001eb00001047983 */ /* 0x001f220000300a00 */
[C---:B------:R-:W-:Y:S08]  /*33380*/  HMMA.16816.F32.BF16 R44, R16.reuse, R48, R44 ;  /* 0x00000030102c723c */ /* 0x040ff0000004182c */
[C---:B---3--:R-:W-:Y:S08]  /*33390*/  HMMA.16816.F32.BF16 R56, R16.reuse, R56, R12 ;  /* 0x000000381038723c */ /* 0x048ff0000004180c */
[C---:B--2---:R-:W-:Y:S08]  /*333a0*/  HMMA.16816.F32.BF16 R12, R16.reuse, R40, R36 ;  /* 0x00000028100c723c */ /* 0x044ff00000041824 */
[C---:B----4-:R-:W-:Y:S01]  /*333b0*/  HMMA.16816.F32.BF16 R32, R16.reuse, R4, R32 ;  /* 0x000000041020723c */ /* 0x050fe20000041820 */
[----:B------:R-:W0:Y:S06]  /*333c0*/  LDSM.16.MT88.4 R4, [R0+0x4800] ;  /* 0x004800000004783b */ /* 0x000e2c0000004200 */
[----:B------:R-:W-:Y:S01]  /*333d0*/  STL.64 [R1+0x890], R56 ;  /* 0x0008903801007387 */ /* 0x000fe20000100a00 */
[----:B------:R-:W-:Y:S02]  /*333e0*/  STL.64 [R1+0x898], R58 ;  /* 0x0008983a01007387 */ /* 0x000fe40000100a00 */
[----:B------:R-:W-:Y:S02]  /*333f0*/  STL.64 [R1+0x350], R44 ;  /* 0x0003502c01007387 */ /* 0x000fe40000100a00 */
[----:B------:R-:W-:Y:S03]  /*33400*/  STL.64 [R1+0x358], R46 ;  /* 0x0003582e01007387 */ /* 0x000fe60000100a00 */
[----:B------:R-:W-:Y:S01]  /*33410*/  STL.64 [R1+0x330], R12 ;  /* 0x0003300c01007387 */ /* 0x000fe20000100a00 */
[----:B------:R1:W-:Y:S07]  /*33420*/  STL.64 [R1+0x338], R14 ;  /* 0x0003380e01007387 */ /* 0x0003ee0000100a00 */
[----:B------:R2:W-:Y:S01]  /*33430*/  STL.64 [R1+0x310], R32 ;  /* 0x0003102001007387 */ /* 0x0005e20000100a00 */
[----:B------:R3:W-:Y:S01]  /*33440*/  STL.64 [R1+0x318], R34 ;  /* 0x0003182201007387 */ /* 0x0007e20000100a00 */
[C---:B-1----:R-:W-:Y:S02]  /*33450*/  HMMA.16816.F32.BF16 R12, R16.reuse, R20, R8 ;  /* 0x00000014100c723c */ /* 0x042fe40000041808 */
[----:B------:R-:W4:Y:S01]  /*33460*/  LDL.LU.64 R8, [R1+0x870] ;  /* 0x0008700001087983 */ /* 0x000f220000300a00 */
[----:B------:R-:W4:Y:S11]  /*33470*/  LDL.LU.64 R10, [R1+0x878] ;  /* 0x00087800010a7983 */ /* 0x000f360000300a00 */
[----:B------:R-:W-:Y:S09]  /*33480*/  @!UPT UIADD3 URZ, URZ, URZ, URZ ;  /* 0x0000003f3f3ff290 */ /* 0x000ff2000fffe03f */
[----:B------:R1:W-:Y:S01]  /*33490*/  STL.64 [R1+0x880], R12 ;  /* 0x0008800c01007387 */ /* 0x0003e20000100a00 */
[----:B------:R0:W-:Y:S02]  /*334a0*/  STL.64 [R1+0x888], R14 ;  /* 0x0008880e01007387 */ /* 0x0001e40000100a00 */
[----:B--2---:R-:W2:Y:S02]  /*334b0*/  LDL.LU.64 R32, [R1+0x860] ;  /* 0x0008600001207983 */ /* 0x004ea40000300a00 */
[----:B---3--:R-:W2:Y:S01]  /*334c0*/  LDL.LU.64 R34, [R1+0x868] ;  /* 0x0008680001227983 */ /* 0x008ea20000300a00 */
[----:B------:R-:W3:Y:S01]  /*334d0*/  LDL.LU.64 R44, [R1+0x850] ;  /* 0x00085000012c7983 */ /* 0x000ee20000300a00 */
[----:B------:R-:W3:Y:S02]  /*334e0*/  LDL.LU.64 R46, [R1+0x858] ;  /* 0x00085800012e7983 */ /* 0x000ee40000300a00 */
[----:B------:R-:W3:Y:S02]  /*334f0*/  LDL.LU.64 R36, [R1+0x840] ;  /* 0x0008400001247983 */ /* 0x000ee40000300a00 */
[----:B------:R-:W3:Y:S01]  /*33500*/  LDL.LU.64 R38, [R1+0x848] ;  /* 0x0008480001267983 */ /* 0x000ee20000300a00 */
[----:B-1----:R-:W3:Y:S01]  /*33510*/  LDL.LU.64 R12, [R1+0x830] ;  /* 0x00083000010c7983 */ /* 0x002ee20000300a00 */
[----:B0-----:R-:W3:Y:S02]  /*33520*/  LDL.LU.64 R14, [R1+0x838] ;  /* 0x00083800010e7983 */ /* 0x001ee40000300a00 */
[----:B------:R-:W3:Y:S02]  /*33530*/  LDL.LU.64 R56, [R1+0x820] ;  /* 0x0008200001387983 */ /* 0x000ee40000300a00 */
[----:B------:R-:W3:Y:S01]  /*33540*/  LDL.LU.64 R58, [R1+0x828] ;  /* 0x00082800013a7983 */ /* 0x000ee20000300a00 */
[----:B------:R-:W3:Y:S01]  /*33550*/  LDL.LU.64 R48, [R1+0x810] ;  /* 0x0008100001307983 */ /* 0x000ee20000300a00 */
[----:B------:R-:W3:Y:S02]  /*33560*/  LDL.LU.64 R50, [R1+0x818] ;  /* 0x0008180001327983 */ /* 0x000ee40000300a00 */
[----:B------:R-:W3:Y:S02]  /*33570*/  LDL.LU.64 R40, [R1+0x800] ;  /* 0x0008000001287983 */ /* 0x000ee40000300a00 */
[----:B------:R-:W3:Y:S01]  /*33580*/  LDL.LU.64 R42, [R1+0x808] ;  /* 0x00080800012a7983 */ /* 0x000ee20000300a00 */
[----:B------:R-:W3:Y:S01]  /*33590*/  LDL.LU.64 R20, [R1+0x7f0] ;  /* 0x0007f00001147983 */ /* 0x000ee20000300a00 */
[----:B------:R-:W3:Y:S01]  /*335a0*/  LDL.LU.64 R22, [R1+0x7f8] ;  /* 0x0007f80001167983 */ /* 0x000ee20000300a00 */
[C---:B----4-:R-:W-:Y:S02]  /*335b0*/  HMMA.16816.F32.BF16 R24, R16.reuse, R24, R8 ;  /* 0x000000181018723c */ /* 0x050fe40000041808 */
[----:B------:R-:W4:Y:S06]  /*335c0*/  LDL.LU.64 R8, [R1+0x1ea8] ;  /* 0x001ea80001087983 */ /* 0x000f2c0000300a00 */
[C---:B--2---:R-:W-:Y:S08]  /*335d0*/  HMMA.16816.F32.BF16 R52, R16.reuse, R52, R32 ;  /* 0x000000341034723c */ /* 0x044ff00000041820 */
[C---:B---3--:R-:W-:Y:S07]  /*335e0*/  HMMA.16816.F32.BF16 R28, R16.reuse, R28, R44 ;  /* 0x0000001c101c723c */ /* 0x048fee000004182c */
[----:B------:R0:W-:Y:S01]  /*335f0*/  STL.64 [R1+0x870], R24 ;  /* 0x0008701801007387 */ /* 0x0001e20000100a00 */
[----:B------:R1:W-:Y:S03]  /*33600*/  STL.64 [R1+0x878], R26 ;  /* 0x0008781a01007387 */ /* 0x0003e60000100a00 */
[----:B0-----:R-:W2:Y:S01]  /*33610*/  LDL.LU.64 R24, [R1+0x7e0] ;  /* 0x0007e00001187983 */ /* 0x001ea20000300a00 */
[----:B-1----:R-:W2:Y:S02]  /*33620*/  LDL.LU.64 R26, [R1+0x7e8] ;  /* 0x0007e800011a7983 */ /* 0x002ea40000300a00 */
[----:B------:R-:W3:Y:S01]  /*33630*/  LDL.LU.64 R32, [R1+0x1ea0] ;  /* 0x001ea00001207983 */ /* 0x000ee20000300a00 */
[----:B------:R0:W-:Y:S01]  /*33640*/  STL.64 [R1+0x860], R52 ;  /* 0x0008603401007387 */ /* 0x0001e20000100a00 */
[----:B------:R-:W-:Y:S03]  /*33650*/  STL.64 [R1+0x868], R54 ;  /* 0x0008683601007387 */ /* 0x000fe60000100a00 */
[----:B0-----:R-:W2:Y:S01]  /*33660*/  LDL.LU.64 R52, [R1+0x1e98] ;  /* 0x001e980001347983 */ /* 0x001ea20000300a00 */
[----:B------:R-:W2:Y:S03]  /*33670*/  LDL.LU.64 R44, [R1+0x1e90] ;  /* 0x001e9000012c7983 */ /* 0x000ea60000300a00 */
[----:B------:R0:W-:Y:S02]  /*33680*/  STL.64 [R1+0x850], R28 ;  /* 0x0008501c01007387 */ /* 0x0001e40000100a00 */
[----:B------:R1:W-:Y:S01]  /*33690*/  STL.64 [R1+0x858], R30 ;  /* 0x0008581e01007387 */ /* 0x0003e20000100a00 */
[----:B0-----:R-:W2:Y:S01]  /*336a0*/  LDL.LU.64 R28, [R1+0x7d0] ;  /* 0x0007d000011c7983 */ /* 0x001ea20000300a00 */
[----:B-1----:R-:W2:Y:S01]  /*336b0*/  LDL.LU.64 R30, [R1+0x7d8] ;  /* 0x0007d800011e7983 */ /* 0x002ea20000300a00 */
[C---:B----4-:R-:W-:Y:S02]  /*336c0*/  HMMA.16816.F32.BF16 R8, R16.reuse, R8, R36 ;  /* 0x000000081008723c */ /* 0x050fe40000041824 */
[----:B------:R-:W4:Y:S11]  /*336d0*/  LDL.LU.64 R36, [R1+0x1e88] ;  /* 0x001e880001247983 */ /* 0x000f360000300a00 */
[----:B------:R-:W-:Y:S10]  /*336e0*/  @!UPT UIADD3 URZ, URZ, URZ, URZ ;  /* 0x0000003f3f3ff290 */ /* 0x000ff4000fffe03f */
[----:B------:R0:W-:Y:S01]  /*336f0*/  STL.64 [R1+0x840], R8 ;  /* 0x0008400801007387 */ /* 0x0001e20000100a00 */
[----:B------:R-:W-:Y:S03]  /*33700*/  STL.64 [R1+0x848], R10 ;  /* 0x0008480a01007387 */ /* 0x000fe60000100a00 */
[----:B0-----:R-:W4:Y:S01]  /*33710*/  LDL.LU.64 R8, [R1+0x1e80] ;  /* 0x001e800001087983 */ /* 0x001f220000300a00 */
[C---:B---3--:R-:W-:Y:S03]  /*33720*/  HMMA.16816.F32.BF16 R12, R16.reuse, R32, R12 ;  /* 0x00000020100c723c */ /* 0x048fe6000004180c */
[----:B------:R-:W3:Y:S01]  /*33730*/  LDL.LU.64 R32, [R1+0x7c0] ;  /* 0x0007c00001207983 */ /* 0x000ee20000300a00 */
[----:B------:R-:W3:Y:S04]  /*33740*/  LDL.LU.64 R34, [R1+0x7c8] ;  /* 0x0007c80001227983 */ /* 0x000ee80000300a00 */
[C---:B--2---:R-:W-:Y:S08]  /*33750*/  HMMA.16816.F32.BF16 R52, R16.reuse, R52, R56 ;  /* 0x000000341034723c */ /* 0x044ff00000041838 */
[C---:B------:R-:W-:Y:S07]  /*33760*/  HMMA.16816.F32.BF16 R44, R16.reuse, R44, R48 ;  /* 0x0000002c102c723c */ /* 0x040fee0000041830 */
[----:B------:R0:W-:Y:S01]  /*33770*/  STL.64 [R1+0x830], R12 ;  /* 0x0008300c01007387 */ /* 0x0001e20000100a00 */
[----:B------:R1:W-:Y:S03]  /*33780*/  STL.64 [R1+0x838], R14 ;  /* 0x0008380e01007387 */ /* 0x0003e60000100a00 */
[----:B0-----:R-:W2:Y:S01]  /*33790*/  LDL.LU.64 R12, [R1+0x780] ;  /* 0x00078000010c7983 */ /* 0x001ea20000300a00 */
[----:B-1----:R-:W2:Y:S02]  /*337a0*/  LDL.LU.64 R14, [R1+0x788] ;  /* 0x00078800010e7983 */ /* 0x002ea40000300a00 */
        /* <DEDUP_REMOVED lines=11> */
[----:B------:R-:W2:Y:S01]  /*33860*/  LDL.LU.64 R44, [R1+0x1e40] ;  /* 0x001e4000012c7983 */ /* 0x000ea20000300a00 */
[C---:B----4-:R-:W-:Y:S02]  /*33870*/  HMMA.16816.F32.BF16 R36, R16.reuse, R36, R40 ;  /* 0x000000241024723c */ /* 0x050fe40000041828 */
[----:B------:R-:W4:Y:S11]  /*33880*/  LDL.LU.64 R40, [R1+0x1e38] ;  /* 0x001e380001287983 */ /* 0x000f360000300a00 */
[----:B------:R-:W-:Y:S10]  /*33890*/  @!UPT UIADD3 URZ, URZ, URZ, URZ ;  /* 0x0000003f3f3ff290 */ /* 0x000ff4000fffe03f */
[----:B------:R-:W-:Y:S01]  /*338a0*/  STL.64 [R1+0x800], R36 ;  /* 0x0008002401007387 */ /* 0x000fe20000100a00 */
[----:B------:R0:W-:Y:S01]  /*338b0*/  STL.64 [R1+0x808], R38 ;  /* 0x0008082601007387 */ /* 0x0001e20000100a00 */
[C---:B------:R-:W-:Y:S02]  /*338c0*/  HMMA.16816.F32.BF16 R8, R16.reuse, R8, R20 ;  /* 0x000000081008723c */ /* 0x040fe40000041814 */
[----:B0-----:R-:W2:Y:S01]  /*338d0*/  LDL.LU.64 R38, [R1+0x1e30] ;  /* 0x001e300001267983 */ /* 0x001ea20000300a00 */
[----:B------:R-:W2:Y:S02]  /*338e0*/  LDL.LU.64 R36, [R1+0x1e28] ;  /* 0x001e280001247983 */ /* 0x000ea40000300a00 */
[----:B------:R-:W2:Y:S02]  /*338f0*/  LDL.LU.64 R22, [R1+0x1e20] ;  /* 0x001e200001167983 */ /* 0x000ea40000300a00 */
[----:B------:R-:W2:Y:S11]  /*33900*/  LDL.LU.64 R20, [R1+0x1e18] ;  /* 0x001e180001147983 */ /* 0x000eb60000300a00 */
[----:B------:R-:W-:Y:S05]  /*33910*/  @!UPT UIADD3 URZ, URZ, URZ, URZ ;  /* 0x0000003f3f3ff290 */ /* 0x000fea000fffe03f */
[----:B------:R0:W-:Y:S01]  /*33920*/  STL.64 [R1+0x7f0], R8 ;  /* 0x0007f00801007387 */ /* 0x0001e20000100a00 */
[----:B------:R1:W-:Y:S03]  /*33930*/  STL.64 [R1+0x7f8], R10 ;  /* 0x0007f80a01007387 */ /* 0x0003e60000100a00 */
[----:B0-----:R-:W3:Y:S01]  /*33940*/  LDL.LU.64 R8, [R1+0x770] ;  /* 0x0007700001087983 */ /* 0x001ee20000300a00 */
[----:B-1----:R-:W3:Y:S01]  /*33950*/  LDL.LU.64 R10, [R1+0x778] ;  /* 0x00077800010a7983 */ /* 0x002ee20000300a00 */
[C---:B--2---:R-:W-:Y:S11]  /*33960*/  HMMA.16816.F32.BF16 R24, R16.reuse, R20, R24 ;  /* 0x000000141018723c */ /* 0x044ff60000041818 */
[----:B------:R-:W-:Y:S11]  /*33970*/  @!UPT UIADD3 URZ, URZ, URZ, URZ ;  /* 0x0000003f3f3ff290 */ /* 0x000ff6000fffe03f */
[----:B------:R-:W-:Y:S01]  /*33980*/  @!UPT UIADD3 URZ, URZ, URZ, URZ ;  /* 0x0000003f3f3ff290 */ /* 0x000fe2000fffe03f */
[----:B------:R-:W-:Y:S01]  /*33990*/  STL.64 [R1+0x7e0], R24 ;  /* 0x0007e01801007387 */ /* 0x000fe20000100a00 */
[----:B------:R0:W-:Y:S03]  /*339a0*/  STL.64 [R1+0x7e8], R26 ;  /* 0x0007e81a01007387 */ /* 0x0001e60000100a00 */
[----:B0-----:R-:W2:Y:S01]  /*339b0*/  LDL.LU.64 R26, [R1+0x1e10] ;  /* 0x001e1000011a7983 */ /* 0x001ea20000300a00 */
[----:B------:R-:W2:Y:S02]  /*339c0*/  LDL.LU.64 R24, [R1+0x1e08] ;  /* 0x001e080001187983 */ /* 0x000ea40000300a00 */
[----:B------:R0:W-:Y:S02]  /*339d0*/  STL.64 [R1+0x1de0], R22 ;  /* 0x001de01601007387 */ /* 0x0001e40000100a00 */
[----:B------:R-:W4:Y:S01]  /*339e0*/  LDL.LU.64 R20, [R1+0x790] ;  /* 0x0007900001147983 */ /* 0x000f220000300a00 */
[----:B0-----:R-:W4:Y:S01]  /*339f0*/  LDL.LU.64 R22, [R1+0x798] ;  /* 0x0007980001167983 */ /* 0x001f220000300a00 */
[C---:B--2---:R-:W-:Y:S11]  /*33a00*/  HMMA.16816.F32.BF16 R28, R16.reuse, R24, R28 ;  /* 0x00000018101c723c */ /* 0x044ff6000004181c */
[----:B------:R-:W-:Y:S11]  /*33a10*/  @!UPT UIADD3 URZ, URZ, URZ, URZ ;  /* 0x0000003f3f3ff290 */ /* 0x000ff6000fffe03f */
[----:B------:R-:W-:Y:S01]  /*33a20*/  @!UPT UIADD3 URZ, URZ, URZ, URZ ;  /* 0x0000003f3f3ff290 */ /* 0x000fe2000fffe03f */
[----:B------:R-:W-:Y:S01]  /*33a30*/  STL.64 [R1+0x7d0], R28 ;  /* 0x0007d01c01007387 */ /* 0x000fe20000100a00 */
[----:B------:R0:W-:Y:S03]  /*33a40*/  STL.64 [R1+0x7d8], R30 ;  /* 0x0007d81e01007387 */ /* 0x0001e60000100a00 */
[----:B0-----:R-:W2:Y:S01]  /*33a50*/  LDL.LU.64 R30, [R1+0x1e00] ;  /* 0x001e0000011e7983 */ /* 0x001ea20000300a00 */
[----:B------:R-:W3:Y:S02]  /*33a60*/  LDL.LU.64 R28, [R1+0x1df8] ;  /* 0x001df800011c7983 */ /* 0x000ee40000300a00 */
[----:B------:R0:W-:Y:S02]  /*33a70*/  STL.64 [R1+0x1de8], R26 ;  /* 0x001de81a01007387 */ /* 0x0001e40000100a00 */
[----:B------:R-:W2:Y:S01]  /*33a80*/  LDL.LU.64 R24, [R1+0x7a0] ;  /* 0x0007a00001187983 */ /* 0x000ea20000300a00 */
[----:B0-----:R-:W2:Y:S01]  /*33a90*/  LDL.LU.64 R26, [R1+0x7a8] ;  /* 0x0007a800011a7983 */ /* 0x001ea20000300a00 */
[C---:B---3--:R-:W-:Y:S11]  /*33aa0*/  HMMA.16816.F32.BF16 R32, R16.reuse, R28, R32 ;  /* 0x0000001c1020723c */ /* 0x048ff60000041820 */
[----:B------:R-:W-:Y:S11]  /*33ab0*/  @!UPT UIADD3 URZ, URZ, URZ, URZ ;  /* 0x0000003f3f3ff290 */ /* 0x000ff6000fffe03f */
[----:B------:R-:W-:Y:S01]  /*33ac0*/  @!UPT UIADD3 URZ, URZ, URZ, URZ ;  /* 0x0000003f3f3ff290 */ /* 0x000fe2000fffe03f */
[----:B------:R0:W-:Y:S01]  /*33ad0*/  STL.64 [R1+0x7c0], R32 ;  /* 0x0007c02001007387 */ /* 0x0001e20000100a00 */
[----:B------:R-:W-:Y:S03]  /*33ae0*/  STL.64 [R1+0x7c8], R34 ;  /* 0x0007c82201007387 */ /* 0x000fe60000100a00 */
[----:B0-----:R-:W3:Y:S01]  /*33af0*/  LDL.LU.64 R32, [R1+0x1df0] ;  /* 0x001df00001207983 */ /* 0x001ee20000300a00 */
[----:B--2---:R0:W-:Y:S02]  /*33b00*/  STL.64 [R1+0x1d50], R30 ;  /* 0x001d501e01007387 */ /* 0x0041e40000100a00 */
[----:B------:R-:W3:Y:S01]  /*33b10*/  LDL.LU.64 R28, [R1+0x7b0] ;  /* 0x0007b000011c7983 */ /* 0x000ee20000300a00 */
[----:B0-----:R-:W3:Y:S01]  /*33b20*/  LDL.LU.64 R30, [R1+0x7b8] ;  /* 0x0007b800011e7983 */ /* 0x001ee20000300a00 */
[C---:B------:R-:W-:Y:S08]  /*33b30*/  HMMA.16816.F32.BF16 R24, R16.reuse, R36, R24 ;  /* 0x000000241018723c */ /* 0x040ff00000041818 */
[C---:B----4-:R-:W-:Y:S01]  /*33b40*/  HMMA.16816.F32.BF16 R20, R16.reuse, R40, R20 ;  /* 0x000000281014723c */ /* 0x050fe20000041814 */
[----:B------:R-:W-:Y:S07]  /*33b50*/  STL.64 [R1+0x1d80], R38 ;  /* 0x001d802601007387 */ /* 0x000fee0000100a00 */
[C---:B------:R-:W-:Y:S08]  /*33b60*/  HMMA.16816.F32.BF16 R12, R16.reuse, R44, R12 ;  /* 0x0000002c100c723c */ /* 0x040ff0000004180c */
[C---:B------:R-:W-:Y:S11]  /*33b70*/  HMMA.16816.F32.BF16 R8, R16.reuse, R48, R8 ;  /* 0x000000301008723c */ /* 0x040ff60000041808 */
[----:B------:R-:W-:Y:S11]  /*33b80*/  @!UPT UIADD3 URZ, URZ, URZ, URZ ;  /* 0x0000003f3f3ff290 */ /* 0x000ff6000fffe03f */
[----:B------:R-:W-:Y:S02]  /*33b90*/  @!UPT UIADD3 URZ, URZ, URZ, URZ ;  /* 0x0000003f3f3ff290 */ /* 0x000fe4000fffe03f */
[----:B------:R-:W-:Y:S02]  /*33ba0*/  IMAD.MOV.U32 R3, RZ, RZ, R10 ;  /* 0x000000ffff037224 */ /* 0x000fe400078e000a */
[----:B------:R-:W-:Y:S01]  /*33bb0*/  IMAD.MOV.U32 R0, RZ, RZ, R11 ;  /* 0x000000ffff007224 */ /* 0x000fe200078e000b */
[----:B---3--:R-:W-:Y:S11]  /*33bc0*/  HMMA.16816.F32.BF16 R28, R16, R32, R28 ;  /* 0x00000020101c723c */ /* 0x008ff6000004181c */
[----:B------:R-:W-:Y:S11]  /*33bd0*/  @!UPT UIADD3 URZ, URZ, URZ, URZ ;  /* 0x0000003f3f3ff290 */ /* 0x000ff6000fffe03f */
[----:B------:R-:W-:Y:S01]  /*33be0*/  @!UPT UIADD3 URZ, URZ, URZ, URZ ;  /* 0x0000003f3f3ff290 */ /* 0x000fe2000fffe03f */
[----:B------:R0:W-:Y:S01]  /*33bf0*/  STL.64 [R1+0x7b0], R28 ;  /* 0x0007b01c01007387 */ /* 0x0001e20000100a00 */
[----:B------:R1:W-:Y:S02]  /*33c00*/  STL.64 [R1+0x7b8], R30 ;  /* 0x0007b81e01007387 */ /* 0x0003e40000100a00 */
[----:B------:R-:W-:Y:S02]  /*33c10*/  STL.64 [R1+0x7a0], R24 ;  /* 0x0007a01801007387 */ /* 0x000fe40000100a00 */
[----:B------:R-:W-:Y:S01]  /*33c20*/  STL.64 [R1+0x7a8], R26 ;  /* 0x0007a81a01007387 */ /* 0x000fe20000100a00 */
[----:B0-----:R-:W2:Y:S01]  /*33c30*/  LDL.LU.64 R28, [R1+0x760] ;  /* 0x00076000011c7983 */ /* 0x001ea20000300a00 */
[----:B------:R-:W-:Y:S02]  /*33c40*/  STL.64 [R1+0x790], R20 ;  /* 0x0007901401007387 */ /* 0x000fe40000100a00 */
[----:B------:R-:W-:Y:S02]  /*33c50*/  STL.64 [R1+0x798], R22 ;  /* 0x0007981601007387 */ /* 0x000fe40000100a00 */
[----:B-1----:R-:W2:Y:S01]  /*33c60*/  LDL.LU.64 R30, [R1+0x768] ;  /* 0x00076800011e7983 */ /* 0x002ea20000300a00 */
[----:B------:R0:W-:Y:S01]  /*33c70*/  STL.64 [R1+0x780], R12 ;  /* 0x0007800c01007387 */ /* 0x0001e20000100a00 */
[----:B------:R1:W-:Y:S03]  /*33c80*/  STL.64 [R1+0x788], R14 ;  /* 0x0007880e01007387 */ /* 0x0003e60000100a00 */
[----:B0-----:R-:W3:Y:S01]  /*33c90*/  LDL.LU.64 R12, [R1+0x300] ;  /* 0x00030000010c7983 */ /* 0x001ee20000300a00 */
[----:B-1----:R-:W3:Y:S02]  /*33ca0*/  LDL.LU.64 R14, [R1+0x308] ;  /* 0x00030800010e7983 */ /* 0x002ee40000300a00 */
[----:B------:R-:W-:Y:S02]  /*33cb0*/  STL.64 [R1+0x1d88], R46 ;  /* 0x001d882e01007387 */ /* 0x000fe40000100a00 */
[----:B------:R-:W4:Y:S01]  /*33cc0*/  LDL.LU R20, [R1+0x920] ;  /* 0x0009200001147983 */ /* 0x000f220000300800 */
[----:B------:R-:W4:Y:S01]  /*33cd0*/  LDL.LU R21, [R1+0x924] ;  /* 0x0009240001157983 */ /* 0x000f220000300800 */
[----:B------:R-:W4:Y:S02]  /*33ce0*/  LDL.LU R22, [R1+0x928] ;  /* 0x0009280001167983 */ /* 0x000f240000300800 */
[----:B------:R-:W4:Y:S02]  /*33cf0*/  LDL.LU R23, [R1+0x92c] ;  /* 0x00092c0001177983 */ /* 0x000f240000300800 */
[----:B------:R-:W4:Y:S01]  /*33d00*/  LDL.64 R26, [R1+0x158] ;  /* 0x00015800011a7983 */ /* 0x000f220000100a00 */
[----:B------:R-:W4:Y:S01]  /*33d10*/  LDL.LU R32, [R1+0x570] ;  /* 0x0005700001207983 */ /* 0x000f220000300800 */
[----:B------:R-:W4:Y:S02]  /*33d20*/  LDL.LU R33, [R1+0x574] ;  /* 0x0005740001217983 */ /* 0x000f240000300800 */
[----:B------:R-:W4:Y:S02]  /*33d30*/  LDL.LU R34, [R1+0x578] ;  /* 0x0005780001227983 */ /* 0x000f240000300800 */
[----:B------:R-:W4:Y:S02]  /*33d40*/  LDL.64 R10, [R1+0x148] ;  /* 0x00014800010a7983 */ /* 0x000f240000100a00 */
[----:B------:R-:W-:-:S02]  /*33d50*/  IMAD.MOV.U32 R60, RZ, RZ, R9 ;  /* 0x000000ffff3c7224 */ /* 0x000fc400078e0009 */
[----:B------:R-:W-:Y:S01]  /*33d60*/  IMAD.MOV.U32 R61, RZ, RZ, R8 ;  /* 0x000000ffff3d7224 */ /* 0x000fe200078e0008 */
[----:B------:R0:W-:Y:S01]  /*33d70*/  STL.64 [R1+0x1d90], R50 ;  /* 0x001d903201007387 */ /* 0x0001e20000100a00 */
[----:B------:R-:W-:Y:S02]  /*33d80*/  IMAD.MOV.U32 R35, RZ, RZ, R2 ;  /* 0x000000ffff237224 */ /* 0x000fe400078e0002 */
[----:B------:R-:W-:Y:S02]  /*33d90*/  STL [R1+0x199c], R0 ;  /* 0x00199c0001007387 */ /* 0x000fe40000100800 */
[----:B------:R-:W-:Y:S01]  /*33da0*/  STL [R1+0x1998], R3 ;  /* 0x0019980301007387 */ /* 0x000fe20000100800 */
[----:B------:R-:W-:Y:S01]  /*33db0*/  STL [R1+0x1994], R60 ;  /* 0x0019943c01007387 */ /* 0x000fe20000100800 */
[----:B------:R-:W-:Y:S01]  /*33dc0*/  STL [R1+0x1990], R61 ;  /* 0x0019903d01007387 */ /* 0x000fe20000100800 */
[C---:B--2---:R-:W-:Y:S08]  /*33dd0*/  HMMA.16816.F32.BF16 R28, R16.reuse, R52, R28 ;  /* 0x00000034101c723c */ /* 0x044ff0000004181c */
[----:B---3--:R-:W-:Y:S11]  /*33de0*/  HMMA.16816.F32.BF16 R16, R16, R56, R12 ;  /* 0x000000381010723c */ /* 0x008ff6000004180c */
[----:B------:R-:W-:Y:S05]  /*33df0*/  @!UPT UIADD3 URZ, URZ, URZ, URZ ;  /* 0x0000003f3f3ff290 */ /* 0x000fea000fffe03f */
[----:B------:R-:W-:Y:S01]  /*33e00*/  IMAD.MOV.U32 R2, RZ, RZ, R31 ;  /* 0x000000ffff027224 */ /* 0x000fe200078e001f */
[----:B------:R-:W-:Y:S01]  /*33e10*/  STL.64 [R1+0x760], R28 ;  /* 0x0007601c01007387 */ /* 0x000fe20000100a00 */
[----:B------:R1:W-:Y:S03]  /*33e20*/  STL [R1+0x768], R30 ;  /* 0x0007681e01007387 */ /* 0x0003e60000100800 */
[----:B------:R-:W-:Y:S01]  /*33e30*/  STL [R1+0x19a0], R2 ;  /* 0x0019a00201007387 */ /* 0x000fe20000100800 */
[----:B------:R-:W2:Y:S02]  /*33e40*/  LDL.LU R48, [R1+0x1b0] ;  /* 0x0001b00001307983 */ /* 0x000ea40000300800 */
[----:B------:R-:W2:Y:S02]  /*33e50*/  LDL.LU R49, [R1+0x1b4] ;  /* 0x0001b40001317983 */ /* 0x000ea40000300800 */
[----:B0-----:R-:W2:Y:S01]  /*33e60*/  LDL.LU R50, [R1+0x1b8] ;  /* 0x0001b80001327983 */ /* 0x001ea20000300800 */
[----:B------:R-:W2:Y:S01]  /*33e70*/  LDL.LU R51, [R1+0x1bc] ;  /* 0x0001bc0001337983 */ /* 0x000ea20000300800 */
[----:B------:R-:W2:Y:S01]  /*33e80*/  LDL.64 R46, [R1+0x138] ;  /* 0x00013800012e7983 */ /* 0x000ea20000100a00 */
[----:B----4-:R-:W-:Y:S01]  /*33e90*/  HMMA.16816.F32.BF16 R20, R4, R26, R20 ;  /* 0x0000001a0414723c */ /* 0x010fe20000041814 */
[----:B------:R-:W3:Y:S01]  /*33ea0*/  LDL.LU R36, [R1+0x1a0] ;  /* 0x0001a00001247983 */ /* 0x000ee20000300800 */
[----:B------:R-:W3:Y:S01]  /*33eb0*/  LDL.LU R37, [R1+0x1a4] ;  /* 0x0001a40001257983 */ /* 0x000ee20000300800 */
[----:B------:R-:W3:Y:S02]  /*33ec0*/  LDL.LU R38, [R1+0x1a8] ;  /* 0x0001a80001267983 */ /* 0x000ee40000300800 */
[----:B------:R-:W3:Y:S02]  /*33ed0*/  LDL.LU R39, [R1+0x1ac] ;  /* 0x0001ac0001277983 */ /* 0x000ee40000300800 */
[----:B-1----:R-:W3:Y:S01]  /*33ee0*/  LDL.64 R30, [R1+0x128] ;  /* 0x00012800011e7983 */ /* 0x002ee20000100a00 */
[----:B------:R0:W-:Y:S01]  /*33ef0*/  STL.64 [R1+0x1860], R18 ;  /* 0x0018601201007387 */ /* 0x0001e20000100a00 */
[----:B------:R-:W-:Y:S02]  /*33f00*/  STL.64 [R1+0x1858], R16 ;  /* 0x0018581001007387 */ /* 0x000fe40000100a00 */
[----:B------:R-:W-:-:S02]  /*33f10*/  IMAD.MOV.U32 R42, RZ, RZ, R26 ;  /* 0x000000ffff2a7224 */ /* 0x000fc400078e001a */
[----:B------:R-:W-:Y:S01]  /*33f20*/  IMAD.MOV.U32 R43, RZ, RZ, R27 ;  /* 0x000000ffff2b7224 */ /* 0x000fe200078e001b */
[----:B0-----:R-:W4:Y:S01]  /*33f30*/  LDL.LU R18, [R1+0xd8] ;  /* 0x0000d80001127983 */ /* 0x001f220000300800 */
[----:B------:R-:W4:Y:S02]  /*33f40*/  LDL.LU R19, [R1+0xdc] ;  /* 0x0000dc0001137983 */ /* 0x000f240000300800 */
[----:B------:R-:W3:Y:S02]  /*33f50*/  LDL.LU R12, [R1+0x190] ;  /* 0x00019000010c7983 */ /* 0x000ee40000300800 */
[----:B------:R-:W3:Y:S01]  /*33f60*/  LDL.LU R13, [R1+0x194] ;  /* 0x00019400010d7983 */ /* 0x000ee20000300800 */
[----:B------:R-:W3:Y:S01]  /*33f70*/  LDL.LU R14, [R1+0x198] ;  /* 0x00019800010e7983 */ /* 0x000ee20000300800 */
[----:B------:R-:W3:Y:S02]  /*33f80*/  LDL.LU R15, [R1+0x19c] ;  /* 0x00019c00010f7983 */ /* 0x000ee40000300800 */
[----:B------:R-:W3:Y:S02]  /*33f90*/  LDL.LU.64 R26, [R1+0x1de8] ;  /* 0x001de800011a7983 */ /* 0x000ee40000300a00 */
[----:B------:R-:W-:-:S02]  /*33fa0*/  IMAD.MOV.U32 R56, RZ, RZ, R20 ;  /* 0x000000ffff387224 */ /* 0x000fc400078e0014 */
[----:B------:R-:W-:Y:S01]  /*33fb0*/  IMAD.MOV.U32 R52, RZ, RZ, R22 ;  /* 0x000000ffff347224 */ /* 0x000fe200078e0016 */
[----:B------:R-:W-:Y:S01]  /*33fc0*/  STL.64 [R1+0x920], R20 ;  /* 0x0009201401007387 */ /* 0x000fe20000100a00 */
[----:B------:R0:W-:Y:S03]  /*33fd0*/  STL.64 [R1+0x928], R22 ;  /* 0x0009281601007387 */ /* 0x0001e60000100a00 */
[----:B0-----:R-:W3:Y:S01]  /*33fe0*/  LDL.LU.64 R22, [R1+0x1de0] ;  /* 0x001de00001167983 */ /* 0x001ee20000300a00 */
[----:B------:R0:W-:Y:S02]  /*33ff0*/  STL.64 [R1+0x1d68], R42 ;  /* 0x001d682a01007387 */ /* 0x0001e40000100a00 */
[----:B------:R-:W-:Y:S02]  /*34000*/  STL [R1+0x1810], R56 ;  /* 0x0018103801007387 */ /* 0x000fe40000100800 */
[----:B------:R-:W-:Y:S01]  /*34010*/  STL [R1+0x180c], R52 ;  /* 0x00180c3401007387 */ /* 0x000fe20000100800 */
[----:B0-----:R-:W-:Y:S07]  /*34020*/  HMMA.16816.F32.BF16 R40, R4, R10, R32 ;  /* 0x0000000a0428723c */ /* 0x001fee0000041820 */
[----:B------:R-:W-:-:S02]  /*34030*/  IMAD.MOV.U32 R34, RZ, RZ, R10 ;  /* 0x000000ffff227224 */ /* 0x000fc400078e000a */
[----:B------:R-:W-:Y:S02]  /*34040*/  IMAD.MOV.U32 R35, RZ, RZ, R11 ;  /* 0x000000ffff237224 */ /* 0x000fe400078e000b */
[----:B------:R-:W3:Y:S11]  /*34050*/  LDL.LU.64 R10, [R1+0x1dd8] ;  /* 0x001dd800010a7983 */ /* 0x000ef60000300a00 */
[----:B------:R-:W-:Y:S01]  /*34060*/  @!UPT UIADD3 URZ, URZ, URZ, URZ ;  /* 0x0000003f3f3ff290 */ /* 0x000fe2000fffe03f */
[----:B------:R-:W-:Y:S01]  /*34070*/  STL.64 [R1+0x570], R40 ;  /* 0x0005702801007387 */ /* 0x000fe20000100a00 */
[----:B------:R-:W-:Y:S02]  /*34080*/  STL.64 [R1+0x578], R42 ;  /* 0x0005782a01007387 */ /* 0x000fe40000100a00 */
[----:B------:R2:W-:Y:S02]  /*34090*/  STL.64 [R1+0x1da0], R34 ;  /* 0x001da02201007387 */ /* 0x0005e40000100a00 */
[----:B------:R-:W-:Y:S02]  /*340a0*/  IMAD.MOV.U32 R57, RZ, RZ, R40 ;  /* 0x000000ffff397224 */ /* 0x000fe400078e0028 */
[----:B------:R-:W-:-:S03]  /*340b0*/  IMAD.MOV.U32 R53, RZ, RZ, R42 ;  /* 0x000000ffff357224 */ /* 0x000fc600078e002a */
[----:B------:R-:W-:Y:S01]  /*340c0*/  STL [R1+0x1818], R57 ;  /* 0x0018183901007387 */ /* 0x000fe20000100800 */
[----:B------:R-:W-:Y:S02]  /*340d0*/  STL.64 [R1+0x1cb0], R58 ;  /* 0x001cb03a01007387 */ /* 0x000fe40000100a00 */
[----:B------:R-:W-:Y:S02]  /*340e0*/  STL [R1+0x1814], R53 ;  /* 0x0018143501007387 */ /* 0x000fe40000100800 */
[----:B------:R-:W-:Y:S01]  /*340f0*/  STL.64 [R1+0x1d38], R54 ;  /* 0x001d383601007387 */ /* 0x000fe20000100a00 */
[C---:B--2---:R-:W-:Y:S01]  /*34100*/  HMMA.16816.F32.BF16 R32, R4.reuse, R46, R48 ;  /* 0x0000002e0420723c */ /* 0x044fe20000041830 */
[----:B------:R-:W-:Y:S02]  /*34110*/  IMAD.MOV.U32 R3, RZ, RZ, R47 ;  /* 0x000000ffff037224 */ /* 0x000fe400078e002f */
[----:B------:R-:W-:Y:S11]  /*34120*/  IMAD.MOV.U32 R16, RZ, RZ, R46 ;  /* 0x000000ffff107224 */ /* 0x000ff600078e002e */
[----:B------:R-:W-:Y:S09]  /*34130*/  @!UPT UIADD3 URZ, URZ, URZ, URZ ;  /* 0x0000003f3f3ff290 */ /* 0x000ff2000fffe03f */
[----:B------:R-:W-:Y:S01]  /*34140*/  STL.64 [R1+0x9c0], R32 ;  /* 0x0009c02001007387 */ /* 0x000fe20000100a00 */
[----:B------:R-:W-:Y:S02]  /*34150*/  STL.64 [R1+0x9c8], R34 ;  /* 0x0009c82201007387 */ /* 0x000fe40000100a00 */
[----:B------:R-:W-:Y:S02]  /*34160*/  STL [R1+0x1c9c], R3 ;  /* 0x001c9c0301007387 */ /* 0x000fe40000100800 */
[----:B------:R-:W-:Y:S01]  /*34170*/  STL [R1+0x1c98], R16 ;  /* 0x001c981001007387 */ /* 0x000fe20000100800 */
[----:B----4-:R3:W-:Y:S02]  /*34180*/  STL.64 [R1+0x1dd0], R18 ;  /* 0x001dd01201007387 */ /* 0x0107e40000100a00 */
[----:B---3--:R-:W-:Y:S01]  /*34190*/  HMMA.16816.F32.BF16 R16, R4, R30, R36 ;  /* 0x0000001e0410723c */ /* 0x008fe20000041824 */
[----:B------:R-:W-:Y:S02]  /*341a0*/  IMAD.MOV.U32 R20, RZ, RZ, R31 ;  /* 0x000000ffff147224 */ /* 0x000fe400078e001f */
[----:B------:R-:W-:-:S05]  /*341b0*/  IMAD.MOV.U32 R21, RZ, RZ, R30 ;  /* 0x000000ffff157224 */ /* 0x000fca00078e001e */
[----:B------:R-:W-:Y:S11]  /*341c0*/  HMMA.16816.F32.BF16 R12, R4, R10, R12 ;  /* 0x0000000a040c723c */ /* 0x000ff6000004180c */
[----:B------:R-:W-:Y:S04]  /*341d0*/  @!UPT UIADD3 URZ, URZ, URZ, URZ ;  /* 0x0000003f3f3ff290 */ /* 0x000fe8000fffe03f */
[----:B------:R0:W-:Y:S01]  /*341e0*/  STL.64 [R1+0x9b0], R16 ;  /* 0x0009b01001007387 */ /* 0x0001e20000100a00 */
[----:B------:R1:W-:Y:S02]  /*341f0*/  STL.64 [R1+0x9b8], R18 ;  /* 0x0009b81201007387 */ /* 0x0003e40000100a00 */
[----:B------:R-:W-:Y:S02]  /*34200*/  STL [R1+0x1ca4], R20 ;  /* 0x001ca41401007387 */ /* 0x000fe40000100800 */
[----:B------:R-:W-:Y:S01]  /*34210*/  STL [R1+0x1ca0], R21 ;  /* 0x001ca01501007387 */ /* 0x000fe20000100800 */
[----:B------:R-:W-:Y:S04]  /*34220*/  STL.64 [R1+0x1da8], R22 ;  /* 0x001da81601007387 */ /* 0x000fe80000100a00 */
[----:B------:R-:W-:Y:S01]  /*34230*/  STL.64 [R1+0x9a0], R12 ;  /* 0x0009a00c01007387 */ /* 0x000fe20000100a00 */
[----:B------:R2:W-:Y:S02]  /*34240*/  STL.64 [R1+0x9a8], R14 ;  /* 0x0009a80e01007387 */ /* 0x0005e40000100a00 */
[----:B------:R-:W3:Y:S02]  /*34250*/  LDL.LU R40, [R1+0x170] ;  /* 0x0001700001287983 */ /* 0x000ee40000300800 */
[----:B------:R-:W3:Y:S01]  /*34260*/  LDL.LU R41, [R1+0x174] ;  /* 0x0001740001297983 */ /* 0x000ee20000300800 */
[----:B------:R-:W3:Y:S01]  /*34270*/  LDL.LU R42, [R1+0x178] ;  /* 0x00017800012a7983 */ /* 0x000ee20000300800 */
[----:B------:R-:W3:Y:S02]  /*34280*/  LDL.LU R43, [R1+0x17c] ;  /* 0x00017c00012b7983 */ /* 0x000ee40000300800 */
[----:B0-----:R-:W4:Y:S01]  /*34290*/  LDL.LU R16, [R1+0x180] ;  /* 0x0001800001107983 */ /* 0x001f220000300800 */
[----:B------:R-:W4:Y:S04]  /*342a0*/  LDL.LU R17, [R1+0x184] ;  /* 0x0001840001117983 */ /* 0x000f280000300800 */
[----:B-1----:R-:W4:Y:S01]  /*342b0*/  LDL.LU R18, [R1+0x188] ;  /* 0x0001880001127983 */ /* 0x002f220000300800 */
[----:B------:R-:W4:Y:S03]  /*342c0*/  LDL.LU R19, [R1+0x18c] ;  /* 0x00018c0001137983 */ /* 0x000f260000300800 */
[----:B--2---:R-:W4:Y:S01]  /*342d0*/  LDL.64 R14, [R1+0x108] ;  /* 0x00010800010e7983 */ /* 0x004f220000100a00 */
[----:B------:R-:W2:Y:S02]  /*342e0*/  LDL.LU R20, [R1+0x340] ;  /* 0x0003400001147983 */ /* 0x000ea40000300800 */
[----:B------:R-:W2:Y:S02]  /*342f0*/  LDL.LU R21, [R1+0x344] ;  /* 0x0003440001157983 */ /* 0x000ea40000300800 */
[----:B------:R-:W2:Y:S01]  /*34300*/  LDL.LU R22, [R1+0x348] ;  /* 0x0003480001167983 */ /* 0x000ea20000300800 */
[----:B------:R-:W2:Y:S01]  /*34310*/  LDL.LU R23, [R1+0x34c] ;  /* 0x00034c0001177983 */ /* 0x000ea20000300800 */
[----:B------:R-:W-:-:S02]  /*34320*/  IMAD.MOV.U32 R24, RZ, RZ, R11 ;  /* 0x000000ffff187224 */ /* 0x000fc400078e000b */
[----:B------:R-:W3:Y:S02]  /*34330*/  LDL R30, [R1+0xe8] ;  /* 0x0000e800011e7983 */ /* 0x000ee40000100800 */
[----:B------:R-:W3:Y:S01]  /*34340*/  LDL R31, [R1+0xec] ;  /* 0x0000ec00011f7983 */ /* 0x000ee20000100800 */
[----:B------:R-:W3:Y:S01]  /*34350*/  LDL R11, [R1+0x13e8] ;  /* 0x0013e800010b7983 */ /* 0x000ee20000100800 */
[----:B------:R-:W3:Y:S02]  /*34360*/  LDL.LU R36, [R1+0x380] ;  /* 0x0003800001247983 */ /* 0x000ee40000300800 */
[----:B------:R-:W3:Y:S02]  /*34370*/  LDL.LU R37, [R1+0x384] ;  /* 0x0003840001257983 */ /* 0x000ee40000300800 */
[----:B------:R-:W3:Y:S01]  /*34380*/  LDL.LU R38, [R1+0x388] ;  /* 0x0003880001267983 */ /* 0x000ee20000300800 */
[----:B------:R-:W3:Y:S01]  /*34390*/  LDL.LU R39, [R1+0x38c] ;  /* 0x00038c0001277983 */ /* 0x000ee20000300800 */
[----:B------:R-:W-:Y:S01]  /*343a0*/  IMAD.MOV.U32 R25, RZ, RZ, R10 ;  /* 0x000000ffff197224 */ /* 0x000fe200078e000a */
[C---:B----4-:R-:W-:Y:S02]  /*343b0*/  HMMA.16816.F32.BF16 R16, R4.reuse, R14, R16 ;  /* 0x0000000e0410723c */ /* 0x050fe40000041810 */
[----:B--2---:R-:W-:Y:S01]  /*343c0*/  STL.64 [R1+0x1db8], R22 ;  /* 0x001db81601007387 */ /* 0x004fe20000100a00 */
[----:B------:R0:W-:Y:S02]  /*343d0*/  STL.64 [R1+0x1db0], R20 ;  /* 0x001db01401007387 */ /* 0x0001e40000100a00 */
[----:B------:R-:W-:Y:S01]  /*343e0*/  IMAD.MOV.U32 R3, RZ, RZ, R14 ;  /* 0x000000ffff037224 */ /* 0x000fe200078e000e */
[----:B---3--:R-:W1:Y:S04]  /*343f0*/  LDSM.16.MT88.4 R8, [R11+0x4800] ;  /* 0x004800000b08783b */ /* 0x008e680000004200 */
[----:B0-----:R-:W2:Y:S01]  /*34400*/  LDL.LU R20, [R1+0x360] ;  /* 0x0003600001147983 */ /* 0x001ea20000300800 */
[----:B------:R-:W2:Y:S02]  /*34410*/  LDL.LU R21, [R1+0x364] ;  /* 0x0003640001157983 */ /* 0x000ea40000300800 */
[----:B------:R-:W2:Y:S02]  /*34420*/  LDL.LU R22, [R1+0x368] ;  /* 0x0003680001167983 */ /* 0x000ea40000300800 */
[----:B------:R-:W2:Y:S01]  /*34430*/  LDL.LU R23, [R1+0x36c] ;  /* 0x00036c0001177983 */ /* 0x000ea20000300800 */
[----:B------:R-:W3:Y:S01]  /*34440*/  LDL.64 R34, [R1+0xc8] ;  /* 0x0000c80001227983 */ /* 0x000ee20000100a00 */
[----:B------:R-:W4:Y:S02]  /*34450*/  LDL.LU R52, [R1+0x2e0] ;  /* 0x0002e00001347983 */ /* 0x000f240000300800 */
[----:B------:R-:W4:Y:S02]  /*34460*/  LDL.LU R53, [R1+0x2e4] ;  /* 0x0002e40001357983 */ /* 0x000f240000300800 */
[----:B------:R-:W4:Y:S01]  /*34470*/  LDL.LU R54, [R1+0x2e8] ;  /* 0x0002e80001367983 */ /* 0x000f220000300800 */
[----:B------:R-:W4:Y:S01]  /*34480*/  LDL.LU R55, [R1+0x2ec] ;  /* 0x0002ec0001377983 */ /* 0x000f220000300800 */
[----:B------:R-:W2:Y:S02]  /*34490*/  LDL.LU R48, [R1+0x320] ;  /* 0x0003200001307983 */ /* 0x000ea40000300800 */
[----:B------:R-:W2:Y:S02]  /*344a0*/  LDL.LU R49, [R1+0x324] ;  /* 0x0003240001317983 */ /* 0x000ea40000300800 */
[----:B------:R-:W2:Y:S01]  /*344b0*/  LDL.LU R50, [R1+0x328] ;  /* 0x0003280001327983 */ /* 0x000ea20000300800 */
[----:B------:R-:W2:Y:S01]  /*344c0*/  LDL.LU R51, [R1+0x32c] ;  /* 0x00032c0001337983 */ /* 0x000ea20000300800 */
[----:B------:R-:W2:Y:S02]  /*344d0*/  LDL.64 R46, [R1+0xb8] ;  /* 0x0000b800012e7983 */ /* 0x000ea40000100a00 */
[----:B------:R-:W2:Y:S02]  /*344e0*/  LDL.64 R58, [R1+0x98] ;  /* 0x00009800013a7983 */ /* 0x000ea40000100a00 */
[----:B------:R-:W-:Y:S01]  /*344f0*/  STL [R1+0x1cac], R24 ;  /* 0x001cac1801007387 */ /* 0x000fe20000100800 */
[----:B------:R-:W-:Y:S01]  /*34500*/  STL [R1+0x1ca8], R25 ;  /* 0x001ca81901007387 */ /* 0x000fe20000100800 */
[----:B------:R0:W-:Y:S02]  /*34510*/  STL.64 [R1+0x990], R16 ;  /* 0x0009901001007387 */ /* 0x0001e40000100a00 */
[----:B------:R0:W-:Y:S02]  /*34520*/  STL.64 [R1+0x998], R18 ;  /* 0x0009981201007387 */ /* 0x0001e40000100a00 */
[----:B0-----:R-:W-:Y:S01]  /*34530*/  IMAD.MOV.U32 R16, RZ, RZ, R15 ;  /* 0x000000ffff107224 */ /* 0x001fe200078e000f */
[----:B------:R-:W2:Y:S01]  /*34540*/  LDL.LU.64 R18, [R1+0x1dd0] ;  /* 0x001dd00001127983 */ /* 0x000ea20000300a00 */
[----:B------:R-:W2:Y:S01]  /*34550*/  LDL.LU.64 R14, [R1+0x1dc8] ;  /* 0x001dc800010e7983 */ /* 0x000ea20000300a00 */
[----:B------:R-:W-:Y:S01]  /*34560*/  HMMA.16816.F32.BF16 R28, R4, R30, R36 ;  /* 0x0000001e041c723c */ /* 0x000fe20000041824 */
[----:B------:R-:W3:Y:S06]  /*34570*/  LDL.LU R12, [R1+0x2d0] ;  /* 0x0002d000010c7983 */ /* 0x000eec0000300800 */
[----:B------:R-:W-:-:S02]  /*34580*/  IMAD.MOV.U32 R38, RZ, RZ, R27 ;  /* 0x000000ffff267224 */ /* 0x000fc400078e001b */
[----:B------:R-:W-:Y:S01]  /*34590*/  IMAD.MOV.U32 R39, RZ, RZ, R26 ;  /* 0x000000ffff277224 */ /* 0x000fe200078e001a */
[C---:B--2---:R-:W-:Y:S08]  /*345a0*/  HMMA.16816.F32.BF16 R40, R4.reuse, R14, R40 ;  /* 0x0000000e0428723c */ /* 0x044ff00000041828 */
[C---:B------:R-:W-:Y:S11]  /*345b0*/  HMMA.16816.F32.BF16 R20, R4.reuse, R18, R20 ;  /* 0x000000120414723c */ /* 0x040ff60000041814 */
[----:B------:R-:W-:Y:S04]  /*345c0*/  @!UPT UIADD3 URZ, URZ, URZ, URZ ;  /* 0x0000003f3f3ff290 */ /* 0x000fe8000fffe03f */
[----:B------:R-:W-:Y:S01]  /*345d0*/  STL.64 [R1+0x980], R40 ;  /* 0x0009802801007387 */ /* 0x000fe20000100a00 */
[----:B------:R0:W-:Y:S02]  /*345e0*/  STL.64 [R1+0x988], R42 ;  /* 0x0009882a01007387 */ /* 0x0001e40000100a00 */
[----:B------:R-:W2:Y:S02]  /*345f0*/  LDL.LU R13, [R1+0x2d4] ;  /* 0x0002d400010d7983 */ /* 0x000ea40000300800 */
[----:B------:R-:W2:Y:S01]  /*34600*/  LDL.LU R14, [R1+0x2d8] ;  /* 0x0002d800010e7983 */ /* 0x000ea20000300800 */
[----:B------:R-:W2:Y:S04]  /*34610*/  LDL.LU R15, [R1+0x2dc] ;  /* 0x0002dc00010f7983 */ /* 0x000ea80000300800 */
[----:B0-----:R-:W2:Y:S01]  /*34620*/  LDL.64 R42, [R1+0x88] ;  /* 0x00008800012a7983 */ /* 0x001ea20000100a00 */
[----:B-1----:R0:W-:Y:S02]  /*34630*/  STL.64 [R1+0x1cc0], R10 ;  /* 0x001cc00a01007387 */ /* 0x0021e40000100a00 */
[----:B------:R-:W-:Y:S01]  /*34640*/  STL.64 [R1+0x1cb8], R8 ;  /* 0x001cb80801007387 */ /* 0x000fe20000100a00 */
[----:B0-----:R-:W2:Y:S01]  /*34650*/  LDL.64 R10, [R1+0xa8] ;  /* 0x0000a800010a7983 */ /* 0x001ea20000100a00 */
[----:B------:R-:W2:Y:S02]  /*34660*/  LDL.LU R36, [R1+0x2c0] ;  /* 0x0002c00001247983 */ /* 0x000ea40000300800 */
[----:B------:R-:W-:Y:S02]  /*34670*/  STL.64 [R1+0x380], R28 ;  /* 0x0003801c01007387 */ /* 0x000fe40000100a00 */
[----:B------:R0:W-:Y:S01]  /*34680*/  STL.64 [R1+0x388], R30 ;  /* 0x0003881e01007387 */ /* 0x0001e20000100a00 */
[----:B------:R-:W2:Y:S01]  /*34690*/  LDL.LU R37, [R1+0x2c4] ;  /* 0x0002c40001257983 */ /* 0x000ea20000300800 */
[----:B------:R-:W2:Y:S02]  /*346a0*/  LDL.LU R27, [R1+0x1dc4] ;  /* 0x001dc400011b7983 */ /* 0x000ea40000300800 */
[----:B------:R-:W2:Y:S01]  /*346b0*/  LDL.LU R26, [R1+0x1dc0] ;  /* 0x001dc000011a7983 */ /* 0x000ea20000300800 */
[----:B0-----:R-:W2:Y:S01]  /*346c0*/  LDL.64 R30, [R1+0x78] ;  /* 0x00007800011e7983 */ /* 0x001ea20000100a00 */
[----:B------:R-:W-:Y:S02]  /*346d0*/  STL.64 [R1+0x360], R20 ;  /* 0x0003601401007387 */ /* 0x000fe40000100a00 */
[----:B------:R0:W-:Y:S02]  /*346e0*/  STL.64 [R1+0x368], R22 ;  /* 0x0003681601007387 */ /* 0x0001e40000100a00 */
[----:B0-----:R-:W3:Y:S01]  /*346f0*/  LDL.LU.64 R22, [R1+0x1db8] ;  /* 0x001db80001167983 */ /* 0x001ee20000300a00 */
[----:B------:R-:W3:Y:S02]  /*34700*/  LDL.LU.64 R20, [R1+0x1db0] ;  /* 0x001db00001147983 */ /* 0x000ee40000300a00 */
[C---:B---3--:R-:W-:Y:S11]  /*34710*/  HMMA.16816.F32.BF16 R20, R4.reuse, R34, R20 ;  /* 0x000000220414723c */ /* 0x048ff60000041814 */
[----:B------:R-:W-:Y:S11]  /*34720*/  @!UPT UIADD3 URZ, URZ, URZ, URZ ;  /* 0x0000003f3f3ff290 */ /* 0x000ff6000fffe03f */
[----:B------:R-:W-:Y:S01]  /*34730*/  @!UPT UIADD3 URZ, URZ, URZ, URZ ;  /* 0x0000003f3f3ff290 */ /* 0x000fe2000fffe03f */
[----:B------:R-:W-:Y:S01]  /*34740*/  STL.64 [R1+0x340], R20 ;  /* 0x0003401401007387 */ /* 0x000fe20000100a00 */
[----:B------:R0:W-:Y:S03]  /*34750*/  STL.64 [R1+0x348], R22 ;  /* 0x0003481601007387 */ /* 0x0001e60000100a00 */
[----:B0-----:R-:W3:Y:S01]  /*34760*/  LDL.LU.64 R22, [R1+0x1da8] ;  /* 0x001da80001167983 */ /* 0x001ee20000300a00 */
[----:B------:R-:W-:Y:S02]  /*34770*/  IMAD.MOV.U32 R20, RZ, RZ, R34 ;  /* 0x000000ffff147224 */ /* 0x000fe400078e0022 */
[----:B------:R-:W-:Y:S02]  /*34780*/  IMAD.MOV.U32 R21, RZ, RZ, R35 ;  /* 0x000000ffff157224 */ /* 0x000fe400078e0023 */
[----:B------:R-:W2:Y:S01]  /*34790*/  LDL.LU.64 R34, [R1+0x1da0] ;  /* 0x001da00001227983 */ /* 0x000ea20000300a00 */
[----:B------:R-:W-:Y:S01]  /*347a0*/  HMMA.16816.F32.BF16 R48, R4, R46, R48 ;  /* 0x0000002e0430723c */ /* 0x000fe20000041830 */
[----:B------:R-:W-:-:S02]  /*347b0*/  IMAD.MOV.U32 R2, RZ, RZ, R46 ;  /* 0x000000ffff027224 */ /* 0x000fc400078e002e */
[----:B------:R-:W-:Y:S01]  /*347c0*/  IMAD.MOV.U32 R0, RZ, RZ, R47 ;  /* 0x000000ffff007224 */ /* 0x000fe200078e002f */
[----:B---3--:R-:W-:Y:S01]  /*347d0*/  STL.64 [R1+0x1d30], R22 ;  /* 0x001d301601007387 */ /* 0x008fe20000100a00 */
[----:B------:R0:W-:Y:S03]  /*347e0*/  STL.64 [R1+0x1d28], R20 ;  /* 0x001d281401007387 */ /* 0x0001e60000100a00 */
[----:B0-----:R-:W3:Y:S01]  /*347f0*/  LDL.LU R20, [R1+0x2f0] ;  /* 0x0002f00001147983 */ /* 0x001ee20000300800 */
[----:B------:R-:W3:Y:S02]  /*34800*/  LDL.LU R21, [R1+0x2f4] ;  /* 0x0002f40001157983 */ /* 0x000ee40000300800 */
[----:B--2---:R-:W-:Y:S02]  /*34810*/  IMAD.MOV.U32 R22, RZ, RZ, R26 ;  /* 0x000000ffff167224 */ /* 0x004fe400078e001a */
[----:B------:R-:W-:Y:S01]  /*34820*/  IMAD.MOV.U32 R23, RZ, RZ, R27 ;  /* 0x000000ffff177224 */ /* 0x000fe200078e001b */
[----:B------:R-:W2:Y:S01]  /*34830*/  LDL.LU R26, [R1+0x1d9c] ;  /* 0x001d9c00011a7983 */ /* 0x000ea20000300800 */
[----:B------:R-:W2:Y:S08]  /*34840*/  LDL.LU R27, [R1+0x1d98] ;  /* 0x001d9800011b7983 */ /* 0x000eb00000300800 */
[----:B------:R-:W-:Y:S02]  /*34850*/  STL.64 [R1+0x320], R48 ;  /* 0x0003203001007387 */ /* 0x000fe40000100a00 */
[----:B------:R0:W-:Y:S02]  /*34860*/  STL.64 [R1+0x328], R50 ;  /* 0x0003283201007387 */ /* 0x0001e40000100a00 */
[----:B0-----:R-:W2:Y:S01]  /*34870*/  LDL.LU.64 R50, [R1+0x1d90] ;  /* 0x001d900001327983 */ /* 0x001ea20000300a00 */
[----:B------:R-:W2:Y:S02]  /*34880*/  LDL.LU.64 R46, [R1+0x1d88] ;  /* 0x001d8800012e7983 */ /* 0x000ea40000300a00 */
[----:B------:R-:W-:-:S02]  /*34890*/  IMAD.MOV.U32 R24, RZ, RZ, R10 ;  /* 0x000000ffff187224 */ /* 0x000fc400078e000a */
[----:B------:R-:W-:Y:S02]  /*348a0*/  IMAD.MOV.U32 R25, RZ, RZ, R11 ;  /* 0x000000ffff197224 */ /* 0x000fe400078e000b */
[----:B------:R-:W-:Y:S02]  /*348b0*/  IMAD.MOV.U32 R45, RZ, RZ, R59 ;  /* 0x000000ffff2d7224 */ /* 0x000fe400078e003b */
[----:B------:R-:W-:Y:S01]  /*348c0*/  IMAD.MOV.U32 R49, RZ, RZ, R58 ;  /* 0x000000ffff317224 */ /* 0x000fe200078e003a */
[C---:B---3--:R-:W-:Y:S08]  /*348d0*/  HMMA.16816.F32.BF16 R20, R4.reuse, R10, R20 ;  /* 0x0000000a0414723c */ /* 0x048ff00000041814 */
[C---:B----4-:R-:W-:Y:S11]  /*348e0*/  HMMA.16816.F32.BF16 R8, R4.reuse, R58, R52 ;  /* 0x0000003a0408723c */ /* 0x050ff60000041834 */
[----:B------:R-:W-:Y:S04]  /*348f0*/  @!UPT UIADD3 URZ, URZ, URZ, URZ ;  /* 0x0000003f3f3ff290 */ /* 0x000fe8000fffe03f */
[----:B------:R-:W-:Y:S01]  /*34900*/  STL.64 [R1+0x2f0], R20 ;  /* 0x0002f01401007387 */ /* 0x000fe20000100a00 */
[----:B------:R-:W-:Y:S02]  /*34910*/  STL.64 [R1+0x2f8], R22 ;  /* 0x0002f81601007387 */ /* 0x000fe40000100a00 */
[----:B--2---:R-:W-:Y:S02]  /*34920*/  STL.64 [R1+0x1d48], R26 ;  /* 0x001d481a01007387 */ /* 0x004fe40000100a00 */
[----:B------:R-:W-:Y:S03]  /*34930*/  STL.64 [R1+0x1d40], R24 ;  /* 0x001d401801007387 */ /* 0x000fe60000100a00 */
[----:B------:R-:W-:Y:S01]  /*34940*/  STL.64 [R1+0x2e0], R8 ;  /* 0x0002e00801007387 */ /* 0x000fe20000100a00 */
[----:B------:R0:W-:Y:S02]  /*34950*/  STL.64 [R1+0x2e8], R10 ;  /* 0x0002e80a01007387 */ /* 0x0001e40000100a00 */
[C---:B0-----:R-:W-:Y:S08]  /*34960*/  HMMA.16816.F32.BF16 R8, R4.reuse, R42, R12 ;  /* 0x0000002a0408723c */ /* 0x041ff0000004180c */
[----:B------:R-:W-:Y:S01]  /*34970*/  HMMA.16816.F32.BF16 R20, R4, R30, R36 ;  /* 0x0000001e0414723c */ /* 0x000fe20000041824 */
[----:B------:R-:W-:Y:S01]  /*34980*/  STL.64 [R1+0x1ce8], R46 ;  /* 0x001ce82e01007387 */ /* 0x000fe20000100a00 */
[----:B------:R-:W-:Y:S02]  /*34990*/  STL [R1+0x1ce0], R45 ;  /* 0x001ce02d01007387 */ /* 0x000fe40000100800 */
[----:B------:R-:W-:Y:S02]  /*349a0*/  STL.64 [R1+0x1cd0], R50 ;  /* 0x001cd03201007387 */ /* 0x000fe40000100a00 */
[----:B------:R-:W-:Y:S02]  /*349b0*/  STL [R1+0x1cc8], R49 ;  /* 0x001cc83101007387 */ /* 0x000fe40000100800 */
[----:B------:R-:W-:-:S02]  /*349c0*/  IMAD.MOV.U32 R13, RZ, RZ, R42 ;  /* 0x000000ffff0d7224 */ /* 0x000fc400078e002a */
[----:B------:R-:W-:-:S05]  /*349d0*/  IMAD.MOV.U32 R12, RZ, RZ, R43 ;  /* 0x000000ffff0c7224 */ /* 0x000fca00078e002b */
[----:B------:R0:W-:Y:S01]  /*349e0*/  STL.64 [R1+0x2d0], R8 ;  /* 0x0002d00801007387 */ /* 0x0001e20000100a00 */
[----:B------:R1:W-:Y:S03]  /*349f0*/  STL.64 [R1+0x2d8], R10 ;  /* 0x0002d80a01007387 */ /* 0x0003e60000100a00 */
[----:B0-----:R-:W2:Y:S01]  /*34a00*/  LDL.LU R8, [R1+0x2b0] ;  /* 0x0002b00001087983 */ /* 0x001ea20000300800 */
[----:B------:R-:W2:Y:S02]  /*34a10*/  LDL.LU R9, [R1+0x2b4] ;  /* 0x0002b40001097983 */ /* 0x000ea40000300800 */
[----:B-1----:R-:W2:Y:S02]  /*34a20*/  LDL.LU R10, [R1+0x2b8] ;  /* 0x0002b800010a7983 */ /* 0x002ea40000300800 */
[----:B------:R-:W2:Y:S01]  /*34a30*/  LDL.LU R11, [R1+0x2bc] ;  /* 0x0002bc00010b7983 */ /* 0x000ea20000300800 */
[----:B------:R-:W2:Y:S01]  /*34a40*/  LDL.64 R58, [R1+0x68] ;  /* 0x00006800013a7983 */ /* 0x000ea20000100a00 */
[----:B------:R-:W-:Y:S02]  /*34a50*/  STL [R1+0x1c00], R13 ;  /* 0x001c000d01007387 */ /* 0x000fe40000100800 */
[----:B------:R-:W-:Y:S02]  /*34a60*/  STL.64 [R1+0x2c0], R20 ;  /* 0x0002c01401007387 */ /* 0x000fe40000100a00 */
[----:B------:R-:W-:Y:S01]  /*34a70*/  STL.64 [R1+0x2c8], R22 ;  /* 0x0002c81601007387 */ /* 0x000fe20000100a00 */
[----:B------:R-:W3:Y:S01]  /*34a80*/  LDL.LU R40, [R1+0x290] ;  /* 0x0002900001287983 */ /* 0x000ee20000300800 */
[----:B------:R-:W3:Y:S02]  /*34a90*/  LDL.LU R41, [R1+0x294] ;  /* 0x0002940001297983 */ /* 0x000ee40000300800 */
[----:B------:R-:W4:Y:S02]  /*34aa0*/  LDL.LU R42, [R1+0x298] ;  /* 0x00029800012a7983 */ /* 0x000f240000300800 */
[----:B------:R-:W4:Y:S01]  /*34ab0*/  LDL.LU R43, [R1+0x29c] ;  /* 0x00029c00012b7983 */ /* 0x000f220000300800 */
[----:B------:R-:W2:Y:S01]  /*34ac0*/  LDL.LU R36, [R1+0x2a0] ;  /* 0x0002a00001247983 */ /* 0x000ea20000300800 */
[----:B------:R-:W2:Y:S02]  /*34ad0*/  LDL.LU R37, [R1+0x2a4] ;  /* 0x0002a40001257983 */ /* 0x000ea40000300800 */
[----:B------:R-:W2:Y:S02]  /*34ae0*/  LDL.LU R38, [R1+0x2a8] ;  /* 0x0002a80001267983 */ /* 0x000ea40000300800 */
[----:B------:R-:W2:Y:S02]  /*34af0*/  LDL.LU R39, [R1+0x2ac] ;  /* 0x0002ac0001277983 */ /* 0x000ea40000300800 */
[----:B------:R-:W-:-:S02]  /*34b00*/  IMAD.MOV.U32 R15, RZ, RZ, R30 ;  /* 0x000000ffff0f7224 */ /* 0x000fc400078e001e */
[----:B------:R-:W-:Y:S01]  /*34b10*/  IMAD.MOV.U32 R14, RZ, RZ, R31 ;  /* 0x000000ffff0e7224 */ /* 0x000fe200078e001f */
[----:B----4-:R0:W-:Y:S01]  /*34b20*/  STL.64 [R1+0x1d78], R42 ;  /* 0x001d782a01007387 */ /* 0x0101e20000100a00 */
[----:B---3--:R-:W-:Y:S03]  /*34b30*/  STL.64 [R1+0x1d70], R40 ;  /* 0x001d702801007387 */ /* 0x008fe60000100a00 */
[----:B0-----:R-:W3:Y:S01]  /*34b40*/  LDL.64 R42, [R1+0x58] ;  /* 0x00005800012a7983 */ /* 0x001ee20000100a00 */
[----:B--2---:R-:W-:Y:S01]  /*34b50*/  HMMA.16816.F32.BF16 R8, R4, R58, R8 ;  /* 0x0000003a0408723c */ /* 0x004fe20000041808 */
[----:B------:R0:W-:Y:S02]  /*34b60*/  STL.64 [R1+0x1d60], R14 ;  /* 0x001d600e01007387 */ /* 0x0001e40000100a00 */
[----:B------:R-:W-:Y:S01]  /*34b70*/  STL [R1+0x1d58], R12 ;  /* 0x001d580c01007387 */ /* 0x000fe20000100800 */
[----:B0-----:R-:W2:Y:S01]  /*34b80*/  LDL.64 R14, [R1+0x48] ;  /* 0x00004800010e7983 */ /* 0x001ea20000100a00 */
        /* <DEDUP_REMOVED lines=9> */
[----:B------:R-:W2:Y:S02]  /*34c20*/  LDL.LU R52, [R1+0x270] ;  /* 0x0002700001347983 */ /* 0x000ea40000300800 */
[----:B------:R-:W2:Y:S01]  /*34c30*/  LDL.LU R53, [R1+0x274] ;  /* 0x0002740001357983 */ /* 0x000ea20000300800 */
[----:B------:R-:W2:Y:S01]  /*34c40*/  LDL.LU R54, [R1+0x278] ;  /* 0x0002780001367983 */ /* 0x000ea20000300800 */
[----:B------:R-:W2:Y:S02]  /*34c50*/  LDL.LU R55, [R1+0x27c] ;  /* 0x00027c0001377983 */ /* 0x000ea40000300800 */
[----:B------:R-:W2:Y:S02]  /*34c60*/  LDL.64 R22, [R1+0x28] ;  /* 0x0000280001167983 */ /* 0x000ea40000100a00 */
[----:B------:R-:W2:Y:S01]  /*34c70*/  LDL.64 R46, [R1+0x8] ;  /* 0x00000800012e7983 */ /* 0x000ea20000100a00 */
[----:B------:R0:W-:Y:S01]  /*34c80*/  STL.64 [R1+0x2b0], R8 ;  /* 0x0002b00801007387 */ /* 0x0001e20000100a00 */
[----:B------:R1:W-:Y:S02]  /*34c90*/  STL.64 [R1+0x2b8], R10 ;  /* 0x0002b80a01007387 */ /* 0x0003e40000100a00 */
[----:B------:R-:W-:-:S02]  /*34ca0*/  IMAD.MOV.U32 R17, RZ, RZ, R59 ;  /* 0x000000ffff117224 */ /* 0x000fc400078e003b */
[----:B------:R-:W-:Y:S01]  /*34cb0*/  IMAD.MOV.U32 R32, RZ, RZ, R58 ;  /* 0x000000ffff207224 */ /* 0x000fe200078e003a */
[----:B0-----:R-:W4:Y:S01]  /*34cc0*/  LDL.LU R8, [R1+0x240] ;  /* 0x0002400001087983 */ /* 0x001f220000300800 */
[----:B------:R-:W4:Y:S02]  /*34cd0*/  LDL.LU R9, [R1+0x244] ;  /* 0x0002440001097983 */ /* 0x000f240000300800 */
[----:B-1----:R-:W4:Y:S02]  /*34ce0*/  LDL.LU R10, [R1+0x248] ;  /* 0x00024800010a7983 */ /* 0x002f240000300800 */
[----:B------:R-:W4:Y:S01]  /*34cf0*/  LDL.LU R11, [R1+0x24c] ;  /* 0x00024c00010b7983 */ /* 0x000f220000300800 */
[----:B------:R-:W4:Y:S01]  /*34d00*/  LDL.LU R56, [R1+0x230] ;  /* 0x0002300001387983 */ /* 0x000f220000300800 */
[----:B------:R-:W4:Y:S02]  /*34d10*/  LDL.LU R57, [R1+0x234] ;  /* 0x0002340001397983 */ /* 0x000f240000300800 */
[----:B------:R-:W4:Y:S02]  /*34d20*/  LDL.LU R58, [R1+0x238] ;  /* 0x00023800013a7983 */ /* 0x000f240000300800 */
[----:B------:R-:W4:Y:S01]  /*34d30*/  LDL.LU R59, [R1+0x23c] ;  /* 0x00023c00013b7983 */ /* 0x000f220000300800 */
[----:B------:R0:W-:Y:S01]  /*34d40*/  STL.64 [R1+0x1c38], R18 ;  /* 0x001c381201007387 */ /* 0x0001e20000100a00 */
[----:B------:R-:W-:Y:S02]  /*34d50*/  STL [R1+0x1c30], R17 ;  /* 0x001c301101007387 */ /* 0x000fe40000100800 */
[----:B------:R-:W-:Y:S01]  /*34d60*/  STL [R1+0x1cf0], R16 ;  /* 0x001cf01001007387 */ /* 0x000fe20000100800 */
[----:B0-----:R-:W4:Y:S01]  /*34d70*/  LDL.64 R18, [R1+0x18] ;  /* 0x0000180001127983 */ /* 0x001f220000100a00 */
[C---:B---3--:R-:W-:Y:S01]  /*34d80*/  HMMA.16816.F32.BF16 R36, R4.reuse, R42, R36 ;  /* 0x0000002a0424723c */ /* 0x048fe20000041824 */
[----:B------:R-:W-:Y:S11]  /*34d90*/  IMAD.MOV.U32 R33, RZ, RZ, R43 ;  /* 0x000000ffff217224 */ /* 0x000ff600078e002b */
[----:B------:R-:W-:Y:S11]  /*34da0*/  @!UPT UIADD3 URZ, URZ, URZ, URZ ;  /* 0x0000003f3f3ff290 */ /* 0x000ff6000fffe03f */
[----:B------:R0:W-:Y:S01]  /*34db0*/  STL.64 [R1+0x2a0], R36 ;  /* 0x0002a02401007387 */ /* 0x0001e20000100a00 */
[----:B------:R1:W-:Y:S02]  /*34dc0*/  STL.64 [R1+0x2a8], R38 ;  /* 0x0002a82601007387 */ /* 0x0003e40000100a00 */
[----:B0-----:R-:W-:Y:S01]  /*34dd0*/  IMAD.MOV.U32 R36, RZ, RZ, R42 ;  /* 0x000000ffff247224 */ /* 0x001fe200078e002a */
[----:B-1----:R-:W3:Y:S01]  /*34de0*/  LDL.LU.64 R38, [R1+0x1d80] ;  /* 0x001d800001267983 */ /* 0x002ee20000300a00 */
[----:B------:R-:W3:Y:S02]  /*34df0*/  LDL.LU.64 R42, [R1+0x1d78] ;  /* 0x001d7800012a7983 */ /* 0x000ee40000300a00 */
[----:B------:R-:W3:Y:S02]  /*34e00*/  LDL.LU.64 R40, [R1+0x1d70] ;  /* 0x001d700001287983 */ /* 0x000ee40000300a00 */
[----:B--2---:R-:W-:Y:S01]  /*34e10*/  IMAD.MOV.U32 R37, RZ, RZ, R15 ;  /* 0x000000ffff257224 */ /* 0x004fe200078e000f */
[C---:B------:R-:W-:Y:S08]  /*34e20*/  HMMA.16816.F32.BF16 R28, R4.reuse, R26, R28 ;  /* 0x0000001a041c723c */ /* 0x040ff0000004181c */
[C---:B------:R-:W-:Y:S08]  /*34e30*/  HMMA.16816.F32.BF16 R52, R4.reuse, R22, R52 ;  /* 0x000000160434723c */ /* 0x040ff00000041834 */
[----:B---3--:R-:W-:Y:S11]  /*34e40*/  HMMA.16816.F32.BF16 R40, R4, R14, R40 ;  /* 0x0000000e0428723c */ /* 0x008ff60000041828 */
[----:B------:R-:W-:Y:S11]  /*34e50*/  @!UPT UIADD3 URZ, URZ, URZ, URZ ;  /* 0x0000003f3f3ff290 */ /* 0x000ff6000fffe03f */
[----:B------:R-:W-:Y:S01]  /*34e60*/  @!UPT UIADD3 URZ, URZ, URZ, URZ ;  /* 0x0000003f3f3ff290 */ /* 0x000fe2000fffe03f */
[----:B------:R0:W-:Y:S01]  /*34e70*/  STL.64 [R1+0x290], R40 ;  /* 0x0002902801007387 */ /* 0x0001e20000100a00 */
[----:B------:R1:W-:Y:S02]  /*34e80*/  STL.64 [R1+0x298], R42 ;  /* 0x0002982a01007387 */ /* 0x0003e40000100a00 */
[----:B0-----:R-:W-:Y:S01]  /*34e90*/  IMAD.MOV.U32 R40, RZ, RZ, R14 ;  /* 0x000000ffff287224 */ /* 0x001fe200078e000e */
[----:B-1----:R-:W2:Y:S01]  /*34ea0*/  LDL.LU.64 R42, [R1+0x1d68] ;  /* 0x001d6800012a7983 */ /* 0x002ea20000300a00 */
[----:B------:R-:W3:Y:S02]  /*34eb0*/  LDL.LU.64 R14, [R1+0x1d60] ;  /* 0x001d6000010e7983 */ /* 0x000ee40000300a00 */
[----:B------:R-:W2:Y:S02]  /*34ec0*/  LDL.LU R12, [R1+0x1d58] ;  /* 0x001d5800010c7983 */ /* 0x000ea40000300800 */
[----:B------:R-:W-:Y:S01]  /*34ed0*/  STL.64 [R1+0x1d08], R38 ;  /* 0x001d082601007387 */ /* 0x000fe20000100a00 */
[----:B------:R0:W-:Y:S04]  /*34ee0*/  STL.64 [R1+0x1d00], R36 ;  /* 0x001d002401007387 */ /* 0x0001e80000100a00 */
[----:B0-----:R-:W2:Y:S01]  /*34ef0*/  LDL.LU R36, [R1+0x260] ;  /* 0x0002600001247983 */ /* 0x001ea20000300800 */
[----:B------:R-:W2:Y:S02]  /*34f00*/  LDL.LU R37, [R1+0x264] ;  /* 0x0002640001257983 */ /* 0x000ea40000300800 */
[----:B------:R-:W2:Y:S02]  /*34f10*/  LDL.LU R38, [R1+0x268] ;  /* 0x0002680001267983 */ /* 0x000ea40000300800 */
[----:B------:R-:W2:Y:S01]  /*34f20*/  LDL.LU R39, [R1+0x26c] ;  /* 0x00026c0001277983 */ /* 0x000ea20000300800 */
[----:B------:R0:W-:Y:S01]  /*34f30*/  STL.64 [R1+0x280], R28 ;  /* 0x0002801c01007387 */ /* 0x0001e20000100a00 */
[----:B------:R1:W-:Y:S02]  /*34f40*/  STL.64 [R1+0x288], R30 ;  /* 0x0002881e01007387 */ /* 0x0003e40000100a00 */
[----:B------:R-:W-:-:S02]  /*34f50*/  IMAD.MOV.U32 R41, RZ, RZ, R23 ;  /* 0x000000ffff297224 */ /* 0x000fc400078e0017 */
[----:B0-----:R-:W-:Y:S01]  /*34f60*/  IMAD.MOV.U32 R29, RZ, RZ, R26 ;  /* 0x000000ffff1d7224 */ /* 0x001fe200078e001a */
[----:B-1----:R-:W3:Y:S01]  /*34f70*/  LDL.LU.64 R30, [R1+0x1d50] ;  /* 0x001d5000011e7983 */ /* 0x002ee20000300a00 */
[----:B------:R-:W-:Y:S02]  /*34f80*/  IMAD.MOV.U32 R28, RZ, RZ, R27 ;  /* 0x000000ffff1c7224 */ /* 0x000fe400078e001b */
[----:B------:R-:W3:Y:S02]  /*34f90*/  LDL.LU.64 R26, [R1+0x1d48] ;  /* 0x001d4800011a7983 */ /* 0x000ee40000300a00 */
[----:B------:R-:W3:Y:S01]  /*34fa0*/  LDL.LU.64 R24, [R1+0x1d40] ;  /* 0x001d400001187983 */ /* 0x000ee20000300a00 */
[----:B------:R0:W-:Y:S01]  /*34fb0*/  STL.64 [R1+0x270], R52 ;  /* 0x0002703401007387 */ /* 0x0001e20000100a00 */
[----:B------:R1:W-:Y:S02]  /*34fc0*/  STL.64 [R1+0x278], R54 ;  /* 0x0002783601007387 */ /* 0x0003e40000100a00 */
[----:B0-----:R-:W-:Y:S01]  /*34fd0*/  IMAD.MOV.U32 R52, RZ, RZ, R22 ;  /* 0x000000ffff347224 */ /* 0x001fe200078e0016 */
[----:B-1----:R-:W3:Y:S01]  /*34fe0*/  LDL.LU.64 R54, [R1+0x1d38] ;  /* 0x001d380001367983 */ /* 0x002ee20000300a00 */
[----:B------:R-:W3:Y:S02]  /*34ff0*/  LDL.LU.64 R22, [R1+0x1d30] ;  /* 0x001d300001167983 */ /* 0x000ee40000300a00 */
[----:B----4-:R-:W-:-:S02]  /*35000*/  IMAD.MOV.U32 R60, RZ, RZ, R18 ;  /* 0x000000ffff3c7224 */ /* 0x010fc400078e0012 */
[----:B------:R-:W-:Y:S01]  /*35010*/  IMAD.MOV.U32 R53, RZ, RZ, R19 ;  /* 0x000000ffff357224 */ /* 0x000fe200078e0013 */
[----:B------:R-:W4:Y:S01]  /*35020*/  LDL.LU.64 R20, [R1+0x1d28] ;  /* 0x001d280001147983 */ /* 0x000f220000300a00 */
[----:B------:R-:W-:Y:S01]  /*35030*/  IMAD.MOV.U32 R13, RZ, RZ, R46 ;  /* 0x000000ffff0d7224 */ /* 0x000fe200078e002e */
[C---:B--2---:R-:W-:Y:S08]  /*35040*/  HMMA.16816.F32.BF16 R36, R4.reuse, R18, R36 ;  /* 0x000000120424723c */ /* 0x044ff00000041824 */
[C---:B------:R-:W-:Y:S11]  /*35050*/  HMMA.16816.F32.BF16 R16, R4.reuse, R46, R48 ;  /* 0x0000002e0410723c */ /* 0x040ff60000041830 */
[----:B------:R-:W-:Y:S04]  /*35060*/  @!UPT UIADD3 URZ, URZ, URZ, URZ ;  /* 0x0000003f3f3ff290 */ /* 0x000fe8000fffe03f */
[----:B------:R-:W-:Y:S01]  /*35070*/  STL.64 [R1+0x260], R36 ;  /* 0x0002602401007387 */ /* 0x000fe20000100a00 */
[----:B------:R-:W-:Y:S07]  /*35080*/  STL.64 [R1+0x268], R38 ;  /* 0x0002682601007387 */ /* 0x000fee0000100a00 */
[----:B------:R-:W-:Y:S02]  /*35090*/  STL.64 [R1+0x250], R16 ;  /* 0x0002501001007387 */ /* 0x000fe40000100a00 */
[----:B------:R3:W-:Y:S02]  /*350a0*/  STL.64 [R1+0x258], R18 ;  /* 0x0002581201007387 */ /* 0x0007e40000100a00 */
[C---:B---3--:R-:W-:Y:S08]  /*350b0*/  HMMA.16816.F32.BF16 R16, R4.reuse, R22, R8 ;  /* 0x000000160410723c */ /* 0x048ff00000041808 */
[----:B------:R-:W-:Y:S01]  /*350c0*/  HMMA.16816.F32.BF16 R8, R4, R26, R56 ;  /* 0x0000001a0408723c */ /* 0x000fe20000041838 */
[----:B------:R-:W-:Y:S01]  /*350d0*/  STL.64 [R1+0x1c10], R14 ;  /* 0x001c100e01007387 */ /* 0x000fe20000100a00 */
[----:B------:R0:W-:Y:S03]  /*350e0*/  STL.64 [R1+0x1c08], R12 ;  /* 0x001c080c01007387 */ /* 0x0001e60000100a00 */
[----:B0-----:R-:W2:Y:S01]  /*350f0*/  LDL.LU R12, [R1+0x220] ;  /* 0x00022000010c7983 */ /* 0x001ea20000300800 */
[----:B------:R-:W2:Y:S02]  /*35100*/  LDL.LU R13, [R1+0x224] ;  /* 0x00022400010d7983 */ /* 0x000ea40000300800 */
[----:B------:R-:W2:Y:S02]  /*35110*/  LDL.LU R14, [R1+0x228] ;  /* 0x00022800010e7983 */ /* 0x000ea40000300800 */
[----:B------:R-:W2:Y:S01]  /*35120*/  LDL.LU R15, [R1+0x22c] ;  /* 0x00022c00010f7983 */ /* 0x000ea20000300800 */
[----:B------:R-:W-:Y:S04]  /*35130*/  STL.64 [R1+0x1c60], R22 ;  /* 0x001c601601007387 */ /* 0x000fe80000100a00 */
[----:B------:R0:W-:Y:S01]  /*35140*/  STL.64 [R1+0x240], R16 ;  /* 0x0002401001007387 */ /* 0x0001e20000100a00 */
[----:B------:R1:W-:Y:S02]  /*35150*/  STL.64 [R1+0x248], R18 ;  /* 0x0002481201007387 */ /* 0x0003e40000100a00 */
[----:B------:R-:W3:Y:S05]  /*35160*/  LDL.LU R36, [R1+0x210] ;  /* 0x0002100001247983 */ /* 0x000eea0000300800 */
[----:B------:R2:W-:Y:S01]  /*35170*/  STL.64 [R1+0x230], R8 ;  /* 0x0002300801007387 */ /* 0x0005e20000100a00 */
[----:B------:R2:W-:Y:S01]  /*35180*/  STL.64 [R1+0x238], R10 ;  /* 0x0002380a01007387 */ /* 0x0005e20000100a00 */
[----:B------:R-:W3:Y:S02]  /*35190*/  LDL.LU R37, [R1+0x214] ;  /* 0x0002140001257983 */ /* 0x000ee40000300800 */
[----:B------:R-:W3:Y:S02]  /*351a0*/  LDL.LU R38, [R1+0x218] ;  /* 0x0002180001267983 */ /* 0x000ee40000300800 */
[----:B------:R-:W3:Y:S01]  /*351b0*/  LDL.LU R39, [R1+0x21c] ;  /* 0x00021c0001277983 */ /* 0x000ee20000300800 */
[----:B0-----:R-:W2:Y:S01]  /*351c0*/  LDL.LU R16, [R1+0x200] ;  /* 0x0002000001107983 */ /* 0x001ea20000300800 */
[----:B------:R-:W2:Y:S02]  /*351d0*/  LDL.LU R17, [R1+0x204] ;  /* 0x0002040001117983 */ /* 0x000ea40000300800 */
[----:B-1----:R-:W2:Y:S02]  /*351e0*/  LDL.LU R18, [R1+0x208] ;  /* 0x0002080001127983 */ /* 0x002ea40000300800 */
[----:B------:R-:W2:Y:S01]  /*351f0*/  LDL.LU R19, [R1+0x20c] ;  /* 0x00020c0001137983 */ /* 0x000ea20000300800 */
[----:B------:R-:W2:Y:S01]  /*35200*/  LDL.LU R56, [R1+0x1c0] ;  /* 0x0001c00001387983 */ /* 0x000ea20000300800 */
[----:B------:R-:W2:Y:S02]  /*35210*/  LDL.LU R57, [R1+0x1c4] ;  /* 0x0001c40001397983 */ /* 0x000ea40000300800 */
[----:B------:R-:W-:-:S02]  /*35220*/  IMAD.MOV.U32 R58, RZ, RZ, R31 ;  /* 0x000000ffff3a7224 */ /* 0x000fc400078e001f */
[----:B------:R-:W-:Y:S01]  /*35230*/  IMAD.MOV.U32 R59, RZ, RZ, R30 ;  /* 0x000000ffff3b7224 */ /* 0x000fe200078e001e */
[----:B------:R-:W2:Y:S01]  /*35240*/  LDL.LU R31, [R1+0x1d24] ;  /* 0x001d2400011f7983 */ /* 0x000ea20000300800 */
[----:B------:R-:W3:Y:S02]  /*35250*/  LDL.LU R30, [R1+0x1d20] ;  /* 0x001d2000011e7983 */ /* 0x000ee40000300800 */
[----:B------:R-:W4:Y:S02]  /*35260*/  LDL.LU R44, [R1+0x1f0] ;  /* 0x0001f000012c7983 */ /* 0x000f240000300800 */
[----:B------:R-:W4:Y:S02]  /*35270*/  LDL.LU R45, [R1+0x1f4] ;  /* 0x0001f400012d7983 */ /* 0x000f240000300800 */
[----:B------:R-:W-:Y:S01]  /*35280*/  IMAD.MOV.U32 R61, RZ, RZ, R47 ;  /* 0x000000ffff3d7224 */ /* 0x000fe200078e002f */
[----:B------:R-:W4:Y:S01]  /*35290*/  LDL.LU R46, [R1+0x1f8] ;  /* 0x0001f800012e7983 */ /* 0x000f220000300800 */
[----:B------:R-:W4:Y:S02]  /*352a0*/  LDL.LU R47, [R1+0x1fc] ;  /* 0x0001fc00012f7983 */ /* 0x000f240000300800 */
[----:B------:R-:W4:Y:S02]  /*352b0*/  LDL.LU R48, [R1+0x1e0] ;  /* 0x0001e00001307983 */ /* 0x000f240000300800 */
[----:B--2---:R-:W-:-:S02]  /*352c0*/  IMAD.MOV.U32 R50, RZ, RZ, R31 ;  /* 0x000000ffff327224 */ /* 0x004fc400078e001f */
[----:B---3--:R-:W-:Y:S02]  /*352d0*/  IMAD.MOV.U32 R49, RZ, RZ, R30 ;  /* 0x000000ffff317224 */ /* 0x008fe400078e001e */
[----:B------:R-:W2:Y:S01]  /*352e0*/  LDL.LU R30, [R1+0x1d1c] ;  /* 0x001d1c00011e7983 */ /* 0x000ea20000300800 */
[----:B------:R-:W2:Y:S02]  /*352f0*/  LDL.LU R31, [R1+0x1d18] ;  /* 0x001d1800011f7983 */ /* 0x000ea40000300800 */
[----:B------:R-:W3:Y:S02]  /*35300*/  LDL.LU R51, [R1+0x1ec] ;  /* 0x0001ec0001337983 */ /* 0x000ee40000300800 */
[----:B------:R-:W3:Y:S01]  /*35310*/  LDL.LU R8, [R1+0x1d0] ;  /* 0x0001d00001087983 */ /* 0x000ee20000300800 */
[----:B------:R-:W3:Y:S01]  /*35320*/  LDL.LU R9, [R1+0x1d4] ;  /* 0x0001d40001097983 */ /* 0x000ee20000300800 */
[----:B------:R-:W3:Y:S02]  /*35330*/  LDL.LU R10, [R1+0x1d8] ;  /* 0x0001d800010a7983 */ /* 0x000ee40000300800 */
[----:B------:R-:W3:Y:S02]  /*35340*/  LDL.LU R11, [R1+0x1dc] ;  /* 0x0001dc00010b7983 */ /* 0x000ee40000300800 */
[----:B------:R-:W-:Y:S01]  /*35350*/  STL.64 [R1+0x1b38], R26 ;  /* 0x001b381a01007387 */ /* 0x000fe20000100a00 */
[C---:B--2---:R-:W-:Y:S11]  /*35360*/  HMMA.16816.F32.BF16 R12, R4.reuse, R30, R12 ;  /* 0x0000001e040c723c */ /* 0x044ff6000004180c */
[----:B------:R-:W-:Y:S11]  /*35370*/  @!UPT UIADD3 URZ, URZ, URZ, URZ ;  /* 0x0000003f3f3ff290 */ /* 0x000ff6000fffe03f */
[----:B------:R-:W-:Y:S01]  /*35380*/  @!UPT UIADD3 URZ, URZ, URZ, URZ ;  /* 0x0000003f3f3ff290 */ /* 0x000fe2000fffe03f */
[----:B------:R-:W-:Y:S01]  /*35390*/  STL.64 [R1+0x220], R12 ;  /* 0x0002200c01007387 */ /* 0x000fe20000100a00 */
[----:B------:R0:W-:Y:S02]  /*353a0*/  STL.64 [R1+0x228], R14 ;  /* 0x0002280e01007387 */ /* 0x0001e40000100a00 */
[----:B0-----:R-:W-:Y:S02]  /*353b0*/  IMAD.MOV.U32 R14, RZ, RZ, R34 ;  /* 0x000000ffff0e7224 */ /* 0x001fe400078e0022 */
[----:B------:R-:W-:Y:S01]  /*353c0*/  IMAD.MOV.U32 R15, RZ, RZ, R35 ;  /* 0x000000ffff0f7224 */ /* 0x000fe200078e0023 */
[----:B------:R-:W2:Y:S01]  /*353d0*/  LDL.LU R34, [R1+0x1d14] ;  /* 0x001d140001227983 */ /* 0x000ea20000300800 */
[----:B------:R-:W2:Y:S02]  /*353e0*/  LDL.LU R35, [R1+0x1d10] ;  /* 0x001d100001237983 */ /* 0x000ea40000300800 */
[----:B------:R-:W-:Y:S02]  /*353f0*/  STL.64 [R1+0x1b40], R30 ;  /* 0x001b401e01007387 */ /* 0x000fe40000100a00 */
[----:B------:R0:W-:Y:S02]  /*35400*/  STL.64 [R1+0x1c18], R28 ;  /* 0x001c181c01007387 */ /* 0x0001e40000100a00 */
[----:B0-----:R-:W3:Y:S01]  /*35410*/  LDL.LU R28, [R1+0x5d0] ;  /* 0x0005d000011c7983 */ /* 0x001ee20000300800 */
[----:B------:R-:W3:Y:S02]  /*35420*/  LDL.LU R29, [R1+0x5d4] ;  /* 0x0005d400011d7983 */ /* 0x000ee40000300800 */
[----:B------:R-:W3:Y:S02]  /*35430*/  LDL.LU R30, [R1+0x5d8] ;  /* 0x0005d800011e7983 */ /* 0x000ee40000300800 */
[----:B------:R-:W3:Y:S01]  /*35440*/  LDL.LU R31, [R1+0x5dc] ;  /* 0x0005dc00011f7983 */ /* 0x000ee20000300800 */
[----:B--2---:R-:W-:Y:S11]  /*35450*/  HMMA.16816.F32.BF16 R36, R4, R34, R36 ;  /* 0x000000220424723c */ /* 0x004ff60000041824 */
[----:B------:R-:W-:Y:S11]  /*35460*/  @!UPT UIADD3 URZ, URZ, URZ, URZ ;  /* 0x0000003f3f3ff290 */ /* 0x000ff6000fffe03f */
[----:B------:R-:W-:Y:S01]  /*35470*/  @!UPT UIADD3 URZ, URZ, URZ, URZ ;  /* 0x0000003f3f3ff290 */ /* 0x000fe2000fffe03f */
[----:B------:R-:W-:Y:S01]  /*35480*/  STL.64 [R1+0x210], R36 ;  /* 0x0002102401007387 */ /* 0x000fe20000100a00 */
[----:B------:R0:W-:Y:S03]  /*35490*/  STL.64 [R1+0x218], R38 ;  /* 0x0002182601007387 */ /* 0x0001e60000100a00 */
[----:B0-----:R-:W2:Y:S01]  /*354a0*/  LDL.LU.64 R38, [R1+0x1d08] ;  /* 0x001d080001267983 */ /* 0x001ea20000300a00 */
[----:B------:R-:W3:Y:S02]  /*354b0*/  LDL.LU.64 R36, [R1+0x1d00] ;  /* 0x001d000001247983 */ /* 0x000ee40000300a00 */
[----:B------:R0:W-:Y:S02]  /*354c0*/  STL.64 [R1+0x1b30], R34 ;  /* 0x001b302201007387 */ /* 0x0001e40000100a00 */
[----:B------:R-:W-:Y:S02]  /*354d0*/  STL.64 [R1+0x1c20], R32 ;  /* 0x001c202001007387 */ /* 0x000fe40000100a00 */
[----:B0-----:R-:W-:-:S02]  /*354e0*/  IMAD.MOV.U32 R34, RZ, RZ, R42 ;  /* 0x000000ffff227224 */ /* 0x001fc400078e002a */
[----:B------:R-:W-:Y:S01]  /*354f0*/  IMAD.MOV.U32 R35, RZ, RZ, R43 ;  /* 0x000000ffff237224 */ /* 0x000fe200078e002b */
[----:B------:R-:W4:Y:S01]  /*35500*/  LDL.LU R42, [R1+0x1cf8] ;  /* 0x001cf800012a7983 */ /* 0x000f220000300800 */
[----:B------:R-:W4:Y:S01]  /*35510*/  LDL.LU R43, [R1+0x1cf4] ;  /* 0x001cf400012b7983 */ /* 0x000f220000300800 */
[C---:B--2---:R-:W-:Y:S08]  /*35520*/  HMMA.16816.F32.BF16 R16, R4.reuse, R38, R16 ;  /* 0x000000260410723c */ /* 0x044ff00000041810 */
[----:B----4-:R-:W-:Y:S11]  /*35530*/  HMMA.16816.F32.BF16 R44, R4, R42, R44 ;  /* 0x0000002a042c723c */ /* 0x010ff6000004182c */
[----:B------:R-:W-:Y:S04]  /*35540*/  @!UPT UIADD3 URZ, URZ, URZ, URZ ;  /* 0x0000003f3f3ff290 */ /* 0x000fe8000fffe03f */
[----:B------:R0:W-:Y:S01]  /*35550*/  STL.64 [R1+0x200], R16 ;  /* 0x0002001001007387 */ /* 0x0001e20000100a00 */
[----:B------:R-:W-:Y:S03]  /*35560*/  STL.64 [R1+0x208], R18 ;  /* 0x0002081201007387 */ /* 0x000fe60000100a00 */
[----:B0-----:R-:W2:Y:S01]  /*35570*/  LDL.LU R16, [R1+0x1cf0] ;  /* 0x001cf00001107983 */ /* 0x001ea20000300800 */
[----:B------:R-:W-:Y:S02]  /*35580*/  STL.64 [R1+0x1b28], R38 ;  /* 0x001b282601007387 */ /* 0x000fe40000100a00 */
[----:B---3--:R0:W-:Y:S02]  /*35590*/  STL.64 [R1+0x1c28], R36 ;  /* 0x001c282401007387 */ /* 0x0081e40000100a00 */
[----:B0-----:R-:W3:Y:S01]  /*355a0*/  LDL.LU R36, [R1+0x910] ;  /* 0x0009100001247983 */ /* 0x001ee20000300800 */
[----:B------:R-:W3:Y:S02]  /*355b0*/  LDL.LU R37, [R1+0x914] ;  /* 0x0009140001257983 */ /* 0x000ee40000300800 */
[----:B------:R-:W3:Y:S02]  /*355c0*/  LDL.LU R38, [R1+0x918] ;  /* 0x0009180001267983 */ /* 0x000ee40000300800 */
[----:B------:R-:W3:Y:S01]  /*355d0*/  LDL.LU R39, [R1+0x91c] ;  /* 0x00091c0001277983 */ /* 0x000ee20000300800 */
[----:B------:R-:W-:Y:S01]  /*355e0*/  STL.64 [R1+0x1f0], R44 ;  /* 0x0001f02c01007387 */ /* 0x000fe20000100a00 */
[----:B------:R0:W-:Y:S03]  /*355f0*/  STL.64 [R1+0x1f8], R46 ;  /* 0x0001f82e01007387 */ /* 0x0001e60000100a00 */
[----:B0-----:R-:W4:Y:S01]  /*35600*/  LDL.LU.64 R46, [R1+0x1ce8] ;  /* 0x001ce800012e7983 */ /* 0x001f220000300a00 */
[----:B------:R-:W2:Y:S02]  /*35610*/  LDL.LU R45, [R1+0x1ce0] ;  /* 0x001ce000012d7983 */ /* 0x000ea40000300800 */
[----:B------:R0:W-:Y:S02]  /*35620*/  STL.64 [R1+0x1b20], R42 ;  /* 0x001b202a01007387 */ /* 0x0001e40000100a00 */
[----:B------:R1:W-:Y:S02]  /*35630*/  STL.64 [R1+0x1c40], R40 ;  /* 0x001c402801007387 */ /* 0x0003e40000100a00 */
[----:B0-----:R-:W-:Y:S01]  /*35640*/  IMAD.MOV.U32 R42, RZ, RZ, R54 ;  /* 0x000000ffff2a7224 */ /* 0x001fe200078e0036 */
[----:B-1----:R-:W2:Y:S01]  /*35650*/  LDL.LU R40, [R1+0x160] ;  /* 0x0001600001287983 */ /* 0x002ea20000300800 */
[----:B------:R-:W2:Y:S02]  /*35660*/  LDL.LU R41, [R1+0x164] ;  /* 0x0001640001297983 */ /* 0x000ea40000300800 */
[----:B------:R-:W2:Y:S02]  /*35670*/  LDL.LU R54, [R1+0x1cdc] ;  /* 0x001cdc0001367983 */ /* 0x000ea40000300800 */
[----:B------:R-:W-:-:S02]  /*35680*/  IMAD.MOV.U32 R43, RZ, RZ, R55 ;  /* 0x000000ffff2b7224 */ /* 0x000fc400078e0037 */
[----:B------:R-:W2:Y:S01]  /*35690*/  LDL.LU R55, [R1+0x1cd8] ;  /* 0x001cd80001377983 */ /* 0x000ea20000300800 */
[C---:B----4-:R-:W-:Y:S11]  /*356a0*/  HMMA.16816.F32.BF16 R48, R4.reuse, R46, R48 ;  /* 0x0000002e0430723c */ /* 0x050ff60000041830 */
[----:B------:R-:W-:Y:S11]  /*356b0*/  @!UPT UIADD3 URZ, URZ, URZ, URZ ;  /* 0x0000003f3f3ff290 */ /* 0x000ff6000fffe03f */
[----:B------:R-:W-:Y:S01]  /*356c0*/  @!UPT UIADD3 URZ, URZ, URZ, URZ ;  /* 0x0000003f3f3ff290 */ /* 0x000fe2000fffe03f */
[----:B------:R-:W-:Y:S01]  /*356d0*/  STL.64 [R1+0x1e0], R48 ;  /* 0x0001e03001007387 */ /* 0x000fe20000100a00 */
[----:B------:R0:W-:Y:S03]  /*356e0*/  STL.64 [R1+0x1e8], R50 ;  /* 0x0001e83201007387 */ /* 0x0001e60000100a00 */
[----:B0-----:R-:W4:Y:S01]  /*356f0*/  LDL.LU.64 R50, [R1+0x1cd0] ;  /* 0x001cd00001327983 */ /* 0x001f220000300a00 */
[C---:B--2---:R-:W-:Y:S01]  /*35700*/  HMMA.16816.F32.BF16 R56, R4.reuse, R54, R56 ;  /* 0x000000360438723c */ /* 0x044fe20000041838 */
[----:B------:R-:W2:Y:S07]  /*35710*/  LDL.LU R49, [R1+0x1cc8] ;  /* 0x001cc80001317983 */ /* 0x000eae0000300800 */
[----:B----4-:R-:W-:Y:S11]  /*35720*/  HMMA.16816.F32.BF16 R8, R4, R50, R8 ;  /* 0x000000320408723c */ /* 0x010ff60000041808 */
[----:B------:R-:W-:Y:S11]  /*35730*/  @!UPT UIADD3 URZ, URZ, URZ, URZ ;  /* 0x0000003f3f3ff290 */ /* 0x000ff6000fffe03f */
[----:B------:R-:W-:Y:S01]  /*35740*/  @!UPT UIADD3 URZ, URZ, URZ, URZ ;  /* 0x0000003f3f3ff290 */ /* 0x000fe2000fffe03f */
[----:B------:R-:W-:Y:S01]  /*35750*/  STL.64 [R1+0x1d0], R8 ;  /* 0x0001d00801007387 */ /* 0x000fe20000100a00 */
[----:B------:R0:W-:Y:S03]  /*35760*/  STL.64 [R1+0x1d8], R10 ;  /* 0x0001d80a01007387 */ /* 0x0001e60000100a00 */
[----:B0-----:R-:W3:Y:S01]  /*35770*/  LDL.LU.64 R10, [R1+0x1cc0] ;  /* 0x001cc000010a7983 */ /* 0x001ee20000300a00 */
[----:B------:R-:W3:Y:S02]  /*35780*/  LDL.LU.64 R8, [R1+0x1cb8] ;  /* 0x001cb80001087983 */ /* 0x000ee40000300a00 */
[----:B------:R-:W-:Y:S02]  /*35790*/  STL.64 [R1+0x1c0], R56 ;  /* 0x0001c03801007387 */ /* 0x000fe40000100a00 */
[----:B------:R0:W-:Y:S02]  /*357a0*/  STL.64 [R1+0x1c8], R58 ;  /* 0x0001c83a01007387 */ /* 0x0001e40000100a00 */
[----:B0-----:R-:W4:Y:S01]  /*357b0*/  LDL.LU.64 R58, [R1+0x1cb0] ;  /* 0x001cb000013a7983 */ /* 0x001f220000300a00 */
[----:B------:R-:W-:Y:S02]  /*357c0*/  STL.64 [R1+0x1b10], R54 ;  /* 0x001b103601007387 */ /* 0x000fe40000100a00 */
[----:B------:R-:W-:Y:S01]  /*357d0*/  STL.64 [R1+0x1c48], R52 ;  /* 0x001c483401007387 */ /* 0x000fe20000100a00 */
[----:B---3--:R-:W-:Y:S08]  /*357e0*/  HMMA.16816.F32.BF16 R32, R8, R34, R36 ;  /* 0x000000220820723c */ /* 0x008ff00000041824 */
[----:B----4-:R-:W-:Y:S01]  /*357f0*/  HMMA.16816.F32.BF16 R4, R4, R58, R40 ;  /* 0x0000003a0404723c */ /* 0x010fe20000041828 */
[----:B------:R0:W-:Y:S11]  /*35800*/  STL.64 [R1+0x1b18], R58 ;  /* 0x001b183a01007387 */ /* 0x0001f60000100a00 */
[----:B------:R-:W-:Y:S11]  /*35810*/  @!UPT UIADD3 URZ, URZ, URZ, URZ ;  /* 0x0000003f3f3ff290 */ /* 0x000ff6000fffe03f */
[----:B------:R-:W-:Y:S01]  /*35820*/  STL.64 [R1+0x970], R4 ;  /* 0x0009700401007387 */ /* 0x000fe20000100a00 */
[----:B------:R1:W-:Y:S02]  /*35830*/  STL.64 [R1+0x978], R6 ;  /* 0x0009780601007387 */ /* 0x0003e40000100a00 */
[----:B------:R-:W-:Y:S02]  /*35840*/  STL.64 [R1+0x1b0], R32 ;  /* 0x0001b02001007387 */ /* 0x000fe40000100a00 */
[----:B------:R-:W-:Y:S01]  /*35850*/  STL.64 [R1+0x1b8], R34 ;  /* 0x0001b82201007387 */ /* 0x000fe20000100a00 */
[----:B------:R-:W3:Y:S01]  /*35860*/  LDL.LU R56, [R1+0x510] ;  /* 0x0005100001387983 */ /* 0x000ee20000300800 */
[----:B------:R-:W3:Y:S02]  /*35870*/  LDL.LU R57, [R1+0x514] ;  /* 0x0005140001397983 */ /* 0x000ee40000300800 */
[----:B0-----:R-:W4:Y:S02]  /*35880*/  LDL.LU R58, [R1+0x518] ;  /* 0x00051800013a7983 */ /* 0x001f240000300800 */
[----:B------:R-:W4:Y:S01]  /*35890*/  LDL.LU R59, [R1+0x51c] ;  /* 0x00051c00013b7983 */ /* 0x000f220000300800 */
[----:B-1----:R-:W-:Y:S01]  /*358a0*/  HMMA.16816.F32.BF16 R4, R8, R14, R28 ;  /* 0x0000000e0804723c */ /* 0x002fe2000004181c */
[----:B------:R-:W-:-:S02]  /*358b0*/  IMAD.MOV.U32 R48, RZ, RZ, R32 ;  /* 0x000000ffff307224 */ /* 0x000fc400078e0020 */
[----:B------:R-:W-:Y:S02]  /*358c0*/  IMAD.MOV.U32 R44, RZ, RZ, R34 ;  /* 0x000000ffff2c7224 */ /* 0x000fe400078e0022 */
[----:B--2---:R-:W-:Y:S11]  /*358d0*/  IMAD.MOV.U32 R26, RZ, RZ, R49 ;  /* 0x000000ffff1a7224 */ /* 0x004ff600078e0031 */
[----:B------:R-:W-:Y:S08]  /*358e0*/  @!UPT UIADD3 URZ, URZ, URZ, URZ ;  /* 0x0000003f3f3ff290 */ /* 0x000ff0000fffe03f */
[----:B------:R-:W-:Y:S01]  /*358f0*/  IMAD.MOV.U32 R49, RZ, RZ, R4 ;  /* 0x000000ffff317224 */ /* 0x000fe200078e0004 */
[----:B----4-:R-:W-:Y:S01]  /*35900*/  STL.64 [R1+0x1c58], R58 ;  /* 0x001c583a01007387 */ /* 0x010fe20000100a00 */
[----:B---3--:R-:W-:Y:S02]  /*35910*/  STL.64 [R1+0x1c50], R56 ;  /* 0x001c503801007387 */ /* 0x008fe40000100a00 */
[----:B------:R-:W-:Y:S02]  /*35920*/  STL [R1+0x1820], R48 ;  /* 0x0018203001007387 */ /* 0x000fe40000100800 */
[----:B------:R-:W-:Y:S01]  /*35930*/  STL [R1+0x181c], R44 ;  /* 0x00181c2c01007387 */ /* 0x000fe20000100800 */
[----:B------:R-:W-:Y:S01]  /*35940*/  STL.64 [R1+0x1a0], R4 ;  /* 0x0001a00401007387 */ /* 0x000fe20000100a00 */
[----:B------:R-:W-:Y:S02]  /*35950*/  STL.64 [R1+0x1a8], R6 ;  /* 0x0001a80601007387 */ /* 0x000fe40000100a00 */
[----:B------:R-:W-:Y:S02]  /*35960*/  STL [R1+0x1828], R49 ;  /* 0x0018283101007387 */ /* 0x000fe40000100800 */
[----:B------:R0:W-:Y:S02]  /*35970*/  STL.64 [R1+0x1b48], R50 ;  /* 0x001b483201007387 */ /* 0x0001e40000100a00 */
[----:B0-----:R-:W-:-:S02]  /*35980*/  IMAD.MOV.U32 R50, RZ, RZ, R24 ;  /* 0x000000ffff327224 */ /* 0x001fc400078e0018 */
[----:B------:R-:W-:Y:S01]  /*35990*/  IMAD.MOV.U32 R51, RZ, RZ, R25 ;  /* 0x000000ffff337224 */ /* 0x000fe200078e0019 */
[----:B------:R-:W2:Y:S01]  /*359a0*/  LDL.LU R24, [R1+0x1cac] ;  /* 0x001cac0001187983 */ /* 0x000ea20000300800 */
[----:B------:R-:W3:Y:S02]  /*359b0*/  LDL.LU R25, [R1+0x1ca8] ;  /* 0x001ca80001197983 */ /* 0x000ee40000300800 */
[----:B------:R-:W-:Y:S02]  /*359c0*/  IMAD.MOV.U32 R14, RZ, RZ, R20 ;  /* 0x000000ffff0e7224 */ /* 0x000fe400078e0014 */
[----:B------:R-:W-:Y:S01]  /*359d0*/  IMAD.MOV.U32 R15, RZ, RZ, R21 ;  /* 0x000000ffff0f7224 */ /* 0x000fe200078e0015 */
[----:B------:R0:W-:Y:S01]  /*359e0*/  STL.64 [R1+0x1c68], R50 ;  /* 0x001c683201007387 */ /* 0x0001e20000100a00 */
[----:B------:R-:W4:Y:S02]  /*359f0*/  LDL.LU R20, [R1+0x1ca4] ;  /* 0x001ca40001147983 */ /* 0x000f240000300800 */
[----:B------:R-:W-:-:S02]  /*35a00*/  IMAD.MOV.U32 R54, RZ, RZ, R3 ;  /* 0x000000ffff367224 */ /* 0x000fc400078e0003 */
[----:B------:R-:W-:Y:S01]  /*35a10*/  IMAD.MOV.U32 R55, RZ, RZ, R16 ;  /* 0x000000ffff377224 */ /* 0x000fe200078e0010 */
[----:B------:R-:W4:Y:S01]  /*35a20*/  LDL.LU R21, [R1+0x1ca0] ;  /* 0x001ca00001157983 */ /* 0x000f220000300800 */
[----:B------:R-:W-:Y:S02]  /*35a30*/  STL.64 [R1+0x1c70], R14 ;  /* 0x001c700e01007387 */ /* 0x000fe40000100a00 */
[----:B------:R-:W4:Y:S02]  /*35a40*/  LDL.LU R3, [R1+0x1c9c] ;  /* 0x001c9c0001037983 */ /* 0x000f240000300800 */
[----:B------:R-:W4:Y:S01]  /*35a50*/  LDL.LU R16, [R1+0x1c98] ;  /* 0x001c980001107983 */ /* 0x000f220000300800 */
[----:B------:R-:W-:Y:S01]  /*35a60*/  STL.64 [R1+0x1c78], R54 ;  /* 0x001c783601007387 */ /* 0x000fe20000100a00 */
[----:B--2---:R-:W-:Y:S02]  /*35a70*/  IMAD.MOV.U32 R23, RZ, RZ, R24 ;  /* 0x000000ffff177224 */ /* 0x004fe400078e0018 */
[----:B---3--:R-:W-:-:S05]  /*35a80*/  IMAD.MOV.U32 R22, RZ, RZ, R25 ;  /* 0x000000ffff167224 */ /* 0x008fca00078e0019 */
[----:B------:R-:W-:Y:S01]  /*35a90*/  STL.64 [R1+0x1c80], R22 ;  /* 0x001c801601007387 */ /* 0x000fe20000100a00 */
[----:B------:R-:W2:Y:S02]  /*35aa0*/  LDL.LU R48, [R1+0x3c0] ;  /* 0x0003c00001307983 */ /* 0x000ea40000300800 */
[----:B------:R-:W2:Y:S02]  /*35ab0*/  LDL.LU R49, [R1+0x3c4] ;  /* 0x0003c40001317983 */ /* 0x000ea40000300800 */
[----:B0-----:R-:W3:Y:S01]  /*35ac0*/  LDL.LU R50, [R1+0x3c8] ;  /* 0x0003c80001327983 */ /* 0x001ee20000300800 */
[----:B------:R-:W3:Y:S04]  /*35ad0*/  LDL.LU R51, [R1+0x3cc] ;  /* 0x0003cc0001337983 */ /* 0x000ee80000300800 */
[----:B---3--:R-:W-:Y:S01]  /*35ae0*/  STL.64 [R1+0x1c90], R50 ;  /* 0x001c903201007387 */ /* 0x008fe20000100a00 */
[----:B--2---:R0:W-:Y:S03]  /*35af0*/  STL.64 [R1+0x1c88], R48 ;  /* 0x001c883001007387 */ /* 0x0041e60000100a00 */
[----:B0-----:R-:W2:Y:S01]  /*35b00*/  LDL.LU R48, [R1+0x3e0] ;  /* 0x0003e00001307983 */ /* 0x001ea20000300800 */
[----:B------:R-:W2:Y:S02]  /*35b10*/  LDL.LU R49, [R1+0x3e4] ;  /* 0x0003e40001317983 */ /* 0x000ea40000300800 */
[----:B------:R-:W2:Y:S02]  /*35b20*/  LDL.LU R50, [R1+0x3e8] ;  /* 0x0003e80001327983 */ /* 0x000ea40000300800 */
[----:B------:R-:W2:Y:S01]  /*35b30*/  LDL.LU R51, [R1+0x3ec] ;  /* 0x0003ec0001337983 */ /* 0x000ea20000300800 */
[----:B------:R-:W3:Y:S01]  /*35b40*/  LDL.LU R52, [R1+0x3d0] ;  /* 0x0003d00001347983 */ /* 0x000ee20000300800 */
[----:B------:R-:W3:Y:S02]  /*35b50*/  LDL.LU R53, [R1+0x3d4] ;  /* 0x0003d40001357983 */ /* 0x000ee40000300800 */
[----:B------:R-:W3:Y:S02]  /*35b60*/  LDL.LU R54, [R1+0x3d8] ;  /* 0x0003d80001367983 */ /* 0x000ee40000300800 */
[----:B------:R-:W3:Y:S02]  /*35b70*/  LDL.LU R55, [R1+0x3dc] ;  /* 0x0003dc0001377983 */ /* 0x000ee40000300800 */
[----:B----4-:R-:W-:-:S02]  /*35b80*/  IMAD.MOV.U32 R22, RZ, RZ, R16 ;  /* 0x000000ffff167224 */ /* 0x010fc400078e0010 */
[----:B------:R-:W-:Y:S01]  /*35b90*/  IMAD.MOV.U32 R23, RZ, RZ, R3 ;  /* 0x000000ffff177224 */ /* 0x000fe200078e0003 */
[----:B------:R-:W4:Y:S01]  /*35ba0*/  LDL.LU R56, [R1+0x3b0] ;  /* 0x0003b00001387983 */ /* 0x000f220000300800 */
[----:B------:R-:W4:Y:S02]  /*35bb0*/  LDL.LU R57, [R1+0x3b4] ;  /* 0x0003b40001397983 */ /* 0x000f240000300800 */
[----:B------:R-:W4:Y:S02]  /*35bc0*/  LDL.LU R58, [R1+0x3b8] ;  /* 0x0003b800013a7983 */ /* 0x000f240000300800 */
[----:B------:R-:W4:Y:S01]  /*35bd0*/  LDL.LU R59, [R1+0x3bc] ;  /* 0x0003bc00013b7983 */ /* 0x000f220000300800 */
[----:B------:R-:W3:Y:S01]  /*35be0*/  LDL.LU R40, [R1+0x3a0] ;  /* 0x0003a00001287983 */ /* 0x000ee20000300800 */
[----:B------:R-:W3:Y:S02]  /*35bf0*/  LDL.LU R41, [R1+0x3a4] ;  /* 0x0003a40001297983 */ /* 0x000ee40000300800 */
[----:B------:R-:W-:-:S02]  /*35c00*/  IMAD.MOV.U32 R27, RZ, RZ, R45 ;  /* 0x000000ffff1b7224 */ /* 0x000fc400078e002d */
[----:B------:R-:W-:Y:S02]  /*35c10*/  IMAD.MOV.U32 R14, RZ, RZ, R21 ;  /* 0x000000ffff0e7224 */ /* 0x000fe400078e0015 */
[----:B------:R-:W-:Y:S01]  /*35c20*/  IMAD.MOV.U32 R15, RZ, RZ, R20 ;  /* 0x000000ffff0f7224 */ /* 0x000fe200078e0014 */
[----:B------:R-:W3:Y:S01]  /*35c30*/  LDL.LU R42, [R1+0x3a8] ;  /* 0x0003a800012a7983 */ /* 0x000ee20000300800 */
[----:B------:R-:W-:Y:S02]  /*35c40*/  IMAD.MOV.U32 R45, RZ, RZ, R6 ;  /* 0x000000ffff2d7224 */ /* 0x000fe400078e0006 */
[----:B------:R-:W3:Y:S02]  /*35c50*/  LDL.LU R43, [R1+0x3ac] ;  /* 0x0003ac00012b7983 */ /* 0x000ee40000300800 */
[----:B------:R-:W3:Y:S01]  /*35c60*/  LDL.64 R6, [R1+0xf8] ;  /* 0x0000f80001067983 */ /* 0x000ee20000100a00 */
[----:B------:R-:W3:Y:S01]  /*35c70*/  LDL R25, [R1+0x13e4] ;  /* 0x0013e40001197983 */ /* 0x000ee20000100800 */
[----:B------:R-:W3:Y:S02]  /*35c80*/  LDL.LU R28, [R1+0x540] ;  /* 0x00054000011c7983 */ /* 0x000ee40000300800 */
[----:B------:R-:W3:Y:S02]  /*35c90*/  LDL.LU R29, [R1+0x544] ;  /* 0x00054400011d7983 */ /* 0x000ee40000300800 */
[----:B------:R-:W3:Y:S01]  /*35ca0*/  LDL.LU R30, [R1+0x548] ;  /* 0x00054800011e7983 */ /* 0x000ee20000300800 */
[----:B------:R-:W3:Y:S01]  /*35cb0*/  LDL.LU R31, [R1+0x54c] ;  /* 0x00054c00011f7983 */ /* 0x000ee20000300800 */
[----:B------:R-:W3:Y:S02]  /*35cc0*/  LDL.LU R16, [R1+0x560] ;  /* 0x0005600001107983 */ /* 0x000ee40000300800 */
[----:B------:R-:W3:Y:S02]  /*35cd0*/  LDL.LU R17, [R1+0x564] ;  /* 0x0005640001117983 */ /* 0x000ee40000300800 */
[----:B------:R-:W3:Y:S01]  /*35ce0*/  LDL.LU R18, [R1+0x568] ;  /* 0x0005680001127983 */ /* 0x000ee20000300800 */
[----:B------:R-:W3:Y:S01]  /*35cf0*/  LDL.LU R19, [R1+0x56c] ;  /* 0x00056c0001137983 */ /* 0x000ee20000300800 */
[----:B------:R-:W3:Y:S02]  /*35d00*/  LDL.64 R38, [R1+0xe8] ;  /* 0x0000e80001267983 */ /* 0x000ee40000100a00 */
[----:B------:R-:W3:Y:S02]  /*35d10*/  LDL.LU R32, [R1+0x550] ;  /* 0x0005500001207983 */ /* 0x000ee40000300800 */
[----:B------:R-:W3:Y:S01]  /*35d20*/  LDL.LU R33, [R1+0x554] ;  /* 0x0005540001217983 */ /* 0x000ee20000300800 */
[----:B------:R-:W3:Y:S01]  /*35d30*/  LDL.LU R34, [R1+0x558] ;  /* 0x0005580001227983 */ /* 0x000ee20000300800 */
[----:B------:R-:W3:Y:S02]  /*35d40*/  LDL.LU R35, [R1+0x55c] ;  /* 0x00055c0001237983 */ /* 0x000ee40000300800 */
[----:B------:R0:W-:Y:S02]  /*35d50*/  STL [R1+0x1824], R45 ;  /* 0x0018242d01007387 */ /* 0x0001e40000100800 */
[----:B------:R1:W-:Y:S01]  /*35d60*/  STL.64 [R1+0x1b50], R46 ;  /* 0x001b502e01007387 */ /* 0x0003e20000100a00 */
[----:B------:R-:W3:Y:S04]  /*35d70*/  LDL.LU R44, [R1+0x520] ;  /* 0x00052000012c7983 */ /* 0x000ee80000300800 */
[----:B0-----:R-:W4:Y:S01]  /*35d80*/  LDL.LU R45, [R1+0x524] ;  /* 0x00052400012d7983 */ /* 0x001f220000300800 */
[----:B-1----:R-:W4:Y:S02]  /*35d90*/  LDL.LU R46, [R1+0x528] ;  /* 0x00052800012e7983 */ /* 0x002f240000300800 */
[----:B------:R-:W4:Y:S01]  /*35da0*/  LDL.LU R47, [R1+0x52c] ;  /* 0x00052c00012f7983 */ /* 0x000f220000300800 */
[C---:B--2---:R-:W-:Y:S01]  /*35db0*/  HMMA.16816.F32.BF16 R20, R8.reuse, R22, R48 ;  /* 0x000000160814723c */ /* 0x044fe20000041830 */
[----:B------:R-:W2:Y:S01]  /*35dc0*/  LDL.LU.64 R50, [R1+0x1c90] ;  /* 0x001c900001327983 */ /* 0x000ea20000300a00 */
[----:B------:R-:W2:Y:S11]  /*35dd0*/  LDL.LU.64 R48, [R1+0x1c88] ;  /* 0x001c880001307983 */ /* 0x000eb60000300a00 */
[----:B------:R-:W-:Y:S10]  /*35de0*/  @!UPT UIADD3 URZ, URZ, URZ, URZ ;  /* 0x0000003f3f3ff290 */ /* 0x000ff4000fffe03f */
[----:B------:R-:W-:Y:S01]  /*35df0*/  STL.64 [R1+0x3e0], R20 ;  /* 0x0003e01401007387 */ /* 0x000fe20000100a00 */
[----:B------:R0:W-:Y:S03]  /*35e00*/  STL.64 [R1+0x3e8], R22 ;  /* 0x0003e81601007387 */ /* 0x0001e60000100a00 */
[----:B0-----:R-:W2:Y:S01]  /*35e10*/  LDL.LU.64 R22, [R1+0x1c80] ;  /* 0x001c800001167983 */ /* 0x001ea20000300a00 */
[C---:B---3--:R-:W-:Y:S01]  /*35e20*/  HMMA.16816.F32.BF16 R12, R8.reuse, R14, R52 ;  /* 0x0000000e080c723c */ /* 0x048fe20000041834 */
[----:B------:R-:W4:Y:S11]  /*35e30*/  LDL.LU.64 R54, [R1+0x1c78] ;  /* 0x001c780001367983 */ /* 0x000f360000300a00 */
[----:B------:R-:W-:Y:S11]  /*35e40*/  @!UPT UIADD3 URZ, URZ, URZ, URZ ;  /* 0x0000003f3f3ff290 */ /* 0x000ff6000fffe03f */
[----:B------:R-:W-:Y:S01]  /*35e50*/  STL.64 [R1+0x3d0], R12 ;  /* 0x0003d00c01007387 */ /* 0x000fe20000100a00 */
[----:B------:R0:W-:Y:S03]  /*35e60*/  STL.64 [R1+0x3d8], R14 ;  /* 0x0003d80e01007387 */ /* 0x0001e60000100a00 */
[----:B0-----:R-:W3:Y:S01]  /*35e70*/  LDL.LU.64 R14, [R1+0x1c70] ;  /* 0x001c7000010e7983 */ /* 0x001ee20000300a00 */
[C---:B--2---:R-:W-:Y:S03]  /*35e80*/  HMMA.16816.F32.BF16 R20, R8.reuse, R22, R48 ;  /* 0x000000160814723c */ /* 0x044fe60000041830 */
[----:B------:R-:W2:Y:S11]  /*35e90*/  LDL.LU.64 R50, [R1+0x1c68] ;  /* 0x001c680001327983 */ /* 0x000eb60000300a00 */
[----:B------:R-:W-:Y:S09]  /*35ea0*/  @!UPT UIADD3 URZ, URZ, URZ, URZ ;  /* 0x0000003f3f3ff290 */ /* 0x000ff2000fffe03f */
[----:B------:R0:W-:Y:S01]  /*35eb0*/  STL.64 [R1+0x3c0], R20 ;  /* 0x0003c01401007387 */ /* 0x0001e20000100a00 */
[----:B------:R1:W-:Y:S02]  /*35ec0*/  STL.64 [R1+0x3c8], R22 ;  /* 0x0003c81601007387 */ /* 0x0003e40000100a00 */
[----:B0-----:R-:W-:Y:S02]  /*35ed0*/  IMAD.MOV.U32 R20, RZ, RZ, R22 ;  /* 0x000000ffff147224 */ /* 0x001fe400078e0016 */
[----:B-1----:R-:W2:Y:S01]  /*35ee0*/  LDL.LU.64 R22, [R1+0x1c60] ;  /* 0x001c600001167983 */ /* 0x002ea20000300a00 */
[C---:B----4-:R-:W-:Y:S02]  /*35ef0*/  HMMA.16816.F32.BF16 R52, R8.reuse, R54, R56 ;  /* 0x000000360834723c */ /* 0x050fe40000041838 */
[----:B------:R-:W-:Y:S02]  /*35f00*/  STL [R1+0x182c], R20 ;  /* 0x00182c1401007387 */ /* 0x000fe40000100800 */
[----:B------:R-:W4:Y:S01]  /*35f10*/  LDL.LU.64 R58, [R1+0x1c58] ;  /* 0x001c5800013a7983 */ /* 0x000f220000300a00 */
[----:B------:R-:W4:Y:S03]  /*35f20*/  LDL.LU.64 R56, [R1+0x1c50] ;  /* 0x001c500001387983 */ /* 0x000f260000300a00 */
[C---:B------:R-:W-:Y:S11]  /*35f30*/  HMMA.16816.F32.BF16 R40, R8.reuse, R6, R40 ;  /* 0x000000060828723c */ /* 0x040ff60000041828 */
[----:B------:R-:W-:Y:S05]  /*35f40*/  @!UPT UIADD3 URZ, URZ, URZ, URZ ;  /* 0x0000003f3f3ff290 */ /* 0x000fea000fffe03f */
[----:B------:R-:W-:Y:S01]  /*35f50*/  IMAD.MOV.U32 R21, RZ, RZ, R54 ;  /* 0x000000ffff157224 */ /* 0x000fe200078e0036 */
[----:B------:R0:W-:Y:S01]  /*35f60*/  STL.64 [R1+0x3b0], R52 ;  /* 0x0003b03401007387 */ /* 0x0001e20000100a00 */
[----:B------:R-:W-:Y:S03]  /*35f70*/  STL.64 [R1+0x3b8], R54 ;  /* 0x0003b83601007387 */ /* 0x000fe60000100a00 */
[----:B0-----:R-:W3:Y:S01]  /*35f80*/  LDL.LU.64 R52, [R1+0x1c48] ;  /* 0x001c480001347983 */ /* 0x001ee20000300a00 */
[----:B------:R-:W-:Y:S01]  /*35f90*/  STL [R1+0x1830], R21 ;  /* 0x0018301501007387 */ /* 0x000fe20000100800 */
[----:B------:R-:W-:Y:S02]  /*35fa0*/  HMMA.16816.F32.BF16 R16, R8, R38, R16 ;  /* 0x000000260810723c */ /* 0x000fe40000041810 */
[----:B--2---:R0:W-:Y:S02]  /*35fb0*/  STL.64 [R1+0x1b58], R22 ;  /* 0x001b581601007387 */ /* 0x0041e40000100a00 */
[----:B0-----:R-:W-:-:S02]  /*35fc0*/  IMAD.MOV.U32 R22, RZ, RZ, R2 ;  /* 0x000000ffff167224 */ /* 0x001fc400078e0002 */
[----:B------:R-:W-:Y:S02]  /*35fd0*/  IMAD.MOV.U32 R23, RZ, RZ, R0 ;  /* 0x000000ffff177224 */ /* 0x000fe400078e0000 */
[----:B------:R-:W-:Y:S02]  /*35fe0*/  IMAD.MOV.U32 R2, RZ, RZ, R6 ;  /* 0x000000ffff027224 */ /* 0x000fe400078e0006 */
[----:B------:R-:W-:Y:S02]  /*35ff0*/  IMAD.MOV.U32 R0, RZ, RZ, R7 ;  /* 0x000000ffff007224 */ /* 0x000fe400078e0007 */
[----:B------:R-:W0:Y:S04]  /*36000*/  LDSM.16.MT88.4 R4, [R25+0x4800] ;  /* 0x004800001904783b */ /* 0x000e280000004200 */
[----:B------:R1:W-:Y:S01]  /*36010*/  STL.64 [R1+0x3a0], R40 ;  /* 0x0003a02801007387 */ /* 0x0003e20000100a00 */
[----:B------:R-:W-:Y:S03]  /*36020*/  STL.64 [R1+0x3a8], R42 ;  /* 0x0003a82a01007387 */ /* 0x000fe60000100a00 */
[----:B-1----:R-:W2:Y:S04]  /*36030*/  LDL.LU.64 R40, [R1+0x1c40] ;  /* 0x001c400001287983 */ /* 0x002ea80000300a00 */
[----:B0-----:R-:W-:Y:S01]  /*36040*/  STL.64 [R1+0x1b68], R6 ;  /* 0x001b680601007387 */ /* 0x001fe20000100a00 */
[----:B------:R0:W-:Y:S03]  /*36050*/  STL.64 [R1+0x1b60], R4 ;  /* 0x001b600401007387 */ /* 0x0001e60000100a00 */
[----:B0-----:R-:W2:Y:S01]  /*36060*/  LDL.LU R4, [R1+0x530] ;  /* 0x0005300001047983 */ /* 0x001ea20000300800 */
[----:B------:R-:W2:Y:S02]  /*36070*/  LDL.LU R5, [R1+0x534] ;  /* 0x0005340001057983 */ /* 0x000ea40000300800 */
[----:B------:R-:W2:Y:S02]  /*36080*/  LDL.LU R6, [R1+0x538] ;  /* 0x0005380001067983 */ /* 0x000ea40000300800 */
[----:B------:R-:W2:Y:S01]  /*36090*/  LDL.LU R7, [R1+0x53c] ;  /* 0x00053c0001077983 */ /* 0x000ea20000300800 */
[----:B------:R-:W-:Y:S01]  /*360a0*/  STL.64 [R1+0x560], R16 ;  /* 0x0005601001007387 */ /* 0x000fe20000100a00 */
[----:B------:R0:W-:Y:S03]  /*360b0*/  STL.64 [R1+0x568], R18 ;  /* 0x0005681201007387 */ /* 0x0001e60000100a00 */
[----:B0-----:R-:W4:Y:S01]  /*360c0*/  LDL.LU.64 R18, [R1+0x1c38] ;  /* 0x001c380001127983 */ /* 0x001f220000300a00 */
[C---:B---3--:R-:W-:Y:S01]  /*360d0*/  HMMA.16816.F32.BF16 R12, R8.reuse, R14, R28 ;  /* 0x0000000e080c723c */ /* 0x048fe2000004181c */
[----:B------:R-:W3:Y:S02]  /*360e0*/  LDL.LU R17, [R1+0x1c30] ;  /* 0x001c300001117983 */ /* 0x000ee40000300800 */
[----:B------:R-:W-:Y:S01]  /*360f0*/  IMAD.MOV.U32 R16, RZ, RZ, R38 ;  /* 0x000000ffff107224 */ /* 0x000fe200078e0026 */
[----:B------:R-:W3:Y:S04]  /*36100*/  LDL.LU.64 R36, [R1+0x1c28] ;  /* 0x001c280001247983 */ /* 0x000ee80000300a00 */
[C---:B--2---:R-:W-:Y:S08]  /*36110*/  HMMA.16816.F32.BF16 R4, R8.reuse, R22, R4 ;  /* 0x000000160804723c */ /* 0x044ff00000041804 */
[C---:B----4-:R-:W-:Y:S08]  /*36120*/  HMMA.16816.F32.BF16 R32, R8.reuse, R18, R32 ;  /* 0x000000120820723c */ /* 0x050ff00000041820 */
[C---:B------:R-:W-:Y:S11]  /*36130*/  HMMA.16816.F32.BF16 R20, R8.reuse, R50, R44 ;  /* 0x000000320814723c */ /* 0x040ff6000004182c */
[----:B------:R-:W-:Y:S04]  /*36140*/  @!UPT UIADD3 URZ, URZ, URZ, URZ ;  /* 0x0000003f3f3ff290 */ /* 0x000fe8000fffe03f */
[----:B------:R0:W-:Y:S01]  /*36150*/  STL.64 [R1+0x550], R32 ;  /* 0x0005502001007387 */ /* 0x0001e20000100a00 */
[----:B------:R-:W-:Y:S03]  /*36160*/  STL.64 [R1+0x558], R34 ;  /* 0x0005582201007387 */ /* 0x000fe60000100a00 */
[----:B0-----:R-:W2:Y:S01]  /*36170*/  LDL.LU.64 R32, [R1+0x1c20] ;  /* 0x001c200001207983 */ /* 0x001ea20000300a00 */
[----:B------:R-:W-:Y:S02]  /*36180*/  STL.64 [R1+0x1ae8], R18 ;  /* 0x001ae81201007387 */ /* 0x000fe40000100a00 */
[----:B------:R-:W-:Y:S02]  /*36190*/  STL [R1+0x1b00], R16 ;  /* 0x001b001001007387 */ /* 0x000fe40000100800 */
[----:B------:R-:W4:Y:S01]  /*361a0*/  LDL.LU.64 R28, [R1+0x1c18] ;  /* 0x001c1800011c7983 */ /* 0x000f220000300a00 */
[----:B------:R-:W-:Y:S01]  /*361b0*/  STL.64 [R1+0x540], R12 ;  /* 0x0005400c01007387 */ /* 0x000fe20000100a00 */
[----:B------:R0:W-:Y:S03]  /*361c0*/  STL.64 [R1+0x548], R14 ;  /* 0x0005480e01007387 */ /* 0x0001e60000100a00 */
[----:B0-----:R-:W2:Y:S01]  /*361d0*/  LDL.LU.64 R14, [R1+0x1c10] ;  /* 0x001c1000010e7983 */ /* 0x001ea20000300a00 */
[----:B------:R-:W2:Y:S02]  /*361e0*/  LDL.LU.64 R12, [R1+0x1c08] ;  /* 0x001c0800010c7983 */ /* 0x000ea40000300a00 */
[----:B------:R-:W-:Y:S02]  /*361f0*/  STL.64 [R1+0x530], R4 ;  /* 0x0005300401007387 */ /* 0x000fe40000100a00 */
[----:B------:R0:W-:Y:S02]  /*36200*/  STL.64 [R1+0x538], R6 ;  /* 0x0005380601007387 */ /* 0x0001e40000100a00 */
[----:B0-----:R-:W-:Y:S01]  /*36210*/  HMMA.16816.F32.BF16 R4, R8, R26, R56 ;  /* 0x0000001a0804723c */ /* 0x001fe20000041838 */
[----:B------:R-:W2:Y:S01]  /*36220*/  LDL.LU R56, [R1+0x420] ;  /* 0x0004200001387983 */ /* 0x000ea20000300800 */
[----:B------:R0:W-:Y:S02]  /*36230*/  STL.64 [R1+0x520], R20 ;  /* 0x0005201401007387 */ /* 0x0001e40000100a00 */
[----:B------:R1:W-:Y:S11]  /*36240*/  STL.64 [R1+0x528], R22 ;  /* 0x0005281601007387 */ /* 0x0003f60000100a00 */
[----:B------:R-:W-:Y:S08]  /*36250*/  @!UPT UIADD3 URZ, URZ, URZ, URZ ;  /* 0x0000003f3f3ff290 */ /* 0x000ff0000fffe03f */
[----:B------:R-:W-:Y:S01]  /*36260*/  STL.64 [R1+0x510], R4 ;  /* 0x0005100401007387 */ /* 0x000fe20000100a00 */
[----:B------:R0:W-:Y:S02]  /*36270*/  STL.64 [R1+0x518], R6 ;  /* 0x0005180601007387 */ /* 0x0001e40000100a00 */
[----:B------:R-:W2:Y:S02]  /*36280*/  LDL.LU R57, [R1+0x424] ;  /* 0x0004240001397983 */ /* 0x000ea40000300800 */
[----:B------:R-:W2:Y:S01]  /*36290*/  LDL.LU R58, [R1+0x428] ;  /* 0x00042800013a7983 */ /* 0x000ea20000300800 */
[----:B------:R-:W2:Y:S04]  /*362a0*/  LDL.LU R59, [R1+0x42c] ;  /* 0x00042c00013b7983 */ /* 0x000ea80000300800 */
[----:B--2---:R-:W-:Y:S01]  /*362b0*/  STL.64 [R1+0x1b78], R58 ;  /* 0x001b783a01007387 */ /* 0x004fe20000100a00 */
[----:B------:R-:W-:Y:S02]  /*362c0*/  STL.64 [R1+0x1b70], R56 ;  /* 0x001b703801007387 */ /* 0x000fe40000100a00 */
[----:B------:R-:W2:Y:S02]  /*362d0*/  LDL.LU R24, [R1+0x470] ;  /* 0x0004700001187983 */ /* 0x000ea40000300800 */
[----:B------:R-:W2:Y:S01]  /*362e0*/  LDL.LU R25, [R1+0x474] ;  /* 0x0004740001197983 */ /* 0x000ea20000300800 */
[----:B------:R-:W2:Y:S01]  /*362f0*/  LDL.LU R26, [R1+0x478] ;  /* 0x00047800011a7983 */ /* 0x000ea20000300800 */
[----:B------:R-:W2:Y:S02]  /*36300*/  LDL.LU R27, [R1+0x47c] ;  /* 0x00047c00011b7983 */ /* 0x000ea40000300800 */
[----:B------:R-:W-:-:S02]  /*36310*/  IMAD.MOV.U32 R30, RZ, RZ, R13 ;  /* 0x000000ffff1e7224 */ /* 0x000fc400078e000d */
[----:B------:R-:W-:Y:S01]  /*36320*/  IMAD.MOV.U32 R31, RZ, RZ, R61 ;  /* 0x000000ffff1f7224 */ /* 0x000fe200078e003d */
[----:B--2---:R4:W-:Y:S01]  /*36330*/  STL.64 [R1+0x1b88], R26 ;  /* 0x001b881a01007387 */ /* 0x0049e20000100a00 */
[----:B------:R-:W-:Y:S02]  /*36340*/  STL.64 [R1+0x1b80], R24 ;  /* 0x001b801801007387 */ /* 0x000fe40000100a00 */
[----:B------:R-:W2:Y:S02]  /*36350*/  LDL.LU R13, [R1+0x1c00] ;  /* 0x001c0000010d7983 */ /* 0x000ea40000300800 */
[----:B------:R0:W-:Y:S01]  /*36360*/  STL.64 [R1+0x1b90], R30 ;  /* 0x001b901e01007387 */ /* 0x0001e20000100a00 */
[----:B------:R-:W2:Y:S01]  /*36370*/  LDL.LU R48, [R1+0x480] ;  /* 0x0004800001307983 */ /* 0x000ea20000300800 */
[----:B------:R-:W2:Y:S02]  /*36380*/  LDL.LU R49, [R1+0x484] ;  /* 0x0004840001317983 */ /* 0x000ea40000300800 */
[----:B------:R-:W2:Y:S02]  /*36390*/  LDL.LU R50, [R1+0x488] ;  /* 0x0004880001327983 */ /* 0x000ea40000300800 */
[----:B------:R-:W2:Y:S02]  /*363a0*/  LDL.LU R51, [R1+0x48c] ;  /* 0x00048c0001337983 */ /* 0x000ea40000300800 */
[----:B------:R-:W-:-:S02]  /*363b0*/  IMAD.MOV.U32 R46, RZ, RZ, R60 ;  /* 0x000000ffff2e7224 */ /* 0x000fc400078e003c */
[----:B------:R-:W-:Y:S01]  /*363c0*/  IMAD.MOV.U32 R47, RZ, RZ, R53 ;  /* 0x000000ffff2f7224 */ /* 0x000fe200078e0035 */
[----:B--2---:R2:W-:Y:S01]  /*363d0*/  STL.64 [R1+0x1ba0], R50 ;  /* 0x001ba03201007387 */ /* 0x0045e20000100a00 */
[----:B------:R-:W-:Y:S03]  /*363e0*/  STL.64 [R1+0x1b98], R48 ;  /* 0x001b983001007387 */ /* 0x000fe60000100a00 */
[----:B------:R2:W-:Y:S02]  /*363f0*/  STL.64 [R1+0x1ba8], R46 ;  /* 0x001ba82e01007387 */ /* 0x0005e40000100a00 */
[----:B0-----:R-:W2:Y:S01]  /*36400*/  LDL.LU R20, [R1+0x490] ;  /* 0x0004900001147983 */ /* 0x001ea20000300800 */
[----:B------:R-:W2:Y:S01]  /*36410*/  LDL.LU R21, [R1+0x494] ;  /* 0x0004940001157983 */ /* 0x000ea20000300800 */
[----:B-1----:R-:W2:Y:S02]  /*36420*/  LDL.LU R22, [R1+0x498] ;  /* 0x0004980001167983 */ /* 0x002ea40000300800 */
[----:B------:R-:W2:Y:S02]  /*36430*/  LDL.LU R23, [R1+0x49c] ;  /* 0x00049c0001177983 */ /* 0x000ea40000300800 */
[----:B------:R-:W-:-:S02]  /*36440*/  IMAD.MOV.U32 R6, RZ, RZ, R52 ;  /* 0x000000ffff067224 */ /* 0x000fc400078e0034 */
[----:B------:R-:W-:Y:S02]  /*36450*/  IMAD.MOV.U32 R7, RZ, RZ, R41 ;  /* 0x000000ffff077224 */ /* 0x000fe400078e0029 */
[----:B----4-:R-:W-:Y:S02]  /*36460*/  IMAD.MOV.U32 R26, RZ, RZ, R29 ;  /* 0x000000ffff1a7224 */ /* 0x010fe400078e001d */
[----:B------:R-:W-:Y:S01]  /*36470*/  IMAD.MOV.U32 R27, RZ, RZ, R28 ;  /* 0x000000ffff1b7224 */ /* 0x000fe200078e001c */
[----:B--2---:R0:W-:Y:S01]  /*36480*/  STL.64 [R1+0x1bb8], R22 ;  /* 0x001bb81601007387 */ /* 0x0041e20000100a00 */
[----:B------:R-:W-:Y:S02]  /*36490*/  STL.64 [R1+0x1bb0], R20 ;  /* 0x001bb01401007387 */ /* 0x000fe40000100a00 */
[----:B------:R-:W-:Y:S02]  /*364a0*/  STL.64 [R1+0x1bc0], R6 ;  /* 0x001bc00601007387 */ /* 0x000fe40000100a00 */
[----:B------:R-:W-:Y:S01]  /*364b0*/  STL.64 [R1+0x1bc8], R26 ;  /* 0x001bc81a01007387 */ /* 0x000fe20000100a00 */
[----:B------:R-:W2:Y:S01]  /*364c0*/  LDL.LU R28, [R1+0x4b0] ;  /* 0x0004b000011c7983 */ /* 0x000ea20000300800 */
[----:B------:R-:W2:Y:S02]  /*364d0*/  LDL.LU R29, [R1+0x4b4] ;  /* 0x0004b400011d7983 */ /* 0x000ea40000300800 */
[----:B------:R-:W4:Y:S02]  /*364e0*/  LDL.LU R30, [R1+0x4b8] ;  /* 0x0004b800011e7983 */ /* 0x000f240000300800 */
[----:B------:R-:W4:Y:S02]  /*364f0*/  LDL.LU R31, [R1+0x4bc] ;  /* 0x0004bc00011f7983 */ /* 0x000f240000300800 */
[----:B------:R-:W-:-:S02]  /*36500*/  IMAD.MOV.U32 R50, RZ, RZ, R40 ;  /* 0x000000ffff327224 */ /* 0x000fc400078e0028 */
[----:B---3--:R-:W-:Y:S01]  /*36510*/  IMAD.MOV.U32 R51, RZ, RZ, R37 ;  /* 0x000000ffff337224 */ /* 0x008fe200078e0025 */
[----:B----4-:R-:W-:Y:S01]  /*36520*/  STL.64 [R1+0x1bd8], R30 ;  /* 0x001bd81e01007387 */ /* 0x010fe20000100a00 */
[----:B--2---:R-:W-:Y:S03]  /*36530*/  STL.64 [R1+0x1bd0], R28 ;  /* 0x001bd01c01007387 */ /* 0x004fe60000100a00 */
[----:B------:R1:W-:Y:S02]  /*36540*/  STL.64 [R1+0x1be0], R50 ;  /* 0x001be03201007387 */ /* 0x0003e40000100a00 */
[----:B------:R-:W2:Y:S01]  /*36550*/  LDL.LU R44, [R1+0x4c0] ;  /* 0x0004c000012c7983 */ /* 0x000ea20000300800 */
[----:B------:R-:W2:Y:S01]  /*36560*/  LDL.LU R45, [R1+0x4c4] ;  /* 0x0004c400012d7983 */ /* 0x000ea20000300800 */
[----:B------:R-:W3:Y:S02]  /*36570*/  LDL.LU R46, [R1+0x4c8] ;  /* 0x0004c800012e7983 */ /* 0x000ee40000300800 */
[----:B------:R-:W3:Y:S02]  /*36580*/  LDL.LU R47, [R1+0x4cc] ;  /* 0x0004cc00012f7983 */ /* 0x000ee40000300800 */
[----:B0-----:R-:W-:-:S02]  /*36590*/  IMAD.MOV.U32 R22, RZ, RZ, R36 ;  /* 0x000000ffff167224 */ /* 0x001fc400078e0024 */
[----:B------:R-:W-:Y:S01]  /*365a0*/  IMAD.MOV.U32 R23, RZ, RZ, R33 ;  /* 0x000000ffff177224 */ /* 0x000fe200078e0021 */
[----:B---3--:R-:W-:Y:S01]  /*365b0*/  STL.64 [R1+0x1bf0], R46 ;  /* 0x001bf02e01007387 */ /* 0x008fe20000100a00 */
[----:B--2---:R-:W-:Y:S03]  /*365c0*/  STL.64 [R1+0x1be8], R44 ;  /* 0x001be82c01007387 */ /* 0x004fe60000100a00 */
[----:B------:R0:W-:Y:S02]  /*365d0*/  STL.64 [R1+0x1bf8], R22 ;  /* 0x001bf81601007387 */ /* 0x0001e40000100a00 */
[----:B------:R-:W2:Y:S01]  /*365e0*/  LDL.LU R48, [R1+0x4f0] ;  /* 0x0004f00001307983 */ /* 0x000ea20000300800 */
[----:B------:R-:W2:Y:S01]  /*365f0*/  LDL.LU R49, [R1+0x4f4] ;  /* 0x0004f40001317983 */ /* 0x000ea20000300800 */
[----:B-1----:R-:W2:Y:S02]  /*36600*/  LDL.LU R50, [R1+0x4f8] ;  /* 0x0004f80001327983 */ /* 0x002ea40000300800 */
[----:B------:R-:W2:Y:S02]  /*36610*/  LDL.LU R51, [R1+0x4fc] ;  /* 0x0004fc0001337983 */ /* 0x000ea40000300800 */
[----:B------:R-:W3:Y:S01]  /*36620*/  LDL.LU R20, [R1+0x500] ;  /* 0x0005000001147983 */ /* 0x000ee20000300800 */
[----:B------:R-:W3:Y:S04]  /*36630*/  LDL.LU R21, [R1+0x504] ;  /* 0x0005040001157983 */ /* 0x000ee80000300800 */
[----:B0-----:R-:W3:Y:S01]  /*36640*/  LDL.LU R22, [R1+0x508] ;  /* 0x0005080001167983 */ /* 0x001ee20000300800 */
[----:B------:R-:W3:Y:S02]  /*36650*/  LDL.LU R23, [R1+0x50c] ;  /* 0x00050c0001177983 */ /* 0x000ee40000300800 */
        /* <DEDUP_REMOVED lines=15> */
[----:B------:R-:W-:-:S02]  /*36750*/  IMAD.MOV.U32 R47, RZ, RZ, R12 ;  /* 0x000000ffff2f7224 */ /* 0x000fc400078e000c */
[----:B------:R-:W4:Y:S02]  /*36760*/  LDL.LU R43, [R1+0x43c] ;  /* 0x00043c00012b7983 */ /* 0x000f240000300800 */
[----:B------:R-:W-:Y:S01]  /*36770*/  IMAD.MOV.U32 R46, RZ, RZ, R13 ;  /* 0x000000ffff2e7224 */ /* 0x000fe200078e000d */
[----:B------:R-:W4:Y:S01]  /*36780*/  LDL.LU R12, [R1+0x460] ;  /* 0x00046000010c7983 */ /* 0x000f220000300800 */
[----:B------:R-:W-:Y:S02]  /*36790*/  IMAD.MOV.U32 R31, RZ, RZ, R14 ;  /* 0x000000ffff1f7224 */ /* 0x000fe400078e000e */
[----:B------:R-:W4:Y:S02]  /*367a0*/  LDL.LU R13, [R1+0x464] ;  /* 0x00046400010d7983 */ /* 0x000f240000300800 */
[----:B------:R-:W-:Y:S01]  /*367b0*/  IMAD.MOV.U32 R30, RZ, RZ, R15 ;  /* 0x000000ffff1e7224 */ /* 0x000fe200078e000f */
[----:B------:R-:W4:Y:S01]  /*367c0*/  LDL.LU R14, [R1+0x468] ;  /* 0x00046800010e7983 */ /* 0x000f220000300800 */
[----:B------:R-:W4:Y:S02]  /*367d0*/  LDL.LU R15, [R1+0x46c] ;  /* 0x00046c00010f7983 */ /* 0x000f240000300800 */
[----:B------:R-:W4:Y:S02]  /*367e0*/  LDL.LU R36, [R1+0x440] ;  /* 0x0004400001247983 */ /* 0x000f240000300800 */
[----:B------:R-:W4:Y:S02]  /*367f0*/  LDL.LU R37, [R1+0x444] ;  /* 0x0004440001257983 */ /* 0x000f240000300800 */
[----:B------:R-:W-:Y:S01]  /*36800*/  IMAD.MOV.U32 R3, RZ, RZ, R39 ;  /* 0x000000ffff037224 */ /* 0x000fe200078e0027 */
[----:B------:R-:W4:Y:S01]  /*36810*/  LDL.LU R38, [R1+0x448] ;  /* 0x0004480001267983 */ /* 0x000f220000300800 */
[----:B------:R-:W-:-:S02]  /*36820*/  IMAD.MOV.U32 R18, RZ, RZ, R32 ;  /* 0x000000ffff127224 */ /* 0x000fc400078e0020 */
        /* <DEDUP_REMOVED lines=9> */
[C---:B---3--:R-:W-:Y:S01]  /*368c0*/  HMMA.16816.F32.BF16 R44, R8.reuse, R46, R20 ;  /* 0x0000002e082c723c */ /* 0x048fe20000041814 */
[----:B------:R-:W3:Y:S07]  /*368d0*/  LDL.LU.64 R22, [R1+0x1bf8] ;  /* 0x001bf80001167983 */ /* 0x000eee0000300a00 */
[----:B--2---:R-:W-:Y:S11]  /*368e0*/  HMMA.16816.F32.BF16 R28, R8, R30, R48 ;  /* 0x0000001e081c723c */ /* 0x004ff60000041830 */
[----:B------:R-:W-:Y:S04]  /*368f0*/  @!UPT UIADD3 URZ, URZ, URZ, URZ ;  /* 0x0000003f3f3ff290 */ /* 0x000fe8000fffe03f */
[----:B------:R-:W-:Y:S01]  /*36900*/  STL.64 [R1+0x500], R44 ;  /* 0x0005002c01007387 */ /* 0x000fe20000100a00 */
[----:B------:R0:W-:Y:S03]  /*36910*/  STL.64 [R1+0x508], R46 ;  /* 0x0005082e01007387 */ /* 0x0001e60000100a00 */
[----:B0-----:R-:W2:Y:S01]  /*36920*/  LDL.LU.64 R46, [R1+0x1bf0] ;  /* 0x001bf000012e7983 */ /* 0x001ea20000300a00 */
[----:B------:R-:W2:Y:S02]  /*36930*/  LDL.LU.64 R44, [R1+0x1be8] ;  /* 0x001be800012c7983 */ /* 0x000ea40000300a00 */
[----:B------:R-:W2:Y:S02]  /*36940*/  LDL.LU.64 R50, [R1+0x1be0] ;  /* 0x001be00001327983 */ /* 0x000ea40000300a00 */
[----:B------:R-:W-:-:S07]  /*36950*/  IMAD.MOV.U32 R19, RZ, RZ, R17 ;  /* 0x000000ffff137224 */ /* 0x000fce00078e0011 */
[C---:B----4-:R-:W-:Y:S01]  /*36960*/  HMMA.16816.F32.BF16 R16, R8.reuse, R18, R24 ;  /* 0x000000120810723c */ /* 0x050fe20000041818 */
[----:B------:R-:W-:Y:S01]  /*36970*/  STL.64 [R1+0x4f0], R28 ;  /* 0x0004f01c01007387 */ /* 0x000fe20000100a00 */
[----:B------:R0:W-:Y:S03]  /*36980*/  STL.64 [R1+0x4f8], R30 ;  /* 0x0004f81e01007387 */ /* 0x0001e60000100a00 */
[----:B0-----:R-:W4:Y:S01]  /*36990*/  LDL.LU.64 R30, [R1+0x1bd8] ;  /* 0x001bd800011e7983 */ /* 0x001f220000300a00 */
[----:B------:R-:W4:Y:S02]  /*369a0*/  LDL.LU.64 R28, [R1+0x1bd0] ;  /* 0x001bd000011c7983 */ /* 0x000f240000300a00 */
[----:B------:R-:W4:Y:S11]  /*369b0*/  LDL.LU.64 R26, [R1+0x1bc8] ;  /* 0x001bc800011a7983 */ /* 0x000f360000300a00 */
[----:B------:R-:W-:Y:S04]  /*369c0*/  @!UPT UIADD3 URZ, URZ, URZ, URZ ;  /* 0x0000003f3f3ff290 */ /* 0x000fe8000fffe03f */
[----:B------:R0:W-:Y:S01]  /*369d0*/  STL.64 [R1+0x4e0], R16 ;  /* 0x0004e01001007387 */ /* 0x0001e20000100a00 */
[----:B------:R1:W-:Y:S03]  /*369e0*/  STL.64 [R1+0x4e8], R18 ;  /* 0x0004e81201007387 */ /* 0x0003e60000100a00 */
[----:B0-----:R-:W4:Y:S01]  /*369f0*/  LDL.LU R16, [R1+0x390] ;  /* 0x0003900001107983 */ /* 0x001f220000300800 */
[----:B------:R-:W4:Y:S02]  /*36a00*/  LDL.LU R17, [R1+0x394] ;  /* 0x0003940001117983 */ /* 0x000f240000300800 */
[----:B-1----:R-:W4:Y:S02]  /*36a10*/  LDL.LU R18, [R1+0x398] ;  /* 0x0003980001127983 */ /* 0x002f240000300800 */
[----:B------:R-:W4:Y:S01]  /*36a20*/  LDL.LU R19, [R1+0x39c] ;  /* 0x00039c0001137983 */ /* 0x000f220000300800 */
[C---:B---3--:R-:W-:Y:S01]  /*36a30*/  HMMA.16816.F32.BF16 R20, R8.reuse, R22, R4 ;  /* 0x000000160814723c */ /* 0x048fe20000041804 */
[----:B------:R-:W3:Y:S11]  /*36a40*/  LDL.LU.64 R6, [R1+0x1bc0] ;  /* 0x001bc00001067983 */ /* 0x000ef60000300a00 */
[----:B------:R-:W-:Y:S11]  /*36a50*/  @!UPT UIADD3 URZ, URZ, URZ, URZ ;  /* 0x0000003f3f3ff290 */ /* 0x000ff6000fffe03f */
[----:B------:R-:W-:Y:S01]  /*36a60*/  STL.64 [R1+0x4d0], R20 ;  /* 0x0004d01401007387 */ /* 0x000fe20000100a00 */
[----:B------:R0:W-:Y:S03]  /*36a70*/  STL.64 [R1+0x4d8], R22 ;  /* 0x0004d81601007387 */ /* 0x0001e60000100a00 */
[----:B0-----:R-:W3:Y:S01]  /*36a80*/  LDL.LU.64 R22, [R1+0x1bb8] ;  /* 0x001bb80001167983 */ /* 0x001ee20000300a00 */
[----:B------:R-:W3:Y:S01]  /*36a90*/  LDL.LU.64 R20, [R1+0x1bb0] ;  /* 0x001bb00001147983 */ /* 0x000ee20000300a00 */
[C---:B--2---:R-:W-:Y:S01]  /*36aa0*/  HMMA.16816.F32.BF16 R48, R8.reuse, R50, R44 ;  /* 0x000000320830723c */ /* 0x044fe2000004182c */
[----:B------:R-:W2:Y:S07]  /*36ab0*/  LDL.LU.64 R46, [R1+0x1ba8] ;  /* 0x001ba800012e7983 */ /* 0x000eae0000300a00 */
[C---:B----4-:R-:W-:Y:S11]  /*36ac0*/  HMMA.16816.F32.BF16 R24, R8.reuse, R26, R28 ;  /* 0x0000001a0818723c */ /* 0x050ff6000004181c */
[----:B------:R-:W-:Y:S04]  /*36ad0*/  @!UPT UIADD3 URZ, URZ, URZ, URZ ;  /* 0x0000003f3f3ff290 */ /* 0x000fe8000fffe03f */
[----:B------:R-:W-:Y:S01]  /*36ae0*/  STL.64 [R1+0x4c0], R48 ;  /* 0x0004c03001007387 */ /* 0x000fe20000100a00 */
[----:B------:R0:W-:Y:S03]  /*36af0*/  STL.64 [R1+0x4c8], R50 ;  /* 0x0004c83201007387 */ /* 0x0001e60000100a00 */
[----:B0-----:R-:W4:Y:S01]  /*36b00*/  LDL.LU.64 R50, [R1+0x1ba0] ;  /* 0x001ba00001327983 */ /* 0x001f220000300a00 */
[----:B------:R-:W4:Y:S02]  /*36b10*/  LDL.LU.64 R48, [R1+0x1b98] ;  /* 0x001b980001307983 */ /* 0x000f240000300a00 */
[----:B------:R-:W4:Y:S01]  /*36b20*/  LDL.LU.64 R30, [R1+0x1b90] ;  /* 0x001b9000011e7983 */ /* 0x000f220000300a00 */
[----:B------:R-:W-:Y:S01]  /*36b30*/  STL.64 [R1+0x4b0], R24 ;  /* 0x0004b01801007387 */ /* 0x000fe20000100a00 */
[----:B------:R0:W-:Y:S03]  /*36b40*/  STL.64 [R1+0x4b8], R26 ;  /* 0x0004b81a01007387 */ /* 0x0001e60000100a00 */
[----:B0-----:R-:W4:Y:S01]  /*36b50*/  LDL.LU.64 R26, [R1+0x1b88] ;  /* 0x001b8800011a7983 */ /* 0x001f220000300a00 */
[----:B------:R-:W4:Y:S01]  /*36b60*/  LDL.LU.64 R24, [R1+0x1b80] ;  /* 0x001b800001187983 */ /* 0x000f220000300a00 */
[C---:B---3--:R-:W-:Y:S02]  /*36b70*/  HMMA.16816.F32.BF16 R4, R8.reuse, R6, R56 ;  /* 0x000000060804723c */ /* 0x048fe40000041838 */
[----:B------:R-:W3:Y:S01]  /*36b80*/  LDL.LU.64 R58, [R1+0x1b78] ;  /* 0x001b7800013a7983 */ /* 0x000ee20000300a00 */
[----:B------:R-:W3:Y:S11]  /*36b90*/  LDL.LU.64 R56, [R1+0x1b70] ;  /* 0x001b700001387983 */ /* 0x000ef60000300a00 */
[----:B------:R-:W-:Y:S09]  /*36ba0*/  @!UPT UIADD3 URZ, URZ, URZ, URZ ;  /* 0x0000003f3f3ff290 */ /* 0x000ff2000fffe03f */
        /* <DEDUP_REMOVED lines=11> */
[----:B------:R-:W3:Y:S03]  /*36c60*/  LDL.LU.64 R50, [R1+0x1b48] ;  /* 0x001b480001327983 */ /* 0x000ee60000300a00 */
[----:B------:R-:W-:Y:S01]  /*36c70*/  STL.64 [R1+0x480], R28 ;  /* 0x0004801c01007387 */ /* 0x000fe20000100a00 */
[----:B------:R0:W-:Y:S03]  /*36c80*/  STL.64 [R1+0x488], R30 ;  /* 0x0004881e01007387 */ /* 0x0001e60000100a00 */
[----:B0-----:R-:W3:Y:S01]  /*36c90*/  LDL.LU.64 R30, [R1+0x1b40] ;  /* 0x001b4000011e7983 */ /* 0x001ee20000300a00 */
[C---:B--2---:R-:W-:Y:S11]  /*36ca0*/  HMMA.16816.F32.BF16 R24, R8.reuse, R22, R24 ;  /* 0x000000160818723c */ /* 0x044ff60000041818 */
[----:B------:R-:W-:Y:S11]  /*36cb0*/  @!UPT UIADD3 URZ, URZ, URZ, URZ ;  /* 0x0000003f3f3ff290 */ /* 0x000ff6000fffe03f */
[----:B------:R-:W-:Y:S01]  /*36cc0*/  @!UPT UIADD3 URZ, URZ, URZ, URZ ;  /* 0x0000003f3f3ff290 */ /* 0x000fe2000fffe03f */
[----:B------:R-:W-:Y:S01]  /*36cd0*/  STL.64 [R1+0x470], R24 ;  /* 0x0004701801007387 */ /* 0x000fe20000100a00 */
[----:B------:R0:W-:Y:S03]  /*36ce0*/  STL.64 [R1+0x478], R26 ;  /* 0x0004781a01007387 */ /* 0x0001e60000100a00 */
[----:B0-----:R-:W2:Y:S01]  /*36cf0*/  LDL.LU.64 R26, [R1+0x1b38] ;  /* 0x001b3800011a7983 */ /* 0x001ea20000300a00 */
[----:B------:R0:W-:Y:S02]  /*36d00*/  STL.64 [R1+0x1ac8], R22 ;  /* 0x001ac81601007387 */ /* 0x0001e40000100a00 */
[----:B------:R-:W4:Y:S02]  /*36d10*/  LDL.LU R20, [R1+0x3f0] ;  /* 0x0003f00001147983 */ /* 0x000f240000300800 */
[----:B------:R-:W4:Y:S01]  /*36d20*/  LDL.LU R21, [R1+0x3f4] ;  /* 0x0003f40001157983 */ /* 0x000f220000300800 */
[----:B0-----:R-:W4:Y:S01]  /*36d30*/  LDL.LU R22, [R1+0x3f8] ;  /* 0x0003f80001167983 */ /* 0x001f220000300800 */
[----:B------:R-:W4:Y:S01]  /*36d40*/  LDL.LU R23, [R1+0x3fc] ;  /* 0x0003fc0001177983 */ /* 0x000f220000300800 */
[C---:B---3--:R-:W-:Y:S08]  /*36d50*/  HMMA.16816.F32.BF16 R32, R8.reuse, R30, R32 ;  /* 0x0000001e0820723c */ /* 0x048ff00000041820 */
[C---:B--2---:R-:W-:Y:S11]  /*36d60*/  HMMA.16816.F32.BF16 R12, R8.reuse, R26, R12 ;  /* 0x0000001a080c723c */ /* 0x044ff6000004180c */
[----:B------:R-:W-:Y:S11]  /*36d70*/  @!UPT UIADD3 URZ, URZ, URZ, URZ ;  /* 0x0000003f3f3ff290 */ /* 0x000ff6000fffe03f */
[----:B------:R-:W-:Y:S01]  /*36d80*/  @!UPT UIADD3 URZ, URZ, URZ, URZ ;  /* 0x0000003f3f3ff290 */ /* 0x000fe2000fffe03f */
[----:B------:R0:W-:Y:S01]  /*36d90*/  STL.64 [R1+0x460], R12 ;  /* 0x0004600c01007387 */ /* 0x0001e20000100a00 */
[----:B------:R1:W-:Y:S03]  /*36da0*/  STL.64 [R1+0x468], R14 ;  /* 0x0004680e01007387 */ /* 0x0003e60000100a00 */
[----:B0-----:R-:W2:Y:S01]  /*36db0*/  LDL.LU R12, [R1+0x930] ;  /* 0x00093000010c7983 */ /* 0x001ea20000300800 */
[----:B------:R-:W2:Y:S02]  /*36dc0*/  LDL.LU R13, [R1+0x934] ;  /* 0x00093400010d7983 */ /* 0x000ea40000300800 */
[----:B-1----:R-:W2:Y:S02]  /*36dd0*/  LDL.LU R14, [R1+0x938] ;  /* 0x00093800010e7983 */ /* 0x002ea40000300800 */
[----:B------:R-:W2:Y:S01]  /*36de0*/  LDL.LU R15, [R1+0x93c] ;  /* 0x00093c00010f7983 */ /* 0x000ea20000300800 */
[----:B------:R0:W-:Y:S04]  /*36df0*/  STL.64 [R1+0x1b08], R26 ;  /* 0x001b081a01007387 */ /* 0x0001e80000100a00 */
[----:B0-----:R-:W2:Y:S01]  /*36e00*/  LDL.LU.64 R26, [R1+0x158] ;  /* 0x00015800011a7983 */ /* 0x001ea20000300a00 */
[----:B------:R-:W-:Y:S02]  /*36e10*/  STL.64 [R1+0x450], R32 ;  /* 0x0004502001007387 */ /* 0x000fe40000100a00 */
[----:B------:R0:W-:Y:S02]  /*36e20*/  STL.64 [R1+0x458], R34 ;  /* 0x0004582201007387 */ /* 0x0001e40000100a00 */
[----:B0-----:R-:W3:Y:S02]  /*36e30*/  LDL.LU.64 R34, [R1+0x1b30] ;  /* 0x001b300001227983 */ /* 0x001ee40000300a00 */
[C---:B---3--:R-:W-:Y:S11]  /*36e40*/  HMMA.16816.F32.BF16 R36, R8.reuse, R34, R36 ;  /* 0x000000220824723c */ /* 0x048ff60000041824 */
[----:B------:R-:W-:Y:S11]  /*36e50*/  @!UPT UIADD3 URZ, URZ, URZ, URZ ;  /* 0x0000003f3f3ff290 */ /* 0x000ff6000fffe03f */
[----:B------:R-:W-:Y:S01]  /*36e60*/  @!UPT UIADD3 URZ, URZ, URZ, URZ ;  /* 0x0000003f3f3ff290 */ /* 0x000fe2000fffe03f */
[----:B------:R-:W-:Y:S01]  /*36e70*/  STL.64 [R1+0x440], R36 ;  /* 0x0004402401007387 */ /* 0x000fe20000100a00 */
[----:B------:R0:W-:Y:S03]  /*36e80*/  STL.64 [R1+0x448], R38 ;  /* 0x0004482601007387 */ /* 0x0001e60000100a00 */
[----:B0-----:R-:W3:Y:S02]  /*36e90*/  LDL.LU.64 R38, [R1+0x1b28] ;  /* 0x001b280001267983 */ /* 0x001ee40000300a00 */
[C---:B---3--:R-:W-:Y:S11]  /*36ea0*/  HMMA.16816.F32.BF16 R40, R8.reuse, R38, R40 ;  /* 0x000000260828723c */ /* 0x048ff60000041828 */
[----:B------:R-:W-:Y:S11]  /*36eb0*/  @!UPT UIADD3 URZ, URZ, URZ, URZ ;  /* 0x0000003f3f3ff290 */ /* 0x000ff6000fffe03f */
[----:B------:R-:W-:Y:S01]  /*36ec0*/  @!UPT UIADD3 URZ, URZ, URZ, URZ ;  /* 0x0000003f3f3ff290 */ /* 0x000fe2000fffe03f */
[----:B------:R-:W-:Y:S01]  /*36ed0*/  STL.64 [R1+0x430], R40 ;  /* 0x0004302801007387 */ /* 0x000fe20000100a00 */
[----:B------:R0:W-:Y:S03]  /*36ee0*/  STL.64 [R1+0x438], R42 ;  /* 0x0004382a01007387 */ /* 0x0001e60000100a00 */
[----:B0-----:R-:W3:Y:S01]  /*36ef0*/  LDL.LU.64 R42, [R1+0x1b20] ;  /* 0x001b2000012a7983 */ /* 0x001ee20000300a00 */
[C---:B----4-:R-:W-:Y:S08]  /*36f00*/  HMMA.16816.F32.BF16 R52, R8.reuse, R46, R52 ;  /* 0x0000002e0834723c */ /* 0x050ff00000041834 */
[C---:B---3--:R-:W-:Y:S11]  /*36f10*/  HMMA.16816.F32.BF16 R56, R8.reuse, R42, R56 ;  /* 0x0000002a0838723c */ /* 0x048ff60000041838 */
[----:B------:R-:W-:Y:S11]  /*36f20*/  @!UPT UIADD3 URZ, URZ, URZ, URZ ;  /* 0x0000003f3f3ff290 */ /* 0x000ff6000fffe03f */
[----:B------:R-:W-:Y:S01]  /*36f30*/  @!UPT UIADD3 URZ, URZ, URZ, URZ ;  /* 0x0000003f3f3ff290 */ /* 0x000fe2000fffe03f */
[----:B------:R-:W-:Y:S01]  /*36f40*/  STL.64 [R1+0x420], R56 ;  /* 0x0004203801007387 */ /* 0x000fe20000100a00 */
[----:B------:R0:W-:Y:S03]  /*36f50*/  STL.64 [R1+0x428], R58 ;  /* 0x0004283a01007387 */ /* 0x0001e60000100a00 */
[----:B0-----:R-:W3:Y:S01]  /*36f60*/  LDL.LU.64 R58, [R1+0x1b18] ;  /* 0x001b1800013a7983 */ /* 0x001ee20000300a00 */
[----:B------:R-:W-:Y:S02]  /*36f70*/  STL.64 [R1+0x410], R52 ;  /* 0x0004103401007387 */ /* 0x000fe40000100a00 */
[----:B------:R0:W-:Y:S02]  /*36f80*/  STL.64 [R1+0x418], R54 ;  /* 0x0004183601007387 */ /* 0x0001e40000100a00 */
[----:B0-----:R-:W4:Y:S01]  /*36f90*/  LDL.LU.64 R54, [R1+0x1b10] ;  /* 0x001b100001367983 */ /* 0x001f220000300a00 */
[----:B------:R0:W-:Y:S02]  /*36fa0*/  STL.64 [R1+0x1ad0], R46 ;  /* 0x001ad02e01007387 */ /* 0x0001e40000100a00 */
[----:B------:R-:W2:Y:S02]  /*36fb0*/  LDL.LU R44, [R1+0x400] ;  /* 0x00040000012c7983 */ /* 0x000ea40000300800 */
[----:B------:R-:W2:Y:S01]  /*36fc0*/  LDL.LU R45, [R1+0x404] ;  /* 0x00040400012d7983 */ /* 0x000ea20000300800 */
[----:B0-----:R-:W2:Y:S01]  /*36fd0*/  LDL.LU R46, [R1+0x408] ;  /* 0x00040800012e7983 */ /* 0x001ea20000300800 */
[----:B------:R-:W2:Y:S02]  /*36fe0*/  LDL.LU R47, [R1+0x40c] ;  /* 0x00040c00012f7983 */ /* 0x000ea40000300800 */
[----:B------:R0:W-:Y:S02]  /*36ff0*/  STL.64 [R1+0x1ac0], R50 ;  /* 0x001ac03201007387 */ /* 0x0001e40000100a00 */
[----:B------:R-:W2:Y:S01]  /*37000*/  LDL.LU R48, [R1+0x900] ;  /* 0x0009000001307983 */ /* 0x000ea20000300800 */
[C---:B---3--:R-:W-:Y:S08]  /*37010*/  HMMA.16816.F32.BF16 R16, R8.reuse, R58, R16 ;  /* 0x0000003a0810723c */ /* 0x048ff00000041810 */
[C---:B----4-:R-:W-:Y:S08]  /*37020*/  HMMA.16816.F32.BF16 R20, R8.reuse, R54, R20 ;  /* 0x000000360814723c */ /* 0x050ff00000041814 */
[----:B--2---:R-:W-:Y:S11]  /*37030*/  HMMA.16816.F32.BF16 R44, R8, R50, R44 ;  /* 0x00000032082c723c */ /* 0x004ff6000004182c */
[----:B------:R-:W-:Y:S11]  /*37040*/  @!UPT UIADD3 URZ, URZ, URZ, URZ ;  /* 0x0000003f3f3ff290 */ /* 0x000ff6000fffe03f */
[----:B------:R-:W-:Y:S01]  /*37050*/  @!UPT UIADD3 URZ, URZ, URZ, URZ ;  /* 0x0000003f3f3ff290 */ /* 0x000fe2000fffe03f */
[----:B------:R-:W-:Y:S01]  /*37060*/  STL.64 [R1+0x400], R44 ;  /* 0x0004002c01007387 */ /* 0x000fe20000100a00 */
[----:B------:R-:W-:Y:S02]  /*37070*/  STL.64 [R1+0x408], R46 ;  /* 0x0004082e01007387 */ /* 0x000fe40000100a00 */
[----:B------:R-:W2:Y:S02]  /*37080*/  LDL.LU R49, [R1+0x904] ;  /* 0x0009040001317983 */ /* 0x000ea40000300800 */
[----:B0-----:R-:W2:Y:S01]  /*37090*/  LDL.LU R50, [R1+0x908] ;  /* 0x0009080001327983 */ /* 0x001ea20000300800 */
[----:B------:R-:W2:Y:S01]  /*370a0*/  LDL.LU R51, [R1+0x90c] ;  /* 0x00090c0001337983 */ /* 0x000ea20000300800 */
[----:B------:R-:W-:Y:S02]  /*370b0*/  STL [R1+0x1a30], R54 ;  /* 0x001a303601007387 */ /* 0x000fe40000100800 */
[----:B------:R0:W-:Y:S02]  /*370c0*/  STL [R1+0x1a1c], R55 ;  /* 0x001a1c3701007387 */ /* 0x0001e40000100800 */
[----:B------:R-:W-:Y:S01]  /*370d0*/  STL.64 [R1+0x3f0], R20 ;  /* 0x0003f01401007387 */ /* 0x000fe20000100a00 */
[----:B------:R1:W-:Y:S01]  /*370e0*/  STL.64 [R1+0x3f8], R22 ;  /* 0x0003f81601007387 */ /* 0x0003e20000100a00 */
[----:B------:R-:W3:Y:S02]  /*370f0*/  LDL.LU R8, [R1+0x5c0] ;  /* 0x0005c00001087983 */ /* 0x000ee40000300800 */
[----:B------:R-:W-:Y:S02]  /*37100*/  STL.64 [R1+0x390], R16 ;  /* 0x0003901001007387 */ /* 0x000fe40000100a00 */
[----:B------:R-:W-:Y:S01]  /*37110*/  STL.64 [R1+0x398], R18 ;  /* 0x0003981201007387 */ /* 0x000fe20000100a00 */
[----:B------:R-:W3:Y:S01]  /*37120*/  LDL.LU R9, [R1+0x5c4] ;  /* 0x0005c40001097983 */ /* 0x000ee20000300800 */
[----:B------:R-:W3:Y:S02]  /*37130*/  LDL.LU R10, [R1+0x5c8] ;  /* 0x0005c800010a7983 */ /* 0x000ee40000300800 */
[----:B------:R-:W3:Y:S01]  /*37140*/  LDL.LU R11, [R1+0x5cc] ;  /* 0x0005cc00010b7983 */ /* 0x000ee20000300800 */
[----:B0-----:R-:W3:Y:S01]  /*37150*/  LDL.LU.64 R54, [R1+0x138] ;  /* 0x0001380001367983 */ /* 0x001ee20000300a00 */
[----:B------:R-:W4:Y:S02]  /*37160*/  LDL.LU R44, [R1+0x5b0] ;  /* 0x0005b000012c7983 */ /* 0x000f240000300800 */
[----:B------:R-:W4:Y:S02]  /*37170*/  LDL.LU R45, [R1+0x5b4] ;  /* 0x0005b400012d7983 */ /* 0x000f240000300800 */
[----:B------:R-:W4:Y:S01]  /*37180*/  LDL.LU R46, [R1+0x5b8] ;  /* 0x0005b800012e7983 */ /* 0x000f220000300800 */
[----:B------:R-:W4:Y:S01]  /*37190*/  LDL.LU R47, [R1+0x5bc] ;  /* 0x0005bc00012f7983 */ /* 0x000f220000300800 */
[----:B-1----:R-:W4:Y:S02]  /*371a0*/  LDL.LU.64 R22, [R1+0x128] ;  /* 0x0001280001167983 */ /* 0x002f240000300a00 */
[----:B------:R-:W-:Y:S02]  /*371b0*/  STL [R1+0x1a34], R58 ;  /* 0x001a343a01007387 */ /* 0x000fe40000100800 */
[----:B------:R0:W-:Y:S02]  /*371c0*/  STL [R1+0x1a18], R59 ;  /* 0x001a183b01007387 */ /* 0x0001e40000100800 */
[----:B0-----:R-:W2:Y:S01]  /*371d0*/  LDL.LU.64 R58, [R1+0x148] ;  /* 0x00014800013a7983 */ /* 0x001ea20000300a00 */
[----:B------:R-:W-:Y:S07]  /*371e0*/  HMMA.16816.F32.BF16 R16, R4, R26, R12 ;  /* 0x0000001a0410723c */ /* 0x000fee000004180c */
[----:B------:R-:W-:-:S02]  /*371f0*/  IMAD.MOV.U32 R13, RZ, RZ, R26 ;  /* 0x000000ffff0d7224 */ /* 0x000fc400078e001a */
[----:B------:R-:W-:Y:S02]  /*37200*/  IMAD.MOV.U32 R12, RZ, RZ, R27 ;  /* 0x000000ffff0c7224 */ /* 0x000fe400078e001b */
[----:B------:R-:W4:Y:S11]  /*37210*/  LDL.LU.64 R26, [R1+0x1b08] ;  /* 0x001b0800011a7983 */ /* 0x000f360000300a00 */
[----:B------:R-:W-:Y:S01]  /*37220*/  @!UPT UIADD3 URZ, URZ, URZ, URZ ;  /* 0x0000003f3f3ff290 */ /* 0x000fe2000fffe03f */
[----:B------:R0:W-:Y:S01]  /*37230*/  STL.64 [R1+0x190], R16 ;  /* 0x0001901001007387 */ /* 0x0001e20000100a00 */
[----:B------:R-:W-:Y:S02]  /*37240*/  IMAD.MOV.U32 R40, RZ, RZ, R16 ;  /* 0x000000ffff287224 */ /* 0x000fe400078e0010 */
[----:B------:R-:W-:Y:S02]  /*37250*/  IMAD.MOV.U32 R36, RZ, RZ, R18 ;  /* 0x000000ffff247224 */ /* 0x000fe400078e0012 */
[----:B------:R-:W-:Y:S01]  /*37260*/  STL.64 [R1+0x198], R18 ;  /* 0x0001981201007387 */ /* 0x000fe20000100a00 */
[----:B0-----:R-:W4:Y:S01]  /*37270*/  LDL.LU R16, [R1+0x1b00] ;  /* 0x001b000001107983 */ /* 0x001f220000300800 */
[----:B------:R-:W-:Y:S02]  /*37280*/  STL [R1+0x1a3c], R12 ;  /* 0x001a3c0c01007387 */ /* 0x000fe40000100800 */
[----:B------:R-:W-:Y:S02]  /*37290*/  STL [R1+0x1a38], R13 ;  /* 0x001a380d01007387 */ /* 0x000fe40000100800 */
[----:B------:R-:W-:Y:S01]  /*372a0*/  STL [R1+0x1838], R40 ;  /* 0x0018382801007387 */ /* 0x000fe20000100800 */
[----:B------:R-:W-:Y:S01]  /*372b0*/  STL [R1+0x1834], R36 ;  /* 0x0018342401007387 */ /* 0x000fe20000100800 */
[C---:B---3--:R-:W-:Y:S08]  /*372c0*/  HMMA.16816.F32.BF16 R8, R4.reuse, R54, R8 ;  /* 0x000000360408723c */ /* 0x048ff00000041808 */
[C---:B--2---:R-:W-:Y:S11]  /*372d0*/  HMMA.16816.F32.BF16 R48, R4.reuse, R58, R48 ;  /* 0x0000003a0430723c */ /* 0x044ff60000041830 */
[----:B------:R-:W-:Y:S11]  /*372e0*/  @!UPT UIADD3 URZ, URZ, URZ, URZ ;  /* 0x0000003f3f3ff290 */ /* 0x000ff6000fffe03f */
[----:B------:R-:W-:Y:S02]  /*372f0*/  @!UPT UIADD3 URZ, URZ, URZ, URZ ;  /* 0x0000003f3f3ff290 */ /* 0x000fe4000fffe03f */
[----:B------:R-:W-:Y:S02]  /*37300*/  IMAD.MOV.U32 R41, RZ, RZ, R48 ;  /* 0x000000ffff297224 */ /* 0x000fe400078e0030 */
[----:B------:R-:W-:Y:S01]  /*37310*/  IMAD.MOV.U32 R37, RZ, RZ, R50 ;  /* 0x000000ffff257224 */ /* 0x000fe200078e0032 */
[----:B------:R-:W-:Y:S01]  /*37320*/  STL.64 [R1+0x180], R48 ;  /* 0x0001803001007387 */ /* 0x000fe20000100a00 */
[----:B------:R0:W-:Y:S03]  /*37330*/  STL.64 [R1+0x188], R50 ;  /* 0x0001883201007387 */ /* 0x0001e60000100a00 */
[----:B0-----:R-:W2:Y:S01]  /*37340*/  LDL.LU.64 R50, [R1+0x118] ;  /* 0x0001180001327983 */ /* 0x001ea20000300a00 */
[----:B------:R-:W-:Y:S02]  /*37350*/  STL [R1+0x1840], R41 ;  /* 0x0018402901007387 */ /* 0x000fe40000100800 */
[----:B------:R-:W-:Y:S02]  /*37360*/  STL.64 [R1+0x1ae0], R42 ;  /* 0x001ae02a01007387 */ /* 0x000fe40000100a00 */
[----:B------:R0:W-:Y:S01]  /*37370*/  STL [R1+0x183c], R37 ;  /* 0x00183c2501007387 */ /* 0x0001e20000100800 */
[----:B------:R1:W-:Y:S01]  /*37380*/  STL.64 [R1+0x1a90], R38 ;  /* 0x001a902601007387 */ /* 0x0003e20000100a00 */
[----:B------:R-:W2:Y:S03]  /*37390*/  LDL.LU R36, [R1+0x5a0] ;  /* 0x0005a00001247983 */ /* 0x000ea60000300800 */
[----:B0-----:R-:W2:Y:S01]  /*373a0*/  LDL.LU R37, [R1+0x5a4] ;  /* 0x0005a40001257983 */ /* 0x001ea20000300800 */
[----:B-1----:R-:W2:Y:S03]  /*373b0*/  LDL.LU R38, [R1+0x5a8] ;  /* 0x0005a80001267983 */ /* 0x002ea60000300800 */
[----:B------:R-:W2:Y:S01]  /*373c0*/  LDL.LU R39, [R1+0x5ac] ;  /* 0x0005ac0001277983 */ /* 0x000ea20000300800 */
[----:B------:R-:W-:Y:S03]  /*373d0*/  STL.64 [R1+0x5c0], R8 ;  /* 0x0005c00801007387 */ /* 0x000fe60000100a00 */
[----:B------:R4:W-:Y:S02]  /*373e0*/  STL.64 [R1+0x5c8], R10 ;  /* 0x0005c80a01007387 */ /* 0x0009e40000100a00 */
[----:B----4-:R-:W-:Y:S01]  /*373f0*/  HMMA.16816.F32.BF16 R8, R4, R22, R44 ;  /* 0x000000160408723c */ /* 0x010fe2000004182c */
[----:B------:R-:W-:-:S02]  /*37400*/  IMAD.MOV.U32 R33, RZ, RZ, R54 ;  /* 0x000000ffff217224 */ /* 0x000fc400078e0036 */
[----:B------:R-:W-:Y:S01]  /*37410*/  IMAD.MOV.U32 R32, RZ, RZ, R55 ;  /* 0x000000ffff207224 */ /* 0x000fe200078e0037 */
[----:B------:R0:W-:Y:S04]  /*37420*/  STL.64 [R1+0x1a58], R34 ;  /* 0x001a582201007387 */ /* 0x0001e80000100a00 */
[----:B------:R-:W-:Y:S11]  /*37430*/  STL.64 [R1+0x1a50], R32 ;  /* 0x001a502001007387 */ /* 0x000ff60000100a00 */
[----:B------:R-:W-:Y:S04]  /*37440*/  @!UPT UIADD3 URZ, URZ, URZ, URZ ;  /* 0x0000003f3f3ff290 */ /* 0x000fe8000fffe03f */
[----:B------:R-:W-:Y:S01]  /*37450*/  STL.64 [R1+0x5b0], R8 ;  /* 0x0005b00801007387 */ /* 0x000fe20000100a00 */
[----:B------:R1:W-:Y:S02]  /*37460*/  STL.64 [R1+0x5b8], R10 ;  /* 0x0005b80a01007387 */ /* 0x0003e40000100a00 */
[----:B------:R-:W3:Y:S02]  /*37470*/  LDL.LU R40, [R1+0x740] ;  /* 0x0007400001287983 */ /* 0x000ee40000300800 */
[----:B------:R-:W3:Y:S01]  /*37480*/  LDL.LU R41, [R1+0x744] ;  /* 0x0007440001297983 */ /* 0x000ee20000300800 */
[----:B------:R-:W4:Y:S01]  /*37490*/  LDL.LU R42, [R1+0x748] ;  /* 0x00074800012a7983 */ /* 0x000f220000300800 */
[----:B------:R-:W4:Y:S02]  /*374a0*/  LDL.LU R43, [R1+0x74c] ;  /* 0x00074c00012b7983 */ /* 0x000f240000300800 */
[----:B0-----:R-:W-:Y:S02]  /*374b0*/  IMAD.MOV.U32 R34, RZ, RZ, R16 ;  /* 0x000000ffff227224 */ /* 0x001fe400078e0010 */
[----:B------:R-:W-:-:S02]  /*374c0*/  IMAD.MOV.U32 R15, RZ, RZ, R58 ;  /* 0x000000ffff0f7224 */ /* 0x000fc400078e003a */
[----:B------:R-:W-:Y:S02]  /*374d0*/  IMAD.MOV.U32 R58, RZ, RZ, R22 ;  /* 0x000000ffff3a7224 */ /* 0x000fe400078e0016 */
[----:B-1----:R-:W-:Y:S02]  /*374e0*/  IMAD.MOV.U32 R11, RZ, RZ, R0 ;  /* 0x000000ffff0b7224 */ /* 0x002fe400078e0000 */
[----:B------:R-:W-:Y:S02]  /*374f0*/  IMAD.MOV.U32 R54, RZ, RZ, R23 ;  /* 0x000000ffff367224 */ /* 0x000fe400078e0017 */
[----:B------:R-:W-:Y:S01]  /*37500*/  IMAD.MOV.U32 R14, RZ, RZ, R59 ;  /* 0x000000ffff0e7224 */ /* 0x000fe200078e003b */
[----:B----4-:R0:W-:Y:S01]  /*37510*/  STL.64 [R1+0x1af8], R42 ;  /* 0x001af82a01007387 */ /* 0x0101e20000100a00 */
[----:B---3--:R-:W-:Y:S02]  /*37520*/  STL.64 [R1+0x1af0], R40 ;  /* 0x001af02801007387 */ /* 0x008fe40000100a00 */
[----:B------:R-:W3:Y:S02]  /*37530*/  LDL.LU R16, [R1+0x590] ;  /* 0x0005900001107983 */ /* 0x000ee40000300800 */
[----:B------:R-:W3:Y:S01]  /*37540*/  LDL.LU R17, [R1+0x594] ;  /* 0x0005940001117983 */ /* 0x000ee20000300800 */
[----:B------:R-:W3:Y:S01]  /*37550*/  LDL.LU R18, [R1+0x598] ;  /* 0x0005980001127983 */ /* 0x000ee20000300800 */
[----:B------:R-:W3:Y:S03]  /*37560*/  LDL.LU R19, [R1+0x59c] ;  /* 0x00059c0001137983 */ /* 0x000ee60000300800 */
[----:B0-----:R-:W3:Y:S01]  /*37570*/  LDL.LU.64 R42, [R1+0x108] ;  /* 0x00010800012a7983 */ /* 0x001ee20000300a00 */
[----:B--2---:R-:W-:Y:S01]  /*37580*/  HMMA.16816.F32.BF16 R36, R4, R50, R36 ;  /* 0x000000320424723c */ /* 0x004fe20000041824 */
[----:B------:R-:W2:Y:S02]  /*37590*/  LDL R0, [R1+0x13e0] ;  /* 0x0013e00001007983 */ /* 0x000ea40000100800 */
[----:B------:R-:W4:Y:S01]  /*375a0*/  LDL.LU R44, [R1+0x730] ;  /* 0x00073000012c7983 */ /* 0x000f220000300800 */
[----:B------:R-:W4:Y:S01]  /*375b0*/  LDL.LU R45, [R1+0x734] ;  /* 0x00073400012d7983 */ /* 0x000f220000300800 */
[----:B------:R-:W4:Y:S02]  /*375c0*/  LDL.LU R46, [R1+0x738] ;  /* 0x00073800012e7983 */ /* 0x000f240000300800 */
[----:B------:R-:W4:Y:S02]  /*375d0*/  LDL.LU R47, [R1+0x73c] ;  /* 0x00073c00012f7983 */ /* 0x000f240000300800 */
[----:B------:R-:W4:Y:S02]  /*375e0*/  LDL.LU.64 R22, [R1+0xc8] ;  /* 0x0000c80001167983 */ /* 0x000f240000300a00 */
[----:B------:R-:W-:-:S02]  /*375f0*/  IMAD.MOV.U32 R59, RZ, RZ, R51 ;  /* 0x000000ffff3b7224 */ /* 0x000fc400078e0033 */
[----:B------:R-:W-:-:S10]  /*37600*/  IMAD.MOV.U32 R55, RZ, RZ, R50 ;  /* 0x000000ffff377224 */ /* 0x000fd400078e0032 */
[----:B------:R0:W-:Y:S01]  /*37610*/  STL.64 [R1+0x5a0], R36 ;  /* 0x0005a02401007387 */ /* 0x0001e20000100a00 */
[----:B------:R1:W-:Y:S02]  /*37620*/  STL.64 [R1+0x5a8], R38 ;  /* 0x0005a82601007387 */ /* 0x0003e40000100a00 */
[----:B------:R-:W-:Y:S02]  /*37630*/  IMAD.MOV.U32 R24, RZ, RZ, R36 ;  /* 0x000000ffff187224 */ /* 0x000fe400078e0024 */
[----:B------:R-:W-:Y:S01]  /*37640*/  IMAD.MOV.U32 R28, RZ, RZ, R38 ;  /* 0x000000ffff1c7224 */ /* 0x000fe200078e0026 */
[----:B0-----:R-:W2:Y:S01]  /*37650*/  LDL.LU R36, [R1+0x720] ;  /* 0x0007200001247983 */ /* 0x001ea20000300800 */
[----:B------:R-:W2:Y:S02]  /*37660*/  LDL.LU R37, [R1+0x724] ;  /* 0x0007240001257983 */ /* 0x000ea40000300800 */
[----:B-1----:R-:W2:Y:S02]  /*37670*/  LDL.LU R38, [R1+0x728] ;  /* 0x0007280001267983 */ /* 0x002ea40000300800 */
[----:B------:R-:W2:Y:S01]  /*37680*/  LDL.LU R39, [R1+0x72c] ;  /* 0x00072c0001277983 */ /* 0x000ea20000300800 */
[----:B------:R-:W2:Y:S01]  /*37690*/  LDL.LU.64 R50, [R1+0xb8] ;  /* 0x0000b80001327983 */ /* 0x000ea20000300a00 */
[----:B------:R0:W-:Y:S02]  /*376a0*/  STL.64 [R1+0x1ad8], R58 ;  /* 0x001ad83a01007387 */ /* 0x0001e40000100a00 */
[----:B------:R-:W2:Y:S02]  /*376b0*/  LDL.LU R56, [R1+0x750] ;  /* 0x0007500001387983 */ /* 0x000ea40000300800 */
[----:B------:R-:W2:Y:S01]  /*376c0*/  LDL.LU R57, [R1+0x754] ;  /* 0x0007540001397983 */ /* 0x000ea20000300800 */
[----:B0-----:R-:W2:Y:S01]  /*376d0*/  LDL.LU R58, [R1+0x758] ;  /* 0x00075800013a7983 */ /* 0x001ea20000300800 */
[----:B------:R-:W2:Y:S02]  /*376e0*/  LDL.LU R59, [R1+0x75c] ;  /* 0x00075c00013b7983 */ /* 0x000ea40000300800 */
[----:B------:R0:W-:Y:S02]  /*376f0*/  STL.64 [R1+0x1aa8], R54 ;  /* 0x001aa83601007387 */ /* 0x0001e40000100a00 */
[----:B------:R-:W2:Y:S01]  /*37700*/  LDL.LU R52, [R1+0x580] ;  /* 0x0005800001347983 */ /* 0x000ea20000300800 */
[----:B------:R-:W2:Y:S04]  /*37710*/  LDL.LU R53, [R1+0x584] ;  /* 0x0005840001357983 */ /* 0x000ea80000300800 */
[----:B0-----:R-:W2:Y:S01]  /*37720*/  LDL.LU R54, [R1+0x588] ;  /* 0x0005880001367983 */ /* 0x001ea20000300800 */
[----:B------:R-:W2:Y:S02]  /*37730*/  LDL.LU R55, [R1+0x58c] ;  /* 0x00058c0001377983 */ /* 0x000ea40000300800 */
[----:B------:R-:W-:Y:S02]  /*37740*/  STL [R1+0x1848], R24 ;  /* 0x0018481801007387 */ /* 0x000fe40000100800 */
[----:B------:R-:W-:Y:S01]  /*37750*/  STL [R1+0x1844], R28 ;  /* 0x0018441c01007387 */ /* 0x000fe20000100800 */
[----:B---3--:R-:W-:Y:S01]  /*37760*/  HMMA.16816.F32.BF16 R16, R4, R42, R16 ;  /* 0x0000002a0410723c */ /* 0x008fe20000041810 */
[----:B------:R-:W-:-:S02]  /*37770*/  IMAD.MOV.U32 R12, RZ, RZ, R42 ;  /* 0x000000ffff0c7224 */ /* 0x000fc400078e002a */
[----:B------:R-:W-:Y:S02]  /*37780*/  IMAD.MOV.U32 R13, RZ, RZ, R43 ;  /* 0x000000ffff0d7224 */ /* 0x000fe400078e002b */
[----:B------:R-:W3:Y:S01]  /*37790*/  LDL.LU.64 R42, [R1+0x1af8] ;  /* 0x001af800012a7983 */ /* 0x000ee20000300a00 */
[----:B------:R-:W3:Y:S11]  /*377a0*/  LDL.LU.64 R40, [R1+0x1af0] ;  /* 0x001af00001287983 */ /* 0x000ef60000300a00 */
[----:B------:R-:W-:Y:S06]  /*377b0*/  @!UPT UIADD3 URZ, URZ, URZ, URZ ;  /* 0x0000003f3f3ff290 */ /* 0x000fec000fffe03f */
[----:B------:R-:W-:Y:S01]  /*377c0*/  STL.64 [R1+0x590], R16 ;  /* 0x0005901001007387 */ /* 0x000fe20000100a00 */
[----:B------:R-:W-:Y:S02]  /*377d0*/  IMAD.MOV.U32 R29, RZ, RZ, R18 ;  /* 0x000000ffff1d7224 */ /* 0x000fe400078e0012 */
[----:B------:R0:W-:Y:S02]  /*377e0*/  STL.64 [R1+0x598], R18 ;  /* 0x0005981201007387 */ /* 0x0001e40000100a00 */
[----:B0-----:R-:W3:Y:S01]  /*377f0*/  LDL.LU.64 R18, [R1+0x1ae8] ;  /* 0x001ae80001127983 */ /* 0x001ee20000300a00 */
[----:B------:R-:W-:Y:S02]  /*37800*/  IMAD.MOV.U32 R10, RZ, RZ, R2 ;  /* 0x000000ffff0a7224 */ /* 0x000fe400078e0002 */
[----:B------:R-:W-:Y:S02]  /*37810*/  STL.64 [R1+0x1a48], R14 ;  /* 0x001a480e01007387 */ /* 0x000fe40000100a00 */
[----:B------:R2:W-:Y:S03]  /*37820*/  STL.64 [R1+0x1a40], R12 ;  /* 0x001a400c01007387 */ /* 0x0005e60000100a00 */
[----:B--2---:R-:W-:Y:S01]  /*37830*/  HMMA.16816.F32.BF16 R12, R4, R10, R52 ;  /* 0x0000000a040c723c */ /* 0x004fe20000041834 */
[----:B------:R-:W0:Y:S01]  /*37840*/  LDSM.16.MT88.4 R8, [R0+0x4800] ;  /* 0x004800000008783b */ /* 0x000e220000004200 */
[----:B------:R-:W-:-:S02]  /*37850*/  IMAD.MOV.U32 R25, RZ, RZ, R16 ;  /* 0x000000ffff197224 */ /* 0x000fc400078e0010 */
[----:B------:R-:W-:-:S03]  /*37860*/  IMAD.MOV.U32 R35, RZ, RZ, R3 ;  /* 0x000000ffff237224 */ /* 0x000fc600078e0003 */
[----:B------:R-:W-:Y:S01]  /*37870*/  STL [R1+0x1850], R25 ;  /* 0x0018501901007387 */ /* 0x000fe20000100800 */
[----:B------:R-:W-:Y:S03]  /*37880*/  STL [R1+0x184c], R29 ;  /* 0x00184c1d01007387 */ /* 0x000fe60000100800 */
[----:B0-----:R-:W-:Y:S11]  /*37890*/  STL.64 [R1+0x1a68], R10 ;  /* 0x001a680a01007387 */ /* 0x001ff60000100a00 */
[----:B------:R-:W-:Y:S01]  /*378a0*/  @!UPT UIADD3 URZ, URZ, URZ, URZ ;  /* 0x0000003f3f3ff290 */ /* 0x000fe2000fffe03f */
[----:B------:R-:W-:Y:S02]  /*378b0*/  STL.64 [R1+0x580], R12 ;  /* 0x0005800c01007387 */ /* 0x000fe40000100a00 */
[----:B------:R-:W-:Y:S02]  /*378c0*/  STL.64 [R1+0x588], R14 ;  /* 0x0005880e01007387 */ /* 0x000fe40000100a00 */
[----:B------:R0:W-:Y:S02]  /*378d0*/  STL.64 [R1+0x1a60], R8 ;  /* 0x001a600801007387 */ /* 0x0001e40000100a00 */
[C---:B0-----:R-:W-:Y:S01]  /*378e0*/  HMMA.16816.F32.BF16 R8, R4.reuse, R34, R56 ;  /* 0x000000220408723c */ /* 0x041fe20000041838 */
[----:B---3--:R-:W-:Y:S07]  /*378f0*/  STL [R1+0x19a4], R19 ;  /* 0x0019a41301007387 */ /* 0x008fee0000100800 */
[C---:B------:R-:W-:Y:S11]  /*37900*/  HMMA.16816.F32.BF16 R12, R4.reuse, R18, R40 ;  /* 0x00000012040c723c */ /* 0x040ff60000041828 */
[----:B------:R-:W-:Y:S04]  /*37910*/  @!UPT UIADD3 URZ, URZ, URZ, URZ ;  /* 0x0000003f3f3ff290 */ /* 0x000fe8000fffe03f */
[----:B------:R-:W-:Y:S02]  /*37920*/  STL.64 [R1+0x750], R8 ;  /* 0x0007500801007387 */ /* 0x000fe40000100a00 */
[----:B------:R4:W-:Y:S02]  /*37930*/  STL.64 [R1+0x758], R10 ;  /* 0x0007580a01007387 */ /* 0x0009e40000100a00 */
[----:B----4-:R-:W-:Y:S04]  /*37940*/  HMMA.16816.F32.BF16 R8, R4, R22, R44 ;  /* 0x000000160408723c */ /* 0x010fe8000004182c */
[----:B------:R-:W-:Y:S01]  /*37950*/  STL.64 [R1+0x740], R12 ;  /* 0x0007400c01007387 */ /* 0x000fe20000100a00 */
[----:B------:R-:W-:Y:S11]  /*37960*/  STL.64 [R1+0x748], R14 ;  /* 0x0007480e01007387 */ /* 0x000ff60000100a00 */
[----:B------:R-:W-:Y:S07]  /*37970*/  @!UPT UIADD3 URZ, URZ, URZ, URZ ;  /* 0x0000003f3f3ff290 */ /* 0x000fee000fffe03f */
[----:B------:R-:W-:Y:S01]  /*37980*/  STL.64 [R1+0x730], R8 ;  /* 0x0007300801007387 */ /* 0x000fe20000100a00 */
[----:B------:R0:W-:Y:S02]  /*37990*/  STL.64 [R1+0x738], R10 ;  /* 0x0007380a01007387 */ /* 0x0001e40000100a00 */
[----:B------:R-:W2:Y:S02]  /*379a0*/  LDL.LU R40, [R1+0x710] ;  /* 0x0007100001287983 */ /* 0x000ea40000300800 */
[----:B------:R-:W2:Y:S01]  /*379b0*/  LDL.LU R41, [R1+0x714] ;  /* 0x0007140001297983 */ /* 0x000ea20000300800 */
[----:B------:R-:W2:Y:S01]  /*379c0*/  LDL.LU R42, [R1+0x718] ;  /* 0x00071800012a7983 */ /* 0x000ea20000300800 */
[----:B------:R-:W2:Y:S02]  /*379d0*/  LDL.LU R43, [R1+0x71c] ;  /* 0x00071c00012b7983 */ /* 0x000ea40000300800 */
[----:B------:R-:W2:Y:S02]  /*379e0*/  LDL.LU.64 R58, [R1+0xa8] ;  /* 0x0000a800013a7983 */ /* 0x000ea40000300a00 */
[----:B------:R-:W3:Y:S02]  /*379f0*/  LDL.LU R44, [R1+0x700] ;  /* 0x00070000012c7983 */ /* 0x000ee40000300800 */
[----:B------:R-:W-:-:S02]  /*37a00*/  IMAD.MOV.U32 R25, RZ, RZ, R22 ;  /* 0x000000ffff197224 */ /* 0x000fc400078e0016 */
[----:B------:R-:W-:Y:S01]  /*37a10*/  IMAD.MOV.U32 R24, RZ, RZ, R23 ;  /* 0x000000ffff187224 */ /* 0x000fe200078e0017 */
[----:B------:R-:W3:Y:S01]  /*37a20*/  LDL.LU R45, [R1+0x704] ;  /* 0x00070400012d7983 */ /* 0x000ee20000300800 */
[----:B------:R-:W3:Y:S02]  /*37a30*/  LDL.LU R46, [R1+0x708] ;  /* 0x00070800012e7983 */ /* 0x000ee40000300800 */
[----:B------:R-:W3:Y:S01]  /*37a40*/  LDL.LU R47, [R1+0x70c] ;  /* 0x00070c00012f7983 */ /* 0x000ee20000300800 */
[----:B0-----:R-:W-:Y:S01]  /*37a50*/  HMMA.16816.F32.BF16 R8, R4, R50, R36 ;  /* 0x000000320408723c */ /* 0x001fe20000041824 */
[----:B------:R-:W3:Y:S01]  /*37a60*/  LDL.LU.64 R22, [R1+0x98] ;  /* 0x0000980001167983 */ /* 0x000ee20000300a00 */
[----:B------:R-:W-:Y:S02]  /*37a70*/  STL.64 [R1+0x1a78], R26 ;  /* 0x001a781a01007387 */ /* 0x000fe40000100a00 */
[----:B------:R-:W-:Y:S02]  /*37a80*/  STL.64 [R1+0x1a70], R24 ;  /* 0x001a701801007387 */ /* 0x000fe40000100a00 */
[----:B------:R-:W-:-:S02]  /*37a90*/  IMAD.MOV.U32 R29, RZ, RZ, R50 ;  /* 0x000000ffff1d7224 */ /* 0x000fc400078e0032 */
[----:B------:R-:W-:Y:S11]  /*37aa0*/  IMAD.MOV.U32 R28, RZ, RZ, R51 ;  /* 0x000000ffff1c7224 */ /* 0x000ff600078e0033 */
[----:B------:R-:W-:Y:S04]  /*37ab0*/  @!UPT UIADD3 URZ, URZ, URZ, URZ ;  /* 0x0000003f3f3ff290 */ /* 0x000fe8000fffe03f */
[----:B------:R-:W-:Y:S01]  /*37ac0*/  STL.64 [R1+0x720], R8 ;  /* 0x0007200801007387 */ /* 0x000fe20000100a00 */
[----:B------:R0:W-:Y:S03]  /*37ad0*/  STL.64 [R1+0x728], R10 ;  /* 0x0007280a01007387 */ /* 0x0001e60000100a00 */
[----:B0-----:R-:W4:Y:S01]  /*37ae0*/  LDL.LU.64 R10, [R1+0x88] ;  /* 0x00008800010a7983 */ /* 0x001f220000300a00 */
        /* <DEDUP_REMOVED lines=8> */
[----:B------:R-:W4:Y:S02]  /*37b70*/  LDL.LU.64 R34, [R1+0x78] ;  /* 0x0000780001227983 */ /* 0x000f240000300a00 */
[----:B------:R-:W4:Y:S02]  /*37b80*/  LDL.LU R48, [R1+0x6d0] ;  /* 0x0006d00001307983 */ /* 0x000f240000300800 */
[----:B------:R-:W4:Y:S01]  /*37b90*/  LDL.LU R49, [R1+0x6d4] ;  /* 0x0006d40001317983 */ /* 0x000f220000300800 */
[----:B------:R-:W4:Y:S01]  /*37ba0*/  LDL.LU R50, [R1+0x6d8] ;  /* 0x0006d80001327983 */ /* 0x000f220000300800 */
[----:B------:R-:W4:Y:S02]  /*37bb0*/  LDL.LU R51, [R1+0x6dc] ;  /* 0x0006dc0001337983 */ /* 0x000f240000300800 */
[----:B------:R-:W4:Y:S02]  /*37bc0*/  LDL.LU.64 R26, [R1+0x58] ;  /* 0x00005800011a7983 */ /* 0x000f240000300a00 */
[----:B------:R-:W4:Y:S01]  /*37bd0*/  LDL.LU.64 R38, [R1+0x48] ;  /* 0x0000480001267983 */ /* 0x000f220000300a00 */
[----:B------:R-:W-:Y:S01]  /*37be0*/  STL.64 [R1+0x1a88], R30 ;  /* 0x001a881e01007387 */ /* 0x000fe20000100a00 */
[----:B------:R0:W-:Y:S03]  /*37bf0*/  STL.64 [R1+0x1a80], R28 ;  /* 0x001a801c01007387 */ /* 0x0001e60000100a00 */
[----:B0-----:R-:W4:Y:S01]  /*37c00*/  LDL.LU R28, [R1+0x6c0] ;  /* 0x0006c000011c7983 */ /* 0x001f220000300800 */
[----:B------:R-:W4:Y:S02]  /*37c10*/  LDL.LU R29, [R1+0x6c4] ;  /* 0x0006c400011d7983 */ /* 0x000f240000300800 */
[----:B------:R-:W4:Y:S02]  /*37c20*/  LDL.LU R30, [R1+0x6c8] ;  /* 0x0006c800011e7983 */ /* 0x000f240000300800 */
[----:B------:R-:W4:Y:S01]  /*37c30*/  LDL.LU R31, [R1+0x6cc] ;  /* 0x0006cc00011f7983 */ /* 0x000f220000300800 */
[C---:B--2---:R-:W-:Y:S11]  /*37c40*/  HMMA.16816.F32.BF16 R40, R4.reuse, R58, R40 ;  /* 0x0000003a0428723c */ /* 0x044ff60000041828 */
[----:B------:R-:W-:Y:S11]  /*37c50*/  @!UPT UIADD3 URZ, URZ, URZ, URZ ;  /* 0x0000003f3f3ff290 */ /* 0x000ff6000fffe03f */
[----:B------:R-:W-:Y:S01]  /*37c60*/  @!UPT UIADD3 URZ, URZ, URZ, URZ ;  /* 0x0000003f3f3ff290 */ /* 0x000fe2000fffe03f */
[----:B------:R-:W-:Y:S01]  /*37c70*/  STL.64 [R1+0x710], R40 ;  /* 0x0007102801007387 */ /* 0x000fe20000100a00 */
[----:B------:R0:W-:Y:S03]  /*37c80*/  STL.64 [R1+0x718], R42 ;  /* 0x0007182a01007387 */ /* 0x0001e60000100a00 */
[----:B0-----:R-:W2:Y:S01]  /*37c90*/  LDL.LU.64 R42, [R1+0x1ae0] ;  /* 0x001ae000012a7983 */ /* 0x001ea20000300a00 */
[----:B---3--:R-:W-:Y:S01]  /*37ca0*/  HMMA.16816.F32.BF16 R44, R4, R22, R44 ;  /* 0x00000016042c723c */ /* 0x008fe2000004182c */
[----:B------:R-:W-:Y:S02]  /*37cb0*/  IMAD.MOV.U32 R41, RZ, RZ, R58 ;  /* 0x000000ffff297224 */ /* 0x000fe400078e003a */
[----:B------:R-:W-:Y:S02]  /*37cc0*/  IMAD.MOV.U32 R40, RZ, RZ, R59 ;  /* 0x000000ffff287224 */ /* 0x000fe400078e003b */
[----:B------:R-:W3:Y:S04]  /*37cd0*/  LDL.LU.64 R58, [R1+0x1ad8] ;  /* 0x001ad800013a7983 */ /* 0x000ee80000300a00 */
[----:B--2---:R0:W-:Y:S01]  /*37ce0*/  STL.64 [R1+0x1aa0], R42 ;  /* 0x001aa02a01007387 */ /* 0x0041e20000100a00 */
[----:B------:R-:W-:Y:S03]  /*37cf0*/  STL.64 [R1+0x1a98], R40 ;  /* 0x001a982801007387 */ /* 0x000fe60000100a00 */
[----:B0-----:R-:W2:Y:S10]  /*37d00*/  LDL.LU.64 R42, [R1+0x68] ;  /* 0x00006800012a7983 */ /* 0x001eb40000300a00 */
[----:B------:R-:W-:Y:S02]  /*37d10*/  STL.64 [R1+0x700], R44 ;  /* 0x0007002c01007387 */ /* 0x000fe40000100a00 */
[----:B------:R0:W-:Y:S02]  /*37d20*/  STL.64 [R1+0x708], R46 ;  /* 0x0007082e01007387 */ /* 0x0001e40000100a00 */
[----:B0-----:R-:W2:Y:S01]  /*37d30*/  LDL.LU.64 R46, [R1+0x1ad0] ;  /* 0x001ad000012e7983 */ /* 0x001ea20000300a00 */
[----:B------:R-:W-:-:S02]  /*37d40*/  IMAD.MOV.U32 R45, RZ, RZ, R22 ;  /* 0x000000ffff2d7224 */ /* 0x000fc400078e0016 */
[----:B------:R-:W-:Y:S02]  /*37d50*/  IMAD.MOV.U32 R44, RZ, RZ, R23 ;  /* 0x000000ffff2c7224 */ /* 0x000fe400078e0017 */
[----:B------:R-:W3:Y:S04]  /*37d60*/  LDL.LU.64 R22, [R1+0x1ac8] ;  /* 0x001ac80001167983 */ /* 0x000ee80000300a00 */
[----:B--2---:R-:W-:Y:S01]  /*37d70*/  STL.64 [R1+0x1ab8], R46 ;  /* 0x001ab82e01007387 */ /* 0x004fe20000100a00 */
[----:B------:R0:W-:Y:S03]  /*37d80*/  STL.64 [R1+0x1ab0], R44 ;  /* 0x001ab02c01007387 */ /* 0x0001e60000100a00 */
[----:B0-----:R-:W2:Y:S01]  /*37d90*/  LDL.LU R44, [R1+0x6f0] ;  /* 0x0006f000012c7983 */ /* 0x001ea20000300800 */
[----:B------:R-:W2:Y:S02]  /*37da0*/  LDL.LU R45, [R1+0x6f4] ;  /* 0x0006f400012d7983 */ /* 0x000ea40000300800 */
[----:B------:R-:W2:Y:S02]  /*37db0*/  LDL.LU R46, [R1+0x6f8] ;  /* 0x0006f800012e7983 */ /* 0x000ea40000300800 */
[----:B------:R-:W2:Y:S01]  /*37dc0*/  LDL.LU R47, [R1+0x6fc] ;  /* 0x0006fc00012f7983 */ /* 0x000ea20000300800 */
[C---:B----4-:R-:W-:Y:S08]  /*37dd0*/  HMMA.16816.F32.BF16 R12, R4.reuse, R34, R12 ;  /* 0x00000022040c723c */ /* 0x050ff0000004180c */
[C---:B------:R-:W-:Y:S08]  /*37de0*/  HMMA.16816.F32.BF16 R48, R4.reuse, R42, R48 ;  /* 0x0000002a0430723c */ /* 0x040ff00000041830 */
[----:B------:R-:W-:Y:S01]  /*37df0*/  HMMA.16816.F32.BF16 R28, R4, R26, R28 ;  /* 0x0000001a041c723c */ /* 0x000fe2000004181c */
[----:B------:R-:W-:-:S02]  /*37e00*/  IMAD.MOV.U32 R17, RZ, RZ, R26 ;  /* 0x000000ffff117224 */ /* 0x000fc400078e001a */
[----:B------:R-:W-:-:S05]  /*37e10*/  IMAD.MOV.U32 R16, RZ, RZ, R27 ;  /* 0x000000ffff107224 */ /* 0x000fca00078e001b */
[C---:B------:R-:W-:Y:S01]  /*37e20*/  HMMA.16816.F32.BF16 R24, R4.reuse, R38, R52 ;  /* 0x000000260418723c */ /* 0x040fe20000041834 */
[----:B------:R-:W-:Y:S02]  /*37e30*/  IMAD.MOV.U32 R21, RZ, RZ, R10 ;  /* 0x000000ffff157224 */ /* 0x000fe400078e000a */
[----:B------:R-:W-:Y:S02]  /*37e40*/  IMAD.MOV.U32 R20, RZ, RZ, R11 ;  /* 0x000000ffff147224 */ /* 0x000fe400078e000b */
[----:B------:R-:W-:Y:S02]  /*37e50*/  IMAD.MOV.U32 R57, RZ, RZ, R34 ;  /* 0x000000ffff397224 */ /* 0x000fe400078e0022 */
[----:B------:R-:W-:Y:S02]  /*37e60*/  IMAD.MOV.U32 R56, RZ, RZ, R35 ;  /* 0x000000ffff387224 */ /* 0x000fe400078e0023 */
[----:B------:R-:W-:Y:S02]  /*37e70*/  IMAD.MOV.U32 R60, RZ, RZ, R38 ;  /* 0x000000ffff3c7224 */ /* 0x000fe400078e0026 */
[----:B------:R-:W-:Y:S01]  /*37e80*/  IMAD.MOV.U32 R61, RZ, RZ, R39 ;  /* 0x000000ffff3d7224 */ /* 0x000fe200078e0027 */
[----:B--2---:R-:W-:Y:S11]  /*37e90*/  HMMA.16816.F32.BF16 R44, R4, R10, R44 ;  /* 0x0000000a042c723c */ /* 0x004ff6000004182c */
        /* <DEDUP_REMOVED lines=8> */
[----:B------:R-:W2:Y:S01]  /*37f20*/  LDL.LU.64 R10, [R1+0x38] ;  /* 0x00003800010a7983 */ /* 0x000ea20000300a00 */
[----:B------:R0:W-:Y:S02]  /*37f30*/  STL.64 [R1+0x6e0], R12 ;  /* 0x0006e00c01007387 */ /* 0x0001e40000100a00 */
[----:B------:R1:W-:Y:S01]  /*37f40*/  STL.64 [R1+0x6e8], R14 ;  /* 0x0006e80e01007387 */ /* 0x0003e20000100a00 */
[----:B0-----:R-:W4:Y:S01]  /*37f50*/  LDL.LU R12, [R1+0x690] ;  /* 0x00069000010c7983 */ /* 0x001f220000300800 */
[----:B------:R-:W4:Y:S02]  /*37f60*/  LDL.LU R13, [R1+0x694] ;  /* 0x00069400010d7983 */ /* 0x000f240000300800 */
[----:B-1----:R-:W4:Y:S02]  /*37f70*/  LDL.LU R14, [R1+0x698] ;  /* 0x00069800010e7983 */ /* 0x002f240000300800 */
[----:B------:R-:W4:Y:S01]  /*37f80*/  LDL.LU R15, [R1+0x69c] ;  /* 0x00069c00010f7983 */ /* 0x000f220000300800 */
[----:B------:R-:W4:Y:S01]  /*37f90*/  LDL.LU.64 R34, [R1+0x28] ;  /* 0x0000280001227983 */ /* 0x000f220000300a00 */
[----:B------:R-:W-:Y:S02]  /*37fa0*/  STL.64 [R1+0x6d0], R48 ;  /* 0x0006d03001007387 */ /* 0x000fe40000100a00 */
[----:B------:R0:W-:Y:S02]  /*37fb0*/  STL.64 [R1+0x6d8], R50 ;  /* 0x0006d83201007387 */ /* 0x0001e40000100a00 */
[----:B0-----:R-:W3:Y:S01]  /*37fc0*/  LDL.LU.64 R50, [R1+0x1ac0] ;  /* 0x001ac00001327983 */ /* 0x001ee20000300a00 */
[----:B------:R-:W-:Y:S02]  /*37fd0*/  STL.64 [R1+0x6c0], R28 ;  /* 0x0006c01c01007387 */ /* 0x000fe40000100a00 */
[----:B------:R0:W-:Y:S02]  /*37fe0*/  STL.64 [R1+0x6c8], R30 ;  /* 0x0006c81e01007387 */ /* 0x0001e40000100a00 */
[----:B------:R1:W-:Y:S01]  /*37ff0*/  STL.64 [R1+0x6b0], R24 ;  /* 0x0006b01801007387 */ /* 0x0003e20000100a00 */
[----:B------:R0:W-:Y:S01]  /*38000*/  STL.64 [R1+0x6b8], R26 ;  /* 0x0006b81a01007387 */ /* 0x0001e20000100a00 */
[----:B------:R-:W3:Y:S02]  /*38010*/  LDL.LU R52, [R1+0x680] ;  /* 0x0006800001347983 */ /* 0x000ee40000300800 */
[----:B------:R-:W3:Y:S02]  /*38020*/  LDL.LU R53, [R1+0x684] ;  /* 0x0006840001357983 */ /* 0x000ee40000300800 */
[----:B------:R-:W3:Y:S02]  /*38030*/  LDL.LU R54, [R1+0x688] ;  /* 0x0006880001367983 */ /* 0x000ee40000300800 */
[----:B------:R-:W-:-:S02]  /*38040*/  IMAD.MOV.U32 R49, RZ, RZ, R42 ;  /* 0x000000ffff317224 */ /* 0x000fc400078e002a */
[----:B------:R-:W-:Y:S01]  /*38050*/  IMAD.MOV.U32 R48, RZ, RZ, R43 ;  /* 0x000000ffff307224 */ /* 0x000fe200078e002b */
[----:B------:R-:W3:Y:S01]  /*38060*/  LDL.LU R55, [R1+0x68c] ;  /* 0x00068c0001377983 */ /* 0x000ee20000300800 */
[----:B------:R-:W3:Y:S02]  /*38070*/  LDL.LU.64 R42, [R1+0x18] ;  /* 0x00001800012a7983 */ /* 0x000ee40000300a00 */
[----:B------:R-:W3:Y:S02]  /*38080*/  LDL.LU R36, [R1+0x670] ;  /* 0x0006700001247983 */ /* 0x000ee40000300800 */
[----:B------:R-:W3:Y:S01]  /*38090*/  LDL.LU R37, [R1+0x674] ;  /* 0x0006740001257983 */ /* 0x000ee20000300800 */
[----:B------:R-:W3:Y:S01]  /*380a0*/  LDL.LU R38, [R1+0x678] ;  /* 0x0006780001267983 */ /* 0x000ee20000300800 */
[----:B------:R-:W3:Y:S02]  /*380b0*/  LDL.LU R39, [R1+0x67c] ;  /* 0x00067c0001277983 */ /* 0x000ee40000300800 */
[----:B0-----:R-:W3:Y:S02]  /*380c0*/  LDL.LU.64 R30, [R1+0x8] ;  /* 0x00000800011e7983 */ /* 0x001ee40000300a00 */
[----:B-1----:R-:W3:Y:S01]  /*380d0*/  LDL.LU R24, [R1+0x660] ;  /* 0x0006600001187983 */ /* 0x002ee20000300800 */
[----:B------:R-:W3:Y:S01]  /*380e0*/  LDL.LU R25, [R1+0x664] ;  /* 0x0006640001197983 */ /* 0x000ee20000300800 */
[----:B------:R-:W3:Y:S02]  /*380f0*/  LDL.LU R26, [R1+0x668] ;  /* 0x00066800011a7983 */ /* 0x000ee40000300800 */
[----:B------:R-:W3:Y:S01]  /*38100*/  LDL.LU R27, [R1+0x66c] ;  /* 0x00066c00011b7983 */ /* 0x000ee20000300800 */
[C---:B--2---:R-:W-:Y:S08]  /*38110*/  HMMA.16816.F32.BF16 R44, R4.reuse, R10, R44 ;  /* 0x0000000a042c723c */ /* 0x044ff0000004182c */
[C---:B----4-:R-:W-:Y:S01]  /*38120*/  HMMA.16816.F32.BF16 R12, R4.reuse, R34, R12 ;  /* 0x00000022040c723c */ /* 0x050fe2000004180c */
[----:B------:R-:W-:Y:S11]  /*38130*/  IMAD.MOV.U32 R0, RZ, RZ, R10 ;  /* 0x000000ffff007224 */ /* 0x000ff600078e000a */
[----:B------:R-:W-:Y:S03]  /*38140*/  @!UPT UIADD3 URZ, URZ, URZ, URZ ;  /* 0x0000003f3f3ff290 */ /* 0x000fe6000fffe03f */
[----:B------:R-:W-:Y:S01]  /*38150*/  STL.64 [R1+0x6a0], R44 ;  /* 0x0006a02c01007387 */ /* 0x000fe20000100a00 */
[----:B------:R0:W-:Y:S02]  /*38160*/  STL.64 [R1+0x6a8], R46 ;  /* 0x0006a82e01007387 */ /* 0x0001e40000100a00 */
[----:B------:R-:W-:Y:S02]  /*38170*/  IMAD.MOV.U32 R3, RZ, RZ, R11 ;  /* 0x000000ffff037224 */ /* 0x000fe400078e000b */
[----:B------:R-:W-:Y:S01]  /*38180*/  IMAD.MOV.U32 R19, RZ, RZ, R34 ;  /* 0x000000ffff137224 */ /* 0x000fe200078e0022 */
[----:B0-----:R-:W2:Y:S01]  /*38190*/  LDL.LU.64 R46, [R1+0x1ab8] ;  /* 0x001ab800012e7983 */ /* 0x001ea20000300a00 */
[----:B------:R-:W4:Y:S02]  /*381a0*/  LDL.LU.64 R44, [R1+0x1ab0] ;  /* 0x001ab000012c7983 */ /* 0x000f240000300a00 */
[----:B------:R-:W2:Y:S02]  /*381b0*/  LDL.LU R8, [R1+0x650] ;  /* 0x0006500001087983 */ /* 0x000ea40000300800 */
[----:B------:R-:W2:Y:S01]  /*381c0*/  LDL.LU R9, [R1+0x654] ;  /* 0x0006540001097983 */ /* 0x000ea20000300800 */
[----:B------:R-:W2:Y:S01]  /*381d0*/  LDL.LU R10, [R1+0x658] ;  /* 0x00065800010a7983 */ /* 0x000ea20000300800 */
[----:B------:R-:W2:Y:S01]  /*381e0*/  LDL.LU R11, [R1+0x65c] ;  /* 0x00065c00010b7983 */ /* 0x000ea20000300800 */
[C---:B---3--:R-:W-:Y:S08]  /*381f0*/  HMMA.16816.F32.BF16 R52, R4.reuse, R42, R52 ;  /* 0x0000002a0434723c */ /* 0x048ff00000041834 */
[C---:B------:R-:W-:Y:S01]  /*38200*/  HMMA.16816.F32.BF16 R36, R4.reuse, R30, R36 ;  /* 0x0000001e0424723c */ /* 0x040fe20000041824 */
[----:B------:R0:W-:Y:S01]  /*38210*/  STL.64 [R1+0x690], R12 ;  /* 0x0006900c01007387 */ /* 0x0001e20000100a00 */
[----:B------:R1:W-:Y:S02]  /*38220*/  STL.64 [R1+0x698], R14 ;  /* 0x0006980e01007387 */ /* 0x0003e40000100a00 */
[----:B------:R-:W3:Y:S02]  /*38230*/  LDL.LU R32, [R1+0x640] ;  /* 0x0006400001207983 */ /* 0x000ee40000300800 */
[----:B------:R-:W3:Y:S02]  /*38240*/  LDL.LU R33, [R1+0x644] ;  /* 0x0006440001217983 */ /* 0x000ee40000300800 */
[----:B------:R-:W-:Y:S01]  /*38250*/  IMAD.MOV.U32 R2, RZ, RZ, R35 ;  /* 0x000000ffff027224 */ /* 0x000fe200078e0023 */
[----:B------:R-:W3:Y:S01]  /*38260*/  LDL.LU R34, [R1+0x648] ;  /* 0x0006480001227983 */ /* 0x000ee20000300800 */
[----:B------:R-:W3:Y:S01]  /*38270*/  LDL.LU R35, [R1+0x64c] ;  /* 0x00064c0001237983 */ /* 0x000ee20000300800 */
[----:B------:R-:W-:Y:S02]  /*38280*/  HMMA.16816.F32.BF16 R24, R4, R22, R24 ;  /* 0x000000160418723c */ /* 0x000fe40000041818 */
[----:B0-----:R-:W2:Y:S01]  /*38290*/  LDL.LU R12, [R1+0x630] ;  /* 0x00063000010c7983 */ /* 0x001ea20000300800 */
[----:B------:R-:W2:Y:S02]  /*382a0*/  LDL.LU R13, [R1+0x634] ;  /* 0x00063400010d7983 */ /* 0x000ea40000300800 */
[----:B-1----:R-:W2:Y:S02]  /*382b0*/  LDL.LU R14, [R1+0x638] ;  /* 0x00063800010e7983 */ /* 0x002ea40000300800 */
[----:B------:R-:W2:Y:S01]  /*382c0*/  LDL.LU R15, [R1+0x63c] ;  /* 0x00063c00010f7983 */ /* 0x000ea20000300800 */
[----:B------:R-:W-:Y:S01]  /*382d0*/  STL.64 [R1+0x19b0], R18 ;  /* 0x0019b01201007387 */ /* 0x000fe20000100a00 */
[----:B------:R0:W-:Y:S03]  /*382e0*/  STL.64 [R1+0x19a8], R16 ;  /* 0x0019a81001007387 */ /* 0x0001e60000100a00 */
[----:B0-----:R-:W2:Y:S01]  /*382f0*/  LDL.LU R16, [R1+0x5f0] ;  /* 0x0005f00001107983 */ /* 0x001ea20000300800 */
[----:B------:R-:W2:Y:S02]  /*38300*/  LDL.LU R17, [R1+0x5f4] ;  /* 0x0005f40001117983 */ /* 0x000ea40000300800 */
[----:B------:R-:W2:Y:S02]  /*38310*/  LDL.LU R18, [R1+0x5f8] ;  /* 0x0005f80001127983 */ /* 0x000ea40000300800 */
[----:B------:R-:W2:Y:S01]  /*38320*/  LDL.LU R19, [R1+0x5fc] ;  /* 0x0005fc0001137983 */ /* 0x000ea20000300800 */
[----:B------:R0:W-:Y:S01]  /*38330*/  STL.64 [R1+0x680], R52 ;  /* 0x0006803401007387 */ /* 0x0001e20000100a00 */
[----:B------:R1:W-:Y:S02]  /*38340*/  STL.64 [R1+0x688], R54 ;  /* 0x0006883601007387 */ /* 0x0003e40000100a00 */
[----:B0-----:R-:W-:Y:S01]  /*38350*/  IMAD.MOV.U32 R53, RZ, RZ, R42 ;  /* 0x000000ffff357224 */ /* 0x001fe200078e002a */
[----:B-1----:R-:W2:Y:S01]  /*38360*/  LDL.LU.64 R54, [R1+0x1aa8] ;  /* 0x001aa80001367983 */ /* 0x002ea20000300a00 */
[----:B------:R-:W-:-:S02]  /*38370*/  IMAD.MOV.U32 R52, RZ, RZ, R43 ;  /* 0x000000ffff347224 */ /* 0x000fc400078e002b */
[----:B------:R-:W2:Y:S02]  /*38380*/  LDL.LU.64 R42, [R1+0x1aa0] ;  /* 0x001aa000012a7983 */ /* 0x000ea40000300a00 */
[----:B------:R-:W2:Y:S01]  /*38390*/  LDL.LU.64 R40, [R1+0x1a98] ;  /* 0x001a980001287983 */ /* 0x000ea20000300a00 */
[----:B------:R0:W-:Y:S01]  /*383a0*/  STL.64 [R1+0x670], R36 ;  /* 0x0006702401007387 */ /* 0x0001e20000100a00 */
[----:B------:R1:W-:Y:S02]  /*383b0*/  STL.64 [R1+0x678], R38 ;  /* 0x0006782601007387 */ /* 0x0003e40000100a00 */
[----:B0-----:R-:W-:Y:S01]  /*383c0*/  IMAD.MOV.U32 R37, RZ, RZ, R30 ;  /* 0x000000ffff257224 */ /* 0x001fe200078e001e */
[----:B-1----:R-:W2:Y:S01]  /*383d0*/  LDL.LU.64 R38, [R1+0x1a90] ;  /* 0x001a900001267983 */ /* 0x002ea20000300a00 */
[----:B------:R-:W-:Y:S02]  /*383e0*/  IMAD.MOV.U32 R36, RZ, RZ, R31 ;  /* 0x000000ffff247224 */ /* 0x000fe400078e001f */
[----:B------:R-:W3:Y:S02]  /*383f0*/  LDL.LU.64 R30, [R1+0x1a88] ;  /* 0x001a8800011e7983 */ /* 0x000ee40000300a00 */
[----:B------:R-:W2:Y:S01]  /*38400*/  LDL.LU.64 R28, [R1+0x1a80] ;  /* 0x001a8000011c7983 */ /* 0x000ea20000300a00 */
[----:B------:R-:W-:Y:S01]  /*38410*/  STL.64 [R1+0x660], R24 ;  /* 0x0006601801007387 */ /* 0x000fe20000100a00 */
[----:B------:R0:W-:Y:S03]  /*38420*/  STL.64 [R1+0x668], R26 ;  /* 0x0006681a01007387 */ /* 0x0001e60000100a00 */
[----:B0-----:R-:W2:Y:S01]  /*38430*/  LDL.LU.64 R26, [R1+0x1a78] ;  /* 0x001a7800011a7983 */ /* 0x001ea20000300a00 */
[----:B------:R-:W4:Y:S02]  /*38440*/  LDL.LU.64 R24, [R1+0x1a70] ;  /* 0x001a700001187983 */ /* 0x000f240000300a00 */
[----:B------:R-:W-:Y:S02]  /*38450*/  STL.64 [R1+0x1890], R22 ;  /* 0x0018901601007387 */ /* 0x000fe40000100a00 */
[----:B------:R0:W-:Y:S02]  /*38460*/  STL.64 [R1+0x19b8], R20 ;  /* 0x0019b81401007387 */ /* 0x0001e40000100a00 */
[----:B0-----:R-:W4:Y:S01]  /*38470*/  LDL.LU R20, [R1+0x600] ;  /* 0x0006000001147983 */ /* 0x001f220000300800 */
[----:B------:R-:W4:Y:S02]  /*38480*/  LDL.LU R21, [R1+0x604] ;  /* 0x0006040001157983 */ /* 0x000f240000300800 */
[----:B------:R-:W4:Y:S02]  /*38490*/  LDL.LU R22, [R1+0x608] ;  /* 0x0006080001167983 */ /* 0x000f240000300800 */
[----:B------:R-:W4:Y:S01]  /*384a0*/  LDL.LU R23, [R1+0x60c] ;  /* 0x00060c0001177983 */ /* 0x000f220000300800 */
[C---:B---3--:R-:W-:Y:S08]  /*384b0*/  HMMA.16816.F32.BF16 R32, R4.reuse, R30, R32 ;  /* 0x0000001e0420723c */ /* 0x048ff00000041820 */
[C---:B--2---:R-:W-:Y:S11]  /*384c0*/  HMMA.16816.F32.BF16 R8, R4.reuse, R26, R8 ;  /* 0x0000001a0408723c */ /* 0x044ff60000041808 */
[----:B------:R-:W-:Y:S11]  /*384d0*/  @!UPT UIADD3 URZ, URZ, URZ, URZ ;  /* 0x0000003f3f3ff290 */ /* 0x000ff6000fffe03f */
[----:B------:R-:W-:Y:S01]  /*384e0*/  @!UPT UIADD3 URZ, URZ, URZ, URZ ;  /* 0x0000003f3f3ff290 */ /* 0x000fe2000fffe03f */
[----:B------:R-:W-:Y:S01]  /*384f0*/  STL.64 [R1+0x650], R8 ;  /* 0x0006500801007387 */ /* 0x000fe20000100a00 */
[----:B------:R0:W-:Y:S03]  /*38500*/  STL.64 [R1+0x658], R10 ;  /* 0x0006580a01007387 */ /* 0x0001e60000100a00 */
[----:B0-----:R-:W2:Y:S01]  /*38510*/  LDL.LU.64 R10, [R1+0x1a68] ;  /* 0x001a6800010a7983 */ /* 0x001ea20000300a00 */
[----:B------:R-:W2:Y:S02]  /*38520*/  LDL.LU.64 R8, [R1+0x1a60] ;  /* 0x001a600001087983 */ /* 0x000ea40000300a00 */
[----:B------:R-:W-:Y:S02]  /*38530*/  STL.64 [R1+0x1888], R26 ;  /* 0x0018881a01007387 */ /* 0x000fe40000100a00 */
[----:B----4-:R0:W-:Y:S02]  /*38540*/  STL.64 [R1+0x19c0], R24 ;  /* 0x0019c01801007387 */ /* 0x0101e40000100a00 */
[----:B0-----:R-:W3:Y:S01]  /*38550*/  LDL.LU R24, [R1+0x610] ;  /* 0x0006100001187983 */ /* 0x001ee20000300800 */
[----:B------:R-:W3:Y:S02]  /*38560*/  LDL.LU R25, [R1+0x614] ;  /* 0x0006140001197983 */ /* 0x000ee40000300800 */
[----:B------:R-:W3:Y:S02]  /*38570*/  LDL.LU R26, [R1+0x618] ;  /* 0x00061800011a7983 */ /* 0x000ee40000300800 */
[----:B------:R-:W3:Y:S01]  /*38580*/  LDL.LU R27, [R1+0x61c] ;  /* 0x00061c00011b7983 */ /* 0x000ee20000300800 */
[----:B------:R-:W-:Y:S01]  /*38590*/  STL.64 [R1+0x640], R32 ;  /* 0x0006402001007387 */ /* 0x000fe20000100a00 */
[----:B------:R0:W-:Y:S03]  /*385a0*/  STL.64 [R1+0x648], R34 ;  /* 0x0006482201007387 */ /* 0x0001e60000100a00 */
[----:B0-----:R-:W4:Y:S01]  /*385b0*/  LDL.LU.64 R34, [R1+0x1a58] ;  /* 0x001a580001227983 */ /* 0x001f220000300a00 */
[----:B------:R-:W2:Y:S02]  /*385c0*/  LDL.LU.64 R32, [R1+0x1a50] ;  /* 0x001a500001207983 */ /* 0x000ea40000300a00 */
[----:B------:R-:W-:Y:S02]  /*385d0*/  STL.64 [R1+0x1880], R30 ;  /* 0x0018801e01007387 */ /* 0x000fe40000100a00 */
[----:B------:R0:W-:Y:S02]  /*385e0*/  STL.64 [R1+0x19c8], R28 ;  /* 0x0019c81c01007387 */ /* 0x0001e40000100a00 */
[----:B0-----:R-:W2:Y:S01]  /*385f0*/  LDL.LU R28, [R1+0x620] ;  /* 0x00062000011c7983 */ /* 0x001ea20000300800 */
[----:B------:R-:W2:Y:S02]  /*38600*/  LDL.LU R29, [R1+0x624] ;  /* 0x00062400011d7983 */ /* 0x000ea40000300800 */
[----:B------:R-:W2:Y:S02]  /*38610*/  LDL.LU R30, [R1+0x628] ;  /* 0x00062800011e7983 */ /* 0x000ea40000300800 */
[----:B------:R-:W2:Y:S01]  /*38620*/  LDL.LU R31, [R1+0x62c] ;  /* 0x00062c00011f7983 */ /* 0x000ea20000300800 */
[C---:B----4-:R-:W-:Y:S11]  /*38630*/  HMMA.16816.F32.BF16 R12, R4.reuse, R34, R12 ;  /* 0x00000022040c723c */ /* 0x050ff6000004180c */
[----:B------:R-:W-:Y:S11]  /*38640*/  @!UPT UIADD3 URZ, URZ, URZ, URZ ;  /* 0x0000003f3f3ff290 */ /* 0x000ff6000fffe03f */
[----:B------:R-:W-:Y:S01]  /*38650*/  @!UPT UIADD3 URZ, URZ, URZ, URZ ;  /* 0x0000003f3f3ff290 */ /* 0x000fe2000fffe03f */
[----:B------:R-:W-:Y:S01]  /*38660*/  STL.64 [R1+0x630], R12 ;  /* 0x0006300c01007387 */ /* 0x000fe20000100a00 */
[----:B------:R0:W-:Y:S03]  /*38670*/  STL.64 [R1+0x638], R14 ;  /* 0x0006380e01007387 */ /* 0x0001e60000100a00 */
[----:B0-----:R-:W4:Y:S01]  /*38680*/  LDL.LU.64 R14, [R1+0x1a48] ;  /* 0x001a4800010e7983 */ /* 0x001f220000300a00 */
[----:B------:R-:W4:Y:S01]  /*38690*/  LDL.LU.64 R12, [R1+0x1a40] ;  /* 0x001a4000010c7983 */ /* 0x000f220000300a00 */
[C---:B--2---:R-:W-:Y:S08]  /*386a0*/  HMMA.16816.F32.BF16 R28, R4.reuse, R38, R28 ;  /* 0x00000026041c723c */ /* 0x044ff0000004181c */
[C---:B---3--:R-:W-:Y:S08]  /*386b0*/  HMMA.16816.F32.BF16 R24, R4.reuse, R42, R24 ;  /* 0x0000002a0418723c */ /* 0x048ff00000041818 */
[C---:B------:R-:W-:Y:S08]  /*386c0*/  HMMA.16816.F32.BF16 R20, R4.reuse, R46, R20 ;  /* 0x0000002e0414723c */ /* 0x040ff00000041814 */
[----:B------:R-:W-:Y:S01]  /*386d0*/  HMMA.16816.F32.BF16 R16, R4, R50, R16 ;  /* 0x000000320410723c */ /* 0x000fe20000041810 */
[----:B------:R-:W-:Y:S01]  /*386e0*/  STL.64 [R1+0x19f8], R34 ;  /* 0x0019f82201007387 */ /* 0x000fe20000100a00 */
[----:B------:R-:W-:Y:S02]  /*386f0*/  STL.64 [R1+0x1898], R38 ;  /* 0x0018982601007387 */ /* 0x000fe40000100a00 */
[----:B------:R-:W-:Y:S01]  /*38700*/  STL.64 [R1+0x19d0], R36 ;  /* 0x0019d02401007387 */ /* 0x000fe20000100a00 */
[----:B------:R-:W-:Y:S01]  /*38710*/  STL.64 [R1+0x620], R28 ;  /* 0x0006201c01007387 */ /* 0x000fe20000100a00 */
[----:B------:R-:W-:Y:S02]  /*38720*/  STL.64 [R1+0x628], R30 ;  /* 0x0006281e01007387 */ /* 0x000fe40000100a00 */
[----:B------:R-:W-:Y:S02]  /*38730*/  STL.64 [R1+0x18a0], R42 ;  /* 0x0018a02a01007387 */ /* 0x000fe40000100a00 */
[----:B------:R-:W-:Y:S01]  /*38740*/  STL.64 [R1+0x19d8], R40 ;  /* 0x0019d82801007387 */ /* 0x000fe20000100a00 */
[----:B------:R-:W-:Y:S01]  /*38750*/  STL.64 [R1+0x610], R24 ;  /* 0x0006101801007387 */ /* 0x000fe20000100a00 */
[----:B------:R-:W-:Y:S02]  /*38760*/  STL.64 [R1+0x618], R26 ;  /* 0x0006181a01007387 */ /* 0x000fe40000100a00 */
[----:B------:R-:W-:Y:S02]  /*38770*/  STL.64 [R1+0x1870], R46 ;  /* 0x0018702e01007387 */ /* 0x000fe40000100a00 */
[----:B------:R-:W-:Y:S01]  /*38780*/  STL.64 [R1+0x19e0], R44 ;  /* 0x0019e02c01007387 */ /* 0x000fe20000100a00 */
[----:B------:R-:W-:Y:S01]  /*38790*/  STL.64 [R1+0x600], R20 ;  /* 0x0006001401007387 */ /* 0x000fe20000100a00 */
[----:B------:R4:W-:Y:S02]  /*387a0*/  STL.64 [R1+0x608], R22 ;  /* 0x0006081601007387 */ /* 0x0009e40000100a00 */
[----:B----4-:R-:W-:-:S02]  /*387b0*/  IMAD.MOV.U32 R22, RZ, RZ, R12 ;  /* 0x000000ffff167224 */ /* 0x010fc400078e000c */
[----:B------:R-:W2:Y:S01]  /*387c0*/  LDL.LU R12, [R1+0x1a3c] ;  /* 0x001a3c00010c7983 */ /* 0x000ea20000300800 */
[----:B------:R0:W-:Y:S02]  /*387d0*/  STL.64 [R1+0x5f0], R16 ;  /* 0x0005f01001007387 */ /* 0x0001e40000100a00 */
[----:B------:R1:W-:Y:S02]  /*387e0*/  STL.64 [R1+0x5f8], R18 ;  /* 0x0005f81201007387 */ /* 0x0003e40000100a00 */
[----:B------:R-:W-:Y:S02]  /*387f0*/  IMAD.MOV.U32 R23, RZ, RZ, R13 ;  /* 0x000000ffff177224 */ /* 0x000fe400078e000d */
[----:B------:R-:W3:Y:S01]  /*38800*/  LDL.LU R13, [R1+0x1a38] ;  /* 0x001a3800010d7983 */ /* 0x000ee20000300800 */
[----:B------:R-:W-:Y:S02]  /*38810*/  IMAD.MOV.U32 R38, RZ, RZ, R58 ;  /* 0x000000ffff267224 */ /* 0x000fe400078e003a */
[----:B------:R-:W-:Y:S01]  /*38820*/  IMAD.MOV.U32 R39, RZ, RZ, R54 ;  /* 0x000000ffff277224 */ /* 0x000fe200078e0036 */
[----:B0-----:R-:W4:Y:S01]  /*38830*/  LDL.LU R16, [R1+0x5e0] ;  /* 0x0005e00001107983 */ /* 0x001f220000300800 */
[----:B------:R-:W4:Y:S02]  /*38840*/  LDL.LU R17, [R1+0x5e4] ;  /* 0x0005e40001117983 */ /* 0x000f240000300800 */
[----:B-1----:R-:W4:Y:S02]  /*38850*/  LDL.LU R18, [R1+0x5e8] ;  /* 0x0005e80001127983 */ /* 0x002f240000300800 */
[----:B------:R-:W4:Y:S01]  /*38860*/  LDL.LU R19, [R1+0x5ec] ;  /* 0x0005ec0001137983 */ /* 0x000f220000300800 */
[----:B------:R0:W-:Y:S01]  /*38870*/  STL.64 [R1+0x19e8], R22 ;  /* 0x0019e81601007387 */ /* 0x0001e20000100a00 */
[----:B------:R-:W4:Y:S02]  /*38880*/  LDL.LU R58, [R1+0x1a34] ;  /* 0x001a3400013a7983 */ /* 0x000f240000300800 */
[----:B------:R-:W4:Y:S02]  /*38890*/  LDL.LU R54, [R1+0x1a30] ;  /* 0x001a300001367983 */ /* 0x000f240000300800 */
[----:B------:R-:W-:Y:S02]  /*388a0*/  STL.64 [R1+0x19f0], R38 ;  /* 0x0019f02601007387 */ /* 0x000fe40000100a00 */
[----:B0-----:R-:W-:-:S02]  /*388b0*/  IMAD.MOV.U32 R22, RZ, RZ, R15 ;  /* 0x000000ffff167224 */ /* 0x001fc400078e000f */
[----:B------:R-:W-:Y:S01]  /*388c0*/  IMAD.MOV.U32 R23, RZ, RZ, R14 ;  /* 0x000000ffff177224 */ /* 0x000fe200078e000e */
[----:B------:R-:W4:Y:S01]  /*388d0*/  LDL.LU R15, [R1+0x1a2c] ;  /* 0x001a2c00010f7983 */ /* 0x000f220000300800 */
[----:B------:R-:W4:Y:S03]  /*388e0*/  LDL.LU R14, [R1+0x1a28] ;  /* 0x001a2800010e7983 */ /* 0x000f260000300800 */
[----:B------:R0:W-:Y:S01]  /*388f0*/  STL.64 [R1+0x1a00], R22 ;  /* 0x001a001601007387 */ /* 0x0001e20000100a00 */
[----:B--2---:R-:W-:Y:S02]  /*38900*/  IMAD.MOV.U32 R35, RZ, RZ, R12 ;  /* 0x000000ffff237224 */ /* 0x004fe400078e000c */
[----:B---3--:R-:W-:Y:S02]  /*38910*/  IMAD.MOV.U32 R34, RZ, RZ, R13 ;  /* 0x000000ffff227224 */ /* 0x008fe400078e000d */
[----:B------:R-:W2:Y:S01]  /*38920*/  LDL.LU R13, [R1+0x1a24] ;  /* 0x001a2400010d7983 */ /* 0x000ea20000300800 */
[----:B------:R-:W3:Y:S02]  /*38930*/  LDL.LU R12, [R1+0x1a20] ;  /* 0x001a2000010c7983 */ /* 0x000ee40000300800 */
[----:B------:R-:W3:Y:S02]  /*38940*/  LDL.LU R20, [R1+0x950] ;  /* 0x0009500001147983 */ /* 0x000ee40000300800 */
[----:B------:R-:W3:Y:S01]  /*38950*/  LDL.LU R21, [R1+0x954] ;  /* 0x0009540001157983 */ /* 0x000ee20000300800 */
[----:B0-----:R-:W3:Y:S01]  /*38960*/  LDL.LU R22, [R1+0x958] ;  /* 0x0009580001167983 */ /* 0x001ee20000300800 */
        /* <DEDUP_REMOVED lines=13> */
[----:B------:R-:W-:-:S02]  /*38a40*/  IMAD.MOV.U32 R30, RZ, RZ, R55 ;  /* 0x000000ffff1e7224 */ /* 0x000fc400078e0037 */
[----:B------:R-:W3:Y:S01]  /*38a50*/  LDL.LU R55, [R1+0x1a1c] ;  /* 0x001a1c0001377983 */ /* 0x000ee20000300800 */
[----:B------:R-:W-:Y:S02]  /*38a60*/  IMAD.MOV.U32 R31, RZ, RZ, R59 ;  /* 0x000000ffff1f7224 */ /* 0x000fe400078e003b */
[----:B------:R-:W3:Y:S02]  /*38a70*/  LDL.LU R59, [R1+0x1a18] ;  /* 0x001a1800013b7983 */ /* 0x000ee40000300800 */
[----:B----4-:R-:W-:Y:S02]  /*38a80*/  IMAD.MOV.U32 R27, RZ, RZ, R15 ;  /* 0x000000ffff1b7224 */ /* 0x010fe400078e000f */
[----:B------:R-:W-:Y:S02]  /*38a90*/  IMAD.MOV.U32 R26, RZ, RZ, R14 ;  /* 0x000000ffff1a7224 */ /* 0x000fe400078e000e */
[----:B--2---:R-:W-:Y:S02]  /*38aa0*/  IMAD.MOV.U32 R25, RZ, RZ, R13 ;  /* 0x000000ffff197224 */ /* 0x004fe400078e000d */
[----:B---3--:R-:W-:-:S02]  /*38ab0*/  IMAD.MOV.U32 R24, RZ, RZ, R12 ;  /* 0x000000ffff187224 */ /* 0x008fc400078e000c */
[----:B------:R-:W2:Y:S01]  /*38ac0*/  LDL.LU R12, [R1+0x1a14] ;  /* 0x001a1400010c7983 */ /* 0x000ea20000300800 */
[----:B------:R-:W2:Y:S02]  /*38ad0*/  LDL.LU R13, [R1+0x1a10] ;  /* 0x001a1000010d7983 */ /* 0x000ea40000300800 */
[----:B------:R-:W2:Y:S02]  /*38ae0*/  LDL.LU R14, [R1+0x1a0c] ;  /* 0x001a0c00010e7983 */ /* 0x000ea40000300800 */
[----:B------:R-:W2:Y:S01]  /*38af0*/  LDL.LU R15, [R1+0x1a08] ;  /* 0x001a0800010f7983 */ /* 0x000ea20000300800 */
[C---:B------:R-:W-:Y:S01]  /*38b00*/  HMMA.16816.F32.BF16 R16, R4.reuse, R54, R16 ;  /* 0x000000360410723c */ /* 0x040fe20000041810 */
[----:B------:R-:W-:Y:S11]  /*38b10*/  STL.64 [R1+0x1868], R50 ;  /* 0x0018683201007387 */ /* 0x000ff60000100a00 */
[----:B------:R-:W-:Y:S11]  /*38b20*/  @!UPT UIADD3 URZ, URZ, URZ, URZ ;  /* 0x0000003f3f3ff290 */ /* 0x000ff6000fffe03f */
[----:B------:R0:W-:Y:S01]  /*38b30*/  STL.64 [R1+0x5e0], R16 ;  /* 0x0005e01001007387 */ /* 0x0001e20000100a00 */
[----:B------:R1:W-:Y:S03]  /*38b40*/  STL.64 [R1+0x5e8], R18 ;  /* 0x0005e81201007387 */ /* 0x0003e60000100a00 */
[----:B0-----:R-:W3:Y:S01]  /*38b50*/  LDL.LU R16, [R1+0x8b0] ;  /* 0x0008b00001107983 */ /* 0x001ee20000300800 */
[----:B------:R-:W3:Y:S02]  /*38b60*/  LDL.LU R17, [R1+0x8b4] ;  /* 0x0008b40001117983 */ /* 0x000ee40000300800 */
[----:B-1----:R-:W3:Y:S02]  /*38b70*/  LDL.LU R18, [R1+0x8b8] ;  /* 0x0008b80001127983 */ /* 0x002ee40000300800 */
[----:B------:R-:W3:Y:S01]  /*38b80*/  LDL.LU R19, [R1+0x8bc] ;  /* 0x0008bc0001137983 */ /* 0x000ee20000300800 */
[----:B------:R-:W-:Y:S01]  /*38b90*/  STL.64 [R1+0x18a8], R54 ;  /* 0x0018a83601007387 */ /* 0x000fe20000100a00 */
[----:B--2---:R-:W-:Y:S07]  /*38ba0*/  HMMA.16816.F32.BF16 R12, R4, R58, R12 ;  /* 0x0000003a040c723c */ /* 0x004fee000004180c */
[----:B------:R-:W-:-:S02]  /*38bb0*/  IMAD.MOV.U32 R6, RZ, RZ, R33 ;  /* 0x000000ffff067224 */ /* 0x000fc400078e0021 */
[----:B------:R-:W-:Y:S02]  /*38bc0*/  IMAD.MOV.U32 R7, RZ, RZ, R32 ;  /* 0x000000ffff077224 */ /* 0x000fe400078e0020 */
[C---:B------:R-:W-:Y:S11]  /*38bd0*/  HMMA.16816.F32.BF16 R32, R8.reuse, R34, R20 ;  /* 0x000000220820723c */ /* 0x040ff60000041814 */
[----:B------:R-:W-:Y:S01]  /*38be0*/  @!UPT UIADD3 URZ, URZ, URZ, URZ ;  /* 0x0000003f3f3ff290 */ /* 0x000fe2000fffe03f */
[----:B------:R0:W-:Y:S01]  /*38bf0*/  STL.64 [R1+0x370], R12 ;  /* 0x0003700c01007387 */ /* 0x0001e20000100a00 */
[----:B------:R1:W-:Y:S03]  /*38c00*/  STL.64 [R1+0x378], R14 ;  /* 0x0003780e01007387 */ /* 0x0003e60000100a00 */
[----:B0-----:R-:W2:Y:S01]  /*38c10*/  LDL.LU R12, [R1+0x8d0] ;  /* 0x0008d000010c7983 */ /* 0x001ea20000300800 */
[----:B------:R-:W2:Y:S02]  /*38c20*/  LDL.LU R13, [R1+0x8d4] ;  /* 0x0008d400010d7983 */ /* 0x000ea40000300800 */
[----:B-1----:R-:W2:Y:S02]  /*38c30*/  LDL.LU R14, [R1+0x8d8] ;  /* 0x0008d800010e7983 */ /* 0x002ea40000300800 */
[----:B------:R-:W2:Y:S01]  /*38c40*/  LDL.LU R15, [R1+0x8dc] ;  /* 0x0008dc00010f7983 */ /* 0x000ea20000300800 */
[----:B------:R-:W-:Y:S01]  /*38c50*/  STL.64 [R1+0x18b0], R58 ;  /* 0x0018b03a01007387 */ /* 0x000fe20000100a00 */
[----:B------:R-:W4:Y:S02]  /*38c60*/  LDL.LU.64 R22, [R1+0x1a00] ;  /* 0x001a000001167983 */ /* 0x000f240000300a00 */
[----:B------:R-:W-:Y:S02]  /*38c70*/  STL.64 [R1+0x170], R32 ;  /* 0x0001702001007387 */ /* 0x000fe40000100a00 */
[----:B------:R0:W-:Y:S02]  /*38c80*/  STL.64 [R1+0x178], R34 ;  /* 0x0001782201007387 */ /* 0x0001e40000100a00 */
[----:B0-----:R-:W2:Y:S01]  /*38c90*/  LDL.LU.64 R34, [R1+0x19f8] ;  /* 0x0019f80001227983 */ /* 0x001ea20000300a00 */
[----:B------:R-:W-:Y:S01]  /*38ca0*/  STL [R1+0x1854], R32 ;  /* 0x0018542001007387 */ /* 0x000fe20000100800 */
[C---:B----4-:R-:W-:Y:S02]  /*38cb0*/  HMMA.16816.F32.BF16 R20, R8.reuse, R22, R36 ;  /* 0x000000160814723c */ /* 0x050fe40000041824 */
[----:B------:R-:W4:Y:S11]  /*38cc0*/  LDL.LU.64 R38, [R1+0x19f0] ;  /* 0x0019f00001267983 */ /* 0x000f360000300a00 */
[----:B------:R-:W-:Y:S10]  /*38cd0*/  @!UPT UIADD3 URZ, URZ, URZ, URZ ;  /* 0x0000003f3f3ff290 */ /* 0x000ff4000fffe03f */
[----:B------:R-:W-:Y:S01]  /*38ce0*/  STL.64 [R1+0x160], R20 ;  /* 0x0001601401007387 */ /* 0x000fe20000100a00 */
[----:B------:R0:W-:Y:S03]  /*38cf0*/  STL.64 [R1+0x168], R22 ;  /* 0x0001681601007387 */ /* 0x0001e60000100a00 */
[----:B0-----:R-:W3:Y:S01]  /*38d00*/  LDL.LU.64 R22, [R1+0x19e8] ;  /* 0x0019e80001167983 */ /* 0x001ee20000300a00 */
[----:B------:R-:W-:Y:S01]  /*38d10*/  HMMA.16816.F32.BF16 R4, R8, R6, R44 ;  /* 0x000000060804723c */ /* 0x000fe2000004182c */
[----:B------:R-:W-:-:S07]  /*38d20*/  IMAD.MOV.U32 R33, RZ, RZ, R20 ;  /* 0x000000ffff217224 */ /* 0x000fce00078e0014 */
[----:B--2---:R-:W-:Y:S01]  /*38d30*/  HMMA.16816.F32.BF16 R28, R8, R30, R12 ;  /* 0x0000001e081c723c */ /* 0x004fe2000004180c */
[----:B------:R0:W-:Y:S01]  /*38d40*/  STL.64 [R1+0x18c0], R34 ;  /* 0x0018c02201007387 */ /* 0x0001e20000100a00 */
[----:B------:R-:W-:Y:S03]  /*38d50*/  STL [R1+0x18b8], R33 ;  /* 0x0018b82101007387 */ /* 0x000fe60000100800 */
[----:B0-----:R-:W2:Y:S01]  /*38d60*/  LDL.LU R34, [R1+0xe8] ;  /* 0x0000e80001227983 */ /* 0x001ea20000300800 */
[----:B------:R-:W2:Y:S02]  /*38d70*/  LDL.LU R35, [R1+0xec] ;  /* 0x0000ec0001237983 */ /* 0x000ea40000300800 */
[----:B------:R-:W2:Y:S07]  /*38d80*/  LDL.LU.64 R44, [R1+0x19e0] ;  /* 0x0019e000012c7983 */ /* 0x000eae0000300a00 */
[----:B------:R-:W-:Y:S01]  /*38d90*/  STL.64 [R1+0x8f0], R4 ;  /* 0x0008f00401007387 */ /* 0x000fe20000100a00 */
[----:B------:R0:W-:Y:S08]  /*38da0*/  STL.64 [R1+0x8f8], R6 ;  /* 0x0008f80601007387 */ /* 0x0001f00000100a00 */
[----:B------:R-:W-:-:S02]  /*38db0*/  IMAD.MOV.U32 R13, RZ, RZ, R29 ;  /* 0x000000ffff0d7224 */ /* 0x000fc400078e001d */
[----:B------:R-:W-:Y:S01]  /*38dc0*/  IMAD.MOV.U32 R12, RZ, RZ, R28 ;  /* 0x000000ffff0c7224 */ /* 0x000fe200078e001c */
[C---:B----4-:R-:W-:Y:S01]  /*38dd0*/  HMMA.16816.F32.BF16 R36, R8.reuse, R38, R40 ;  /* 0x000000260824723c */ /* 0x050fe20000041828 */
[----:B------:R-:W4:Y:S07]  /*38de0*/  LDL.LU.64 R40, [R1+0x19d8] ;  /* 0x0019d80001287983 */ /* 0x000f2e0000300a00 */
[----:B---3--:R-:W-:Y:S11]  /*38df0*/  HMMA.16816.F32.BF16 R20, R8, R22, R24 ;  /* 0x000000160814723c */ /* 0x008ff60000041818 */
[----:B------:R-:W-:Y:S05]  /*38e00*/  @!UPT UIADD3 URZ, URZ, URZ, URZ ;  /* 0x0000003f3f3ff290 */ /* 0x000fea000fffe03f */
[----:B0-----:R-:W-:Y:S01]  /*38e10*/  IMAD.MOV.U32 R7, RZ, RZ, R38 ;  /* 0x000000ffff077224 */ /* 0x001fe200078e0026 */
[----:B------:R0:W-:Y:S01]  /*38e20*/  STL.64 [R1+0x8e0], R36 ;  /* 0x0008e02401007387 */ /* 0x0001e20000100a00 */
[----:B------:R-:W-:Y:S03]  /*38e30*/  STL.64 [R1+0x8e8], R38 ;  /* 0x0008e82601007387 */ /* 0x000fe60000100a00 */
[----:B0-----:R-:W3:Y:S01]  /*38e40*/  LDL.LU.64 R36, [R1+0x19d0] ;  /* 0x0019d00001247983 */ /* 0x001ee20000300a00 */
[----:B------:R0:W-:Y:S02]  /*38e50*/  STL.64 [R1+0x18c8], R6 ;  /* 0x0018c80601007387 */ /* 0x0001e40000100a00 */
[----:B------:R-:W2:Y:S02]  /*38e60*/  LDL.LU R4, [R1+0x8a0] ;  /* 0x0008a00001047983 */ /* 0x000ea40000300800 */
[----:B------:R-:W2:Y:S01]  /*38e70*/  LDL.LU R5, [R1+0x8a4] ;  /* 0x0008a40001057983 */ /* 0x000ea20000300800 */
[----:B0-----:R-:W2:Y:S01]  /*38e80*/  LDL.LU R6, [R1+0x8a8] ;  /* 0x0008a80001067983 */ /* 0x001ea20000300800 */
[----:B------:R-:W2:Y:S02]  /*38e90*/  LDL.LU R7, [R1+0x8ac] ;  /* 0x0008ac0001077983 */ /* 0x000ea40000300800 */
[----:B------:R0:W-:Y:S02]  /*38ea0*/  STL.64 [R1+0x8d0], R28 ;  /* 0x0008d01c01007387 */ /* 0x0001e40000100a00 */
[----:B------:R-:W-:Y:S02]  /*38eb0*/  STL.64 [R1+0x8d8], R30 ;  /* 0x0008d81e01007387 */ /* 0x000fe40000100a00 */
[----:B------:R-:W-:-:S02]  /*38ec0*/  IMAD.MOV.U32 R15, RZ, RZ, R21 ;  /* 0x000000ffff0f7224 */ /* 0x000fc400078e0015 */
[----:B------:R-:W-:Y:S01]  /*38ed0*/  IMAD.MOV.U32 R14, RZ, RZ, R20 ;  /* 0x000000ffff0e7224 */ /* 0x000fe200078e0014 */
[----:B0-----:R-:W4:Y:S01]  /*38ee0*/  LDL.LU.64 R28, [R1+0x19c8] ;  /* 0x0019c800011c7983 */ /* 0x001f220000300a00 */
[----:B------:R-:W4:Y:S02]  /*38ef0*/  LDL.LU.64 R24, [R1+0x19c0] ;  /* 0x0019c00001187983 */ /* 0x000f240000300a00 */
[----:B------:R0:W-:Y:S02]  /*38f00*/  STL.64 [R1+0x8c0], R20 ;  /* 0x0008c01401007387 */ /* 0x0001e40000100a00 */
[----:B------:R-:W-:Y:S01]  /*38f10*/  STL.64 [R1+0x8c8], R22 ;  /* 0x0008c81601007387 */ /* 0x000fe20000100a00 */
[----:B0-----:R-:W4:Y:S01]  /*38f20*/  LDL.LU.64 R20, [R1+0x19b8] ;  /* 0x0019b80001147983 */ /* 0x001f220000300a00 */
[----:B------:R0:W-:Y:S02]  /*38f30*/  STL.64 [R1+0x18d8], R14 ;  /* 0x0018d80e01007387 */ /* 0x0001e40000100a00 */
[----:B------:R1:W-:Y:S01]  /*38f40*/  STL.64 [R1+0x18d0], R12 ;  /* 0x0018d00c01007387 */ /* 0x0003e20000100a00 */
[----:B0-----:R-:W1:Y:S01]  /*38f50*/  LDL.LU R14, [R1+0xf8] ;  /* 0x0000f800010e7983 */ /* 0x001e620000300800 */
[----:B------:R-:W1:Y:S01]  /*38f60*/  LDL.LU R15, [R1+0xfc] ;  /* 0x0000fc00010f7983 */ /* 0x000e620000300800 */
[----:B--2---:R-:W-:Y:S01]  /*38f70*/  HMMA.16816.F32.BF16 R4, R8, R34, R4 ;  /* 0x000000220804723c */ /* 0x004fe20000041804 */
[----:B---3--:R-:W-:-:S02]  /*38f80*/  IMAD.MOV.U32 R22, RZ, RZ, R37 ;  /* 0x000000ffff167224 */ /* 0x008fc400078e0025 */
[----:B------:R-:W-:-:S05]  /*38f90*/  IMAD.MOV.U32 R23, RZ, RZ, R36 ;  /* 0x000000ffff177224 */ /* 0x000fca00078e0024 */
[----:B-1----:R-:W-:Y:S01]  /*38fa0*/  HMMA.16816.F32.BF16 R12, R8, R14, R16 ;  /* 0x0000000e080c723c */ /* 0x002fe20000041810 */
[----:B------:R-:W2:Y:S01]  /*38fb0*/  LDL.LU.64 R18, [R1+0x19b0] ;  /* 0x0019b00001127983 */ /* 0x000ea20000300a00 */
[----:B------:R-:W3:Y:S11]  /*38fc0*/  LDL.LU.64 R16, [R1+0x19a8] ;  /* 0x0019a80001107983 */ /* 0x000ef60000300a00 */
[----:B------:R-:W-:Y:S10]  /*38fd0*/  @!UPT UIADD3 URZ, URZ, URZ, URZ ;  /* 0x0000003f3f3ff290 */ /* 0x000ff4000fffe03f */
[----:B------:R-:W-:Y:S01]  /*38fe0*/  STL.64 [R1+0x8b0], R12 ;  /* 0x0008b00c01007387 */ /* 0x000fe20000100a00 */
[----:B------:R-:W-:Y:S02]  /*38ff0*/  STL.64 [R1+0x8b8], R14 ;  /* 0x0008b80e01007387 */ /* 0x000fe40000100a00 */
[----:B------:R-:W-:Y:S02]  /*39000*/  STL.64 [R1+0x8a0], R4 ;  /* 0x0008a00401007387 */ /* 0x000fe40000100a00 */
[----:B------:R0:W-:Y:S01]  /*39010*/  STL.64 [R1+0x8a8], R6 ;  /* 0x0008a80601007387 */ /* 0x0001e20000100a00 */
[----:B------:R1:W-:Y:S01]  /*39020*/  STL.64 [R1+0x18e0], R22 ;  /* 0x0018e01601007387 */ /* 0x0003e20000100a00 */
[----:B------:R-:W2:Y:S02]  /*39030*/  LDL.LU R36, [R1+0x7f0] ;  /* 0x0007f00001247983 */ /* 0x000ea40000300800 */
[----:B------:R-:W2:Y:S02]  /*39040*/  LDL.LU R37, [R1+0x7f4] ;  /* 0x0007f40001257983 */ /* 0x000ea40000300800 */
[----:B------:R-:W2:Y:S01]  /*39050*/  LDL.LU R38, [R1+0x7f8] ;  /* 0x0007f80001267983 */ /* 0x000ea20000300800 */
[----:B------:R-:W2:Y:S01]  /*39060*/  LDL.LU R39, [R1+0x7fc] ;  /* 0x0007fc0001277983 */ /* 0x000ea20000300800 */
[----:B------:R-:W-:-:S02]  /*39070*/  IMAD.MOV.U32 R42, RZ, RZ, R53 ;  /* 0x000000ffff2a7224 */ /* 0x000fc400078e0035 */
[----:B------:R-:W-:Y:S01]  /*39080*/  IMAD.MOV.U32 R43, RZ, RZ, R52 ;  /* 0x000000ffff2b7224 */ /* 0x000fe200078e0034 */
[----:B--2---:R-:W-:Y:S01]  /*39090*/  STL.64 [R1+0x18f0], R38 ;  /* 0x0018f02601007387 */ /* 0x004fe20000100a00 */
[----:B------:R-:W-:Y:S03]  /*390a0*/  STL.64 [R1+0x18e8], R36 ;  /* 0x0018e82401007387 */ /* 0x000fe60000100a00 */
[----:B------:R-:W-:Y:S02]  /*390b0*/  STL.64 [R1+0x18f8], R42 ;  /* 0x0018f82a01007387 */ /* 0x000fe40000100a00 */
[----:B------:R-:W2:Y:S01]  /*390c0*/  LDL.LU R52, [R1+0x800] ;  /* 0x0008000001347983 */ /* 0x000ea20000300800 */
[----:B------:R-:W2:Y:S01]  /*390d0*/  LDL.LU R53, [R1+0x804] ;  /* 0x0008040001357983 */ /* 0x000ea20000300800 */
[----:B------:R-:W2:Y:S02]  /*390e0*/  LDL.LU R54, [R1+0x808] ;  /* 0x0008080001367983 */ /* 0x000ea40000300800 */
[----:B------:R-:W2:Y:S02]  /*390f0*/  LDL.LU R55, [R1+0x80c] ;  /* 0x00080c0001377983 */ /* 0x000ea40000300800 */
[----:B------:R-:W-:-:S02]  /*39100*/  IMAD.MOV.U32 R58, RZ, RZ, R19 ;  /* 0x000000ffff3a7224 */ /* 0x000fc400078e0013 */
[----:B------:R-:W-:Y:S01]  /*39110*/  IMAD.MOV.U32 R59, RZ, RZ, R2 ;  /* 0x000000ffff3b7224 */ /* 0x000fe200078e0002 */
[----:B--2---:R-:W-:Y:S01]  /*39120*/  STL.64 [R1+0x1908], R54 ;  /* 0x0019083601007387 */ /* 0x004fe20000100a00 */
[----:B------:R-:W-:Y:S02]  /*39130*/  STL.64 [R1+0x1900], R52 ;  /* 0x0019003401007387 */ /* 0x000fe40000100a00 */
[----:B------:R-:W2:Y:S02]  /*39140*/  LDL.LU R19, [R1+0x19a4] ;  /* 0x0019a40001137983 */ /* 0x000ea40000300800 */
[----:B------:R-:W2:Y:S01]  /*39150*/  LDL.LU R2, [R1+0x19a0] ;  /* 0x0019a00001027983 */ /* 0x000ea20000300800 */
[----:B------:R2:W-:Y:S01]  /*39160*/  STL.64 [R1+0x1910], R58 ;  /* 0x0019103a01007387 */ /* 0x0005e20000100a00 */
[----:B------:R-:W2:Y:S02]  /*39170*/  LDL.LU R32, [R1+0x810] ;  /* 0x0008100001207983 */ /* 0x000ea40000300800 */
[----:B------:R-:W2:Y:S02]  /*39180*/  LDL.LU R33, [R1+0x814] ;  /* 0x0008140001217983 */ /* 0x000ea40000300800 */
[----:B------:R-:W2:Y:S01]  /*39190*/  LDL.LU R34, [R1+0x818] ;  /* 0x0008180001227983 */ /* 0x000ea20000300800 */
[----:B------:R-:W2:Y:S01]  /*391a0*/  LDL.LU R35, [R1+0x81c] ;  /* 0x00081c0001237983 */ /* 0x000ea20000300800 */
[----:B0-----:R-:W-:-:S02]  /*391b0*/  IMAD.MOV.U32 R6, RZ, RZ, R0 ;  /* 0x000000ffff067224 */ /* 0x001fc400078e0000 */
[----:B------:R-:W-:Y:S02]  /*391c0*/  IMAD.MOV.U32 R7, RZ, RZ, R3 ;  /* 0x000000ffff077224 */ /* 0x000fe400078e0003 */
[----:B-1----:R-:W-:Y:S02]  /*391d0*/  IMAD.MOV.U32 R22, RZ, RZ, R60 ;  /* 0x000000ffff167224 */ /* 0x002fe400078e003c */
[----:B------:R-:W-:Y:S02]  /*391e0*/  IMAD.MOV.U32 R23, RZ, RZ, R61 ;  /* 0x000000ffff177224 */ /* 0x000fe400078e003d */
[----:B------:R-:W-:Y:S02]  /*391f0*/  IMAD.MOV.U32 R46, RZ, RZ, R49 ;  /* 0x000000ffff2e7224 */ /* 0x000fe400078e0031 */
[----:B------:R-:W-:Y:S01]  /*39200*/  IMAD.MOV.U32 R47, RZ, RZ, R48 ;  /* 0x000000ffff2f7224 */ /* 0x000fe200078e0030 */
[----:B--2---:R-:W-:Y:S01]  /*39210*/  STL.64 [R1+0x1920], R34 ;  /* 0x0019202201007387 */ /* 0x004fe20000100a00 */
[----:B------:R0:W-:Y:S02]  /*39220*/  STL.64 [R1+0x1918], R32 ;  /* 0x0019182001007387 */ /* 0x0001e40000100a00 */
[----:B------:R-:W2:Y:S02]  /*39230*/  LDL.LU R0, [R1+0x199c] ;  /* 0x00199c0001007983 */ /* 0x000ea40000300800 */
[----:B------:R-:W2:Y:S01]  /*39240*/  LDL.LU R3, [R1+0x1998] ;  /* 0x0019980001037983 */ /* 0x000ea20000300800 */
[----:B------:R4:W-:Y:S01]  /*39250*/  STL.64 [R1+0x1928], R6 ;  /* 0x0019280601007387 */ /* 0x0009e20000100a00 */
[----:B------:R-:W2:Y:S02]  /*39260*/  LDL.LU R60, [R1+0x1994] ;  /* 0x00199400013c7983 */ /* 0x000ea40000300800 */
[----:B------:R-:W2:Y:S02]  /*39270*/  LDL.LU R61, [R1+0x1990] ;  /* 0x00199000013d7983 */ /* 0x000ea40000300800 */
        /* <DEDUP_REMOVED lines=10> */
[----:B------:R2:W-:Y:S02]  /*39320*/  STL.64 [R1+0x1950], R58 ;  /* 0x0019503a01007387 */ /* 0x0005e40000100a00 */
[----:B0-----:R-:W2:Y:S01]  /*39330*/  LDL.LU R32, [R1+0x860] ;  /* 0x0008600001207983 */ /* 0x001ea20000300800 */
[----:B------:R-:W2:Y:S01]  /*39340*/  LDL.LU R33, [R1+0x864] ;  /* 0x0008640001217983 */ /* 0x000ea20000300800 */
[----:B------:R-:W2:Y:S02]  /*39350*/  LDL.LU R34, [R1+0x868] ;  /* 0x0008680001227983 */ /* 0x000ea40000300800 */
[----:B------:R-:W2:Y:S02]  /*39360*/  LDL.LU R35, [R1+0x86c] ;  /* 0x00086c0001237983 */ /* 0x000ea40000300800 */
[----:B----4-:R-:W-:-:S02]  /*39370*/  IMAD.MOV.U32 R6, RZ, RZ, R21 ;  /* 0x000000ffff067224 */ /* 0x010fc400078e0015 */
[----:B------:R-:W-:Y:S01]  /*39380*/  IMAD.MOV.U32 R7, RZ, RZ, R20 ;  /* 0x000000ffff077224 */ /* 0x000fe200078e0014 */
[----:B--2---:R-:W-:Y:S01]  /*39390*/  STL.64 [R1+0x1960], R34 ;  /* 0x0019602201007387 */ /* 0x004fe20000100a00 */
[----:B------:R-:W-:Y:S03]  /*393a0*/  STL.64 [R1+0x1958], R32 ;  /* 0x0019582001007387 */ /* 0x000fe60000100a00 */
[----:B------:R0:W-:Y:S02]  /*393b0*/  STL.64 [R1+0x1968], R6 ;  /* 0x0019680601007387 */ /* 0x0001e40000100a00 */
[----:B------:R-:W2:Y:S01]  /*393c0*/  LDL.LU R20, [R1+0x870] ;  /* 0x0008700001147983 */ /* 0x000ea20000300800 */
[----:B------:R-:W2:Y:S01]  /*393d0*/  LDL.LU R21, [R1+0x874] ;  /* 0x0008740001157983 */ /* 0x000ea20000300800 */
[----:B-1----:R-:W4:Y:S02]  /*393e0*/  LDL.LU R22, [R1+0x878] ;  /* 0x0008780001167983 */ /* 0x002f240000300800 */
[----:B------:R-:W4:Y:S02]  /*393f0*/  LDL.LU R23, [R1+0x87c] ;  /* 0x00087c0001177983 */ /* 0x000f240000300800 */
[----:B------:R-:W-:-:S02]  /*39400*/  IMAD.MOV.U32 R46, RZ, RZ, R45 ;  /* 0x000000ffff2e7224 */ /* 0x000fc400078e002d */
[----:B------:R-:W-:Y:S02]  /*39410*/  IMAD.MOV.U32 R47, RZ, RZ, R44 ;  /* 0x000000ffff2f7224 */ /* 0x000fe400078e002c */
[----:B------:R-:W-:Y:S02]  /*39420*/  IMAD.MOV.U32 R58, RZ, RZ, R41 ;  /* 0x000000ffff3a7224 */ /* 0x000fe400078e0029 */
[----:B------:R-:W-:Y:S02]  /*39430*/  IMAD.MOV.U32 R59, RZ, RZ, R40 ;  /* 0x000000ffff3b7224 */ /* 0x000fe400078e0028 */
[----:B0-----:R-:W-:Y:S02]  /*39440*/  IMAD.MOV.U32 R7, RZ, RZ, R28 ;  /* 0x000000ffff077224 */ /* 0x001fe400078e001c */
[----:B------:R-:W-:Y:S01]  /*39450*/  IMAD.MOV.U32 R6, RZ, RZ, R29 ;  /* 0x000000ffff067224 */ /* 0x000fe200078e001d */
[----:B----4-:R-:W-:Y:S01]  /*39460*/  STL.64 [R1+0x1978], R22 ;  /* 0x0019781601007387 */ /* 0x010fe20000100a00 */
[----:B--2---:R0:W-:Y:S02]  /*39470*/  STL.64 [R1+0x1970], R20 ;  /* 0x0019701401007387 */ /* 0x0041e40000100a00 */
[----:B------:R-:W-:Y:S02]  /*39480*/  STL.64 [R1+0x1980], R46 ;  /* 0x0019802e01007387 */ /* 0x000fe40000100a00 */
[----:B------:R1:W-:Y:S01]  /*39490*/  STL.64 [R1+0x1988], R58 ;  /* 0x0019883a01007387 */ /* 0x0003e20000100a00 */
[----:B------:R-:W2:Y:S01]  /*394a0*/  LDL.LU R32, [R1+0x310] ;  /* 0x0003100001207983 */ /* 0x000ea20000300800 */
[----:B------:R-:W2:Y:S02]  /*394b0*/  LDL.LU R33, [R1+0x314] ;  /* 0x0003140001217983 */ /* 0x000ea40000300800 */
[----:B------:R-:W2:Y:S02]  /*394c0*/  LDL.LU R34, [R1+0x318] ;  /* 0x0003180001227983 */ /* 0x000ea40000300800 */
[----:B------:R-:W2:Y:S01]  /*394d0*/  LDL.LU R35, [R1+0x31c] ;  /* 0x00031c0001237983 */ /* 0x000ea20000300800 */
[----:B------:R-:W4:Y:S01]  /*394e0*/  LDL.LU R28, [R1+0x890] ;  /* 0x00089000011c7983 */ /* 0x000f220000300800 */
[----:B------:R-:W4:Y:S02]  /*394f0*/  LDL.LU R29, [R1+0x894] ;  /* 0x00089400011d7983 */ /* 0x000f240000300800 */
[----:B------:R-:W4:Y:S02]  /*39500*/  LDL.LU R30, [R1+0x898] ;  /* 0x00089800011e7983 */ /* 0x000f240000300800 */
[----:B------:R-:W4:Y:S01]  /*39510*/  LDL.LU R31, [R1+0x89c] ;  /* 0x00089c00011f7983 */ /* 0x000f220000300800 */
[----:B0-----:R-:W2:Y:S01]  /*39520*/  LDL.LU R20, [R1+0x330] ;  /* 0x0003300001147983 */ /* 0x001ea20000300800 */
[----:B------:R-:W2:Y:S02]  /*39530*/  LDL.LU R21, [R1+0x334] ;  /* 0x0003340001157983 */ /* 0x000ea40000300800 */
[----:B------:R-:W2:Y:S02]  /*39540*/  LDL.LU R22, [R1+0x338] ;  /* 0x0003380001167983 */ /* 0x000ea40000300800 */
[----:B------:R-:W2:Y:S01]  /*39550*/  LDL.LU R23, [R1+0x33c] ;  /* 0x00033c0001177983 */ /* 0x000ea20000300800 */
[----:B------:R-:W2:Y:S01]  /*39560*/  LDL.LU R56, [R1+0x350] ;  /* 0x0003500001387983 */ /* 0x000ea20000300800 */
[----:B------:R-:W2:Y:S02]  /*39570*/  LDL.LU R57, [R1+0x354] ;  /* 0x0003540001397983 */ /* 0x000ea40000300800 */
[----:B-1----:R-:W2:Y:S02]  /*39580*/  LDL.LU R58, [R1+0x358] ;  /* 0x00035800013a7983 */ /* 0x002ea40000300800 */
[----:B------:R-:W2:Y:S02]  /*39590*/  LDL.LU R59, [R1+0x35c] ;  /* 0x00035c00013b7983 */ /* 0x000ea40000300800 */
[----:B---3--:R-:W-:-:S02]  /*395a0*/  IMAD.MOV.U32 R42, RZ, RZ, R17 ;  /* 0x000000ffff2a7224 */ /* 0x008fc400078e0011 */
[----:B------:R-:W-:Y:S01]  /*395b0*/  IMAD.MOV.U32 R43, RZ, RZ, R16 ;  /* 0x000000ffff2b7224 */ /* 0x000fe200078e0010 */
[----:B------:R-:W3:Y:S01]  /*395c0*/  LDL.LU R48, [R1+0x880] ;  /* 0x0008800001307983 */ /* 0x000ee20000300800 */
[----:B------:R-:W3:Y:S02]  /*395d0*/  LDL.LU R49, [R1+0x884] ;  /* 0x0008840001317983 */ /* 0x000ee40000300800 */
[----:B------:R-:W3:Y:S02]  /*395e0*/  LDL.LU R50, [R1+0x888] ;  /* 0x0008880001327983 */ /* 0x000ee40000300800 */
[----:B------:R-:W-:Y:S02]  /*395f0*/  IMAD.MOV.U32 R46, RZ, RZ, R25 ;  /* 0x000000ffff2e7224 */ /* 0x000fe400078e0019 */
[----:B------:R-:W-:Y:S01]  /*39600*/  IMAD.MOV.U32 R47, RZ, RZ, R24 ;  /* 0x000000ffff2f7224 */ /* 0x000fe200078e0018 */
        /* <DEDUP_REMOVED lines=17> */
[C---:B----4-:R-:W-:Y:S03]  /*39720*/  HMMA.16816.F32.BF16 R16, R8.reuse, R18, R28 ;  /* 0x000000120810723c */ /* 0x050fe6000004181c */
[----:B------:R-:W4:Y:S05]  /*39730*/  LDL.LU R28, [R1+0x7d0] ;  /* 0x0007d000011c7983 */ /* 0x000f2a0000300800 */
[C---:B--2---:R-:W-:Y:S11]  /*39740*/  HMMA.16816.F32.BF16 R44, R8.reuse, R46, R56 ;  /* 0x0000002e082c723c */ /* 0x044ff60000041838 */
[----:B------:R-:W-:Y:S04]  /*39750*/  @!UPT UIADD3 URZ, URZ, URZ, URZ ;  /* 0x0000003f3f3ff290 */ /* 0x000fe8000fffe03f */
[----:B------:R0:W-:Y:S01]  /*39760*/  STL.64 [R1+0x890], R16 ;  /* 0x0008901001007387 */ /* 0x0001e20000100a00 */
[----:B------:R1:W-:Y:S02]  /*39770*/  STL.64 [R1+0x898], R18 ;  /* 0x0008981201007387 */ /* 0x0003e40000100a00 */
[----:B------:R-:W4:Y:S02]  /*39780*/  LDL.LU R29, [R1+0x7d4] ;  /* 0x0007d400011d7983 */ /* 0x000f240000300800 */
[----:B------:R-:W4:Y:S01]  /*39790*/  LDL.LU R30, [R1+0x7d8] ;  /* 0x0007d800011e7983 */ /* 0x000f220000300800 */
[----:B------:R-:W4:Y:S04]  /*397a0*/  LDL.LU R31, [R1+0x7dc] ;  /* 0x0007dc00011f7983 */ /* 0x000f280000300800 */
[----:B0-----:R-:W2:Y:S01]  /*397b0*/  LDL.LU R16, [R1+0x7b0] ;  /* 0x0007b00001107983 */ /* 0x001ea20000300800 */
[----:B------:R-:W2:Y:S02]  /*397c0*/  LDL.LU R17, [R1+0x7b4] ;  /* 0x0007b40001117983 */ /* 0x000ea40000300800 */
[----:B-1----:R-:W2:Y:S02]  /*397d0*/  LDL.LU R18, [R1+0x7b8] ;  /* 0x0007b80001127983 */ /* 0x002ea40000300800 */
[----:B------:R-:W2:Y:S01]  /*397e0*/  LDL.LU R19, [R1+0x7bc] ;  /* 0x0007bc0001137983 */ /* 0x000ea20000300800 */
[----:B------:R-:W2:Y:S01]  /*397f0*/  LDL.LU.64 R58, [R1+0x1988] ;  /* 0x00198800013a7983 */ /* 0x000ea20000300a00 */
[----:B------:R-:W-:Y:S02]  /*39800*/  STL.64 [R1+0x350], R44 ;  /* 0x0003502c01007387 */ /* 0x000fe40000100a00 */
[----:B------:R0:W-:Y:S02]  /*39810*/  STL.64 [R1+0x358], R46 ;  /* 0x0003582e01007387 */ /* 0x0001e40000100a00 */
[----:B0-----:R-:W3:Y:S01]  /*39820*/  LDL.LU.64 R46, [R1+0x1980] ;  /* 0x00198000012e7983 */ /* 0x001ee20000300a00 */
[C---:B------:R-:W-:Y:S01]  /*39830*/  HMMA.16816.F32.BF16 R4, R8.reuse, R6, R20 ;  /* 0x000000060804723c */ /* 0x040fe20000041814 */
[----:B------:R-:W4:Y:S02]  /*39840*/  LDL.LU.64 R22, [R1+0x1978] ;  /* 0x0019780001167983 */ /* 0x000f240000300a00 */
[----:B------:R-:W4:Y:S11]  /*39850*/  LDL.LU.64 R20, [R1+0x1970] ;  /* 0x0019700001147983 */ /* 0x000f360000300a00 */
[----:B------:R-:W-:Y:S09]  /*39860*/  @!UPT UIADD3 URZ, URZ, URZ, URZ ;  /* 0x0000003f3f3ff290 */ /* 0x000ff2000fffe03f */
[----:B------:R-:W-:Y:S01]  /*39870*/  STL.64 [R1+0x330], R4 ;  /* 0x0003300401007387 */ /* 0x000fe20000100a00 */
[----:B------:R0:W-:Y:S03]  /*39880*/  STL.64 [R1+0x338], R6 ;  /* 0x0003380601007387 */ /* 0x0001e60000100a00 */
[----:B0-----:R-:W4:Y:S01]  /*39890*/  LDL.LU.64 R6, [R1+0x1968] ;  /* 0x0019680001067983 */ /* 0x001f220000300a00 */
[C---:B--2---:R-:W-:Y:S03]  /*398a0*/  HMMA.16816.F32.BF16 R56, R8.reuse, R58, R32 ;  /* 0x0000003a0838723c */ /* 0x044fe60000041820 */
[----:B------:R-:W2:Y:S01]  /*398b0*/  LDL.LU.64 R34, [R1+0x1960] ;  /* 0x0019600001227983 */ /* 0x000ea20000300a00 */
[----:B------:R-:W2:Y:S04]  /*398c0*/  LDL.LU.64 R32, [R1+0x1958] ;  /* 0x0019580001207983 */ /* 0x000ea80000300a00 */
[C---:B---3--:R-:W-:Y:S11]  /*398d0*/  HMMA.16816.F32.BF16 R44, R8.reuse, R46, R48 ;  /* 0x0000002e082c723c */ /* 0x048ff60000041830 */
[----:B------:R-:W-:Y:S04]  /*398e0*/  @!UPT UIADD3 URZ, URZ, URZ, URZ ;  /* 0x0000003f3f3ff290 */ /* 0x000fe8000fffe03f */
[----:B------:R-:W-:Y:S01]  /*398f0*/  STL.64 [R1+0x310], R56 ;  /* 0x0003103801007387 */ /* 0x000fe20000100a00 */
[----:B------:R0:W-:Y:S03]  /*39900*/  STL.64 [R1+0x318], R58 ;  /* 0x0003183a01007387 */ /* 0x0001e60000100a00 */
[----:B0-----:R-:W2:Y:S01]  /*39910*/  LDL.LU.64 R58, [R1+0x1950] ;  /* 0x00195000013a7983 */ /* 0x001ea20000300a00 */
[----:B------:R-:W3:Y:S02]  /*39920*/  LDL.LU.64 R50, [R1+0x1948] ;  /* 0x0019480001327983 */ /* 0x000ee40000300a00 */
[----:B------:R-:W3:Y:S02]  /*39930*/  LDL.LU.64 R48, [R1+0x1940] ;  /* 0x0019400001307983 */ /* 0x000ee40000300a00 */
[----:B------:R-:W-:Y:S01]  /*39940*/  STL.64 [R1+0x880], R44 ;  /* 0x0008802c01007387 */ /* 0x000fe20000100a00 */
[----:B------:R0:W-:Y:S04]  /*39950*/  STL.64 [R1+0x888], R46 ;  /* 0x0008882e01007387 */ /* 0x0001e80000100a00 */
[----:B0-----:R-:W3:Y:S01]  /*39960*/  LDL.LU.64 R46, [R1+0x1938] ;  /* 0x00193800012e7983 */ /* 0x001ee20000300a00 */
[C---:B----4-:R-:W-:Y:S01]  /*39970*/  HMMA.16816.F32.BF16 R4, R8.reuse, R6, R20 ;  /* 0x000000060804723c */ /* 0x050fe20000041814 */
[----:B------:R-:W4:Y:S07]  /*39980*/  LDL.LU.64 R22, [R1+0x1930] ;  /* 0x0019300001167983 */ /* 0x000f2e0000300a00 */
[C---:B------:R-:W-:Y:S11]  /*39990*/  HMMA.16816.F32.BF16 R40, R8.reuse, R42, R52 ;  /* 0x0000002a0828723c */ /* 0x040ff60000041834 */
[----:B------:R-:W-:Y:S04]  /*399a0*/  @!UPT UIADD3 URZ, URZ, URZ, URZ ;  /* 0x0000003f3f3ff290 */ /* 0x000fe8000fffe03f */
[----:B------:R-:W-:Y:S01]  /*399b0*/  STL.64 [R1+0x870], R4 ;  /* 0x0008700401007387 */ /* 0x000fe20000100a00 */
[----:B------:R0:W-:Y:S03]  /*399c0*/  STL.64 [R1+0x878], R6 ;  /* 0x0008780601007387 */ /* 0x0001e60000100a00 */
[----:B0-----:R-:W4:Y:S01]  /*399d0*/  LDL.LU.64 R6, [R1+0x1928] ;  /* 0x0019280001067983 */ /* 0x001f220000300a00 */
[C---:B--2---:R-:W-:Y:S03]  /*399e0*/  HMMA.16816.F32.BF16 R56, R8.reuse, R58, R32 ;  /* 0x0000003a0838723c */ /* 0x044fe60000041820 */
[----:B------:R-:W2:Y:S01]  /*399f0*/  LDL.LU.64 R34, [R1+0x1920] ;  /* 0x0019200001227983 */ /* 0x000ea20000300a00 */
[----:B------:R-:W2:Y:S04]  /*39a00*/  LDL.LU.64 R32, [R1+0x1918] ;  /* 0x0019180001207983 */ /* 0x000ea80000300a00 */
[C---:B---3--:R-:W-:Y:S08]  /*39a10*/  HMMA.16816.F32.BF16 R48, R8.reuse, R46, R48 ;  /* 0x0000002e0830723c */ /* 0x048ff00000041830 */
[C---:B----4-:R-:W-:Y:S07]  /*39a20*/  HMMA.16816.F32.BF16 R20, R8.reuse, R22, R36 ;  /* 0x000000160814723c */ /* 0x050fee0000041824 */
[----:B------:R-:W-:Y:S01]  /*39a30*/  STL.64 [R1+0x860], R56 ;  /* 0x0008603801007387 */ /* 0x000fe20000100a00 */
[----:B------:R0:W-:Y:S03]  /*39a40*/  STL.64 [R1+0x868], R58 ;  /* 0x0008683a01007387 */ /* 0x0001e60000100a00 */
[----:B0-----:R-:W2:Y:S01]  /*39a50*/  LDL.LU.64 R58, [R1+0x1910] ;  /* 0x00191000013a7983 */ /* 0x001ea20000300a00 */
[----:B------:R-:W3:Y:S03]  /*39a60*/  LDL.LU R44, [R1+0x790] ;  /* 0x00079000012c7983 */ /* 0x000ee60000300800 */
[----:B------:R0:W-:Y:S02]  /*39a70*/  STL.64 [R1+0x850], R48 ;  /* 0x0008503001007387 */ /* 0x0001e40000100a00 */
[----:B------:R1:W-:Y:S01]  /*39a80*/  STL.64 [R1+0x858], R50 ;  /* 0x0008583201007387 */ /* 0x0003e20000100a00 */
[----:B------:R-:W3:Y:S01]  /*39a90*/  LDL.LU R45, [R1+0x794] ;  /* 0x00079400012d7983 */ /* 0x000ee20000300800 */
[----:B------:R-:W3:Y:S02]  /*39aa0*/  LDL.LU R46, [R1+0x798] ;  /* 0x00079800012e7983 */ /* 0x000ee40000300800 */
[----:B------:R-:W3:Y:S01]  /*39ab0*/  LDL.LU R47, [R1+0x79c] ;  /* 0x00079c00012f7983 */ /* 0x000ee20000300800 */
[----:B0-----:R-:W4:Y:S01]  /*39ac0*/  LDL.LU R48, [R1+0x780] ;  /* 0x0007800001307983 */ /* 0x001f220000300800 */
[----:B------:R-:W4:Y:S02]  /*39ad0*/  LDL.LU R49, [R1+0x784] ;  /* 0x0007840001317983 */ /* 0x000f240000300800 */
[----:B-1----:R-:W4:Y:S02]  /*39ae0*/  LDL.LU R50, [R1+0x788] ;  /* 0x0007880001327983 */ /* 0x002f240000300800 */
[----:B------:R-:W4:Y:S01]  /*39af0*/  LDL.LU R51, [R1+0x78c] ;  /* 0x00078c0001337983 */ /* 0x000f220000300800 */
[----:B------:R-:W3:Y:S01]  /*39b00*/  LDL.LU.64 R54, [R1+0x1908] ;  /* 0x0019080001367983 */ /* 0x000ee20000300a00 */
[----:B------:R-:W3:Y:S02]  /*39b10*/  LDL.LU.64 R52, [R1+0x1900] ;  /* 0x0019000001347983 */ /* 0x000ee40000300a00 */
[----:B------:R-:W-:Y:S02]  /*39b20*/  STL.64 [R1+0x840], R40 ;  /* 0x0008402801007387 */ /* 0x000fe40000100a00 */
[----:B------:R0:W-:Y:S02]  /*39b30*/  STL.64 [R1+0x848], R42 ;  /* 0x0008482a01007387 */ /* 0x0001e40000100a00 */
[----:B0-----:R-:W3:Y:S01]  /*39b40*/  LDL.LU.64 R42, [R1+0x18f8] ;  /* 0x0018f800012a7983 */ /* 0x001ee20000300a00 */
[----:B------:R-:W4:Y:S02]  /*39b50*/  LDL.LU.64 R38, [R1+0x18f0] ;  /* 0x0018f00001267983 */ /* 0x000f240000300a00 */
[----:B------:R-:W4:Y:S02]  /*39b60*/  LDL.LU.64 R36, [R1+0x18e8] ;  /* 0x0018e80001247983 */ /* 0x000f240000300a00 */
[----:B------:R-:W-:Y:S01]  /*39b70*/  STL.64 [R1+0x830], R20 ;  /* 0x0008301401007387 */ /* 0x000fe20000100a00 */
[----:B------:R0:W-:Y:S04]  /*39b80*/  STL.64 [R1+0x838], R22 ;  /* 0x0008381601007387 */ /* 0x0001e80000100a00 */
[----:B0-----:R-:W4:Y:S01]  /*39b90*/  LDL.LU.64 R22, [R1+0x18e0] ;  /* 0x0018e00001167983 */ /* 0x001f220000300a00 */
[C---:B------:R-:W-:Y:S01]  /*39ba0*/  HMMA.16816.F32.BF16 R4, R8.reuse, R6, R12 ;  /* 0x000000060804723c */ /* 0x040fe2000004180c */
[----:B------:R0:W5:Y:S02]  /*39bb0*/  LDL.LU.64 R14, [R1+0x18d8] ;  /* 0x0018d800010e7983 */ /* 0x0001640000300a00 */
[----:B------:R0:W5:Y:S11]  /*39bc0*/  LDL.LU.64 R12, [R1+0x18d0] ;  /* 0x0018d000010c7983 */ /* 0x0001760000300a00 */
[----:B------:R-:W-:Y:S09]  /*39bd0*/  @!UPT UIADD3 URZ, URZ, URZ, URZ ;  /* 0x0000003f3f3ff290 */ /* 0x000ff2000fffe03f */
[----:B------:R-:W-:Y:S01]  /*39be0*/  STL.64 [R1+0x820], R4 ;  /* 0x0008200401007387 */ /* 0x000fe20000100a00 */
[----:B------:R1:W-:Y:S03]  /*39bf0*/  STL.64 [R1+0x828], R6 ;  /* 0x0008280601007387 */ /* 0x0003e60000100a00 */
[----:B-1----:R0:W5:Y:S01]  /*39c00*/  LDL.LU.64 R6, [R1+0x18c8] ;  /* 0x0018c80001067983 */ /* 0x0021620000300a00 */
[C---:B--2---:R-:W-:Y:S03]  /*39c10*/  HMMA.16816.F32.BF16 R56, R8.reuse, R58, R32 ;  /* 0x0000003a0838723c */ /* 0x044fe60000041820 */
[----:B------:R-:W2:Y:S01]  /*39c20*/  LDL.LU.64 R34, [R1+0x18c0] ;  /* 0x0018c00001227983 */ /* 0x000ea20000300a00 */
[----:B------:R0:W5:Y:S04]  /*39c30*/  LDL.LU R33, [R1+0x18b8] ;  /* 0x0018b80001217983 */ /* 0x0001680000300800 */
[C---:B---3--:R-:W-:Y:S11]  /*39c40*/  HMMA.16816.F32.BF16 R40, R8.reuse, R42, R52 ;  /* 0x0000002a0828723c */ /* 0x048ff60000041834 */
[----:B------:R-:W-:Y:S04]  /*39c50*/  @!UPT UIADD3 URZ, URZ, URZ, URZ ;  /* 0x0000003f3f3ff290 */ /* 0x000fe8000fffe03f */
[----:B------:R-:W-:Y:S01]  /*39c60*/  STL.64 [R1+0x810], R56 ;  /* 0x0008103801007387 */ /* 0x000fe20000100a00 */
[C---:B----4-:R-:W-:Y:S03]  /*39c70*/  HMMA.16816.F32.BF16 R20, R8.reuse, R22, R36 ;  /* 0x000000160814723c */ /* 0x050fe60000041824 */
[----:B------:R1:W-:Y:S04]  /*39c80*/  STL.64 [R1+0x818], R58 ;  /* 0x0008183a01007387 */ /* 0x0003e80000100a00 */
[----:B-1----:R-:W3:Y:S01]  /*39c90*/  LDL.LU.64 R58, [R1+0x18b0] ;  /* 0x0018b000013a7983 */ /* 0x002ee20000300a00 */
[----:B------:R-:W4:Y:S02]  /*39ca0*/  LDL.LU.64 R54, [R1+0x18a8] ;  /* 0x0018a80001367983 */ /* 0x000f240000300a00 */
[----:B------:R-:W-:Y:S02]  /*39cb0*/  STL.64 [R1+0x800], R40 ;  /* 0x0008002801007387 */ /* 0x000fe40000100a00 */
[----:B------:R1:W-:Y:S02]  /*39cc0*/  STL.64 [R1+0x808], R42 ;  /* 0x0008082a01007387 */ /* 0x0003e40000100a00 */
[----:B-1----:R-:W2:Y:S01]  /*39cd0*/  LDL.LU.64 R42, [R1+0x18a0] ;  /* 0x0018a000012a7983 */ /* 0x002ea20000300a00 */
[----:B------:R-:W2:Y:S08]  /*39ce0*/  LDL.LU.64 R38, [R1+0x1898] ;  /* 0x0018980001267983 */ /* 0x000eb00000300a00 */
[----:B------:R-:W-:Y:S02]  /*39cf0*/  STL.64 [R1+0x7f0], R20 ;  /* 0x0007f01401007387 */ /* 0x000fe40000100a00 */
[----:B------:R1:W-:Y:S02]  /*39d00*/  STL.64 [R1+0x7f8], R22 ;  /* 0x0007f81601007387 */ /* 0x0003e40000100a00 */
[----:B-1----:R-:W2:Y:S02]  /*39d10*/  LDL.LU.64 R22, [R1+0x1890] ;  /* 0x0018900001167983 */ /* 0x002ea40000300a00 */
[C---:B--2---:R-:W-:Y:S02]  /*39d20*/  HMMA.16816.F32.BF16 R20, R8.reuse, R22, R24 ;  /* 0x000000160814723c */ /* 0x044fe40000041818 */
[----:B------:R-:W2:Y:S11]  /*39d30*/  LDL.LU.64 R26, [R1+0x1888] ;  /* 0x00188800011a7983 */ /* 0x000eb60000300a00 */
[----:B------:R-:W-:Y:S10]  /*39d40*/  @!UPT UIADD3 URZ, URZ, URZ, URZ ;  /* 0x0000003f3f3ff290 */ /* 0x000ff4000fffe03f */
[----:B------:R1:W-:Y:S01]  /*39d50*/  STL.64 [R1+0x7e0], R20 ;  /* 0x0007e01401007387 */ /* 0x0003e20000100a00 */
[----:B------:R0:W-:Y:S03]  /*39d60*/  STL.64 [R1+0x7e8], R22 ;  /* 0x0007e81601007387 */ /* 0x0001e60000100a00 */
[----:B-1----:R-:W3:Y:S01]  /*39d70*/  LDL.LU R20, [R1+0x7c0] ;  /* 0x0007c00001147983 */ /* 0x002ee20000300800 */
[----:B------:R-:W3:Y:S02]  /*39d80*/  LDL.LU R21, [R1+0x7c4] ;  /* 0x0007c40001157983 */ /* 0x000ee40000300800 */
[----:B0-----:R-:W3:Y:S02]  /*39d90*/  LDL.LU R22, [R1+0x7c8] ;  /* 0x0007c80001167983 */ /* 0x001ee40000300800 */
[----:B------:R-:W3:Y:S01]  /*39da0*/  LDL.LU R23, [R1+0x7cc] ;  /* 0x0007cc0001177983 */ /* 0x000ee20000300800 */
[C---:B--2---:R-:W-:Y:S01]  /*39db0*/  HMMA.16816.F32.BF16 R24, R8.reuse, R26, R28 ;  /* 0x0000001a0818723c */ /* 0x044fe2000004181c */
[----:B------:R-:W3:Y:S11]  /*39dc0*/  LDL.LU.64 R30, [R1+0x1880] ;  /* 0x00188000011e7983 */ /* 0x000ef60000300a00 */
[----:B------:R-:W-:Y:S11]  /*39dd0*/  @!UPT UIADD3 URZ, URZ, URZ, URZ ;  /* 0x0000003f3f3ff290 */ /* 0x000ff6000fffe03f */
[----:B------:R-:W-:Y:S01]  /*39de0*/  STL.64 [R1+0x7d0], R24 ;  /* 0x0007d01801007387 */ /* 0x000fe20000100a00 */
[----:B------:R-:W-:Y:S01]  /*39df0*/  STL.64 [R1+0x7d8], R26 ;  /* 0x0007d81a01007387 */ /* 0x000fe20000100a00 */
[C---:B---3--:R-:W-:Y:S11]  /*39e00*/  HMMA.16816.F32.BF16 R28, R8.reuse, R30, R20 ;  /* 0x0000001e081c723c */ /* 0x048ff60000041814 */
[----:B------:R-:W-:Y:S11]  /*39e10*/  @!UPT UIADD3 URZ, URZ, URZ, URZ ;  /* 0x0000003f3f3ff290 */ /* 0x000ff6000fffe03f */
[----:B------:R-:W-:Y:S01]  /*39e20*/  @!UPT UIADD3 URZ, URZ, URZ, URZ ;  /* 0x0000003f3f3ff290 */ /* 0x000fe2000fffe03f */
        /* <DEDUP_REMOVED lines=8> */
[C---:B------:R-:W-:Y:S08]  /*39eb0*/  HMMA.16816.F32.BF16 R16, R8.reuse, R34, R16 ;  /* 0x000000220810723c */ /* 0x040ff00000041810 */
[----:B------:R-:W-:Y:S11]  /*39ec0*/  HMMA.16816.F32.BF16 R44, R8, R42, R44 ;  /* 0x0000002a082c723c */ /* 0x000ff6000004182c */
[----:B------:R-:W-:Y:S04]  /*39ed0*/  @!UPT UIADD3 URZ, URZ, URZ, URZ ;  /* 0x0000003f3f3ff290 */ /* 0x000fe8000fffe03f */
[----:B------:R0:W-:Y:S01]  /*39ee0*/  STL.64 [R1+0x7b0], R16 ;  /* 0x0007b01001007387 */ /* 0x0001e20000100a00 */
[----:B------:R1:W-:Y:S02]  /*39ef0*/  STL.64 [R1+0x7b8], R18 ;  /* 0x0007b81201007387 */ /* 0x0003e40000100a00 */
[----:B------:R-:W-:Y:S02]  /*39f00*/  IMAD.MOV.U32 R26, RZ, RZ, R16 ;  /* 0x000000ffff1a7224 */ /* 0x000fe400078e0010 */
[----:B------:R-:W-:Y:S01]  /*39f10*/  IMAD.MOV.U32 R27, RZ, RZ, R17 ;  /* 0x000000ffff1b7224 */ /* 0x000fe200078e0011 */
[----:B0-----:R-:W4:Y:S01]  /*39f20*/  LDL.LU R16, [R1+0x760] ;  /* 0x0007600001107983 */ /* 0x001f220000300800 */
[----:B------:R-:W4:Y:S02]  /*39f30*/  LDL.LU R17, [R1+0x764] ;  /* 0x0007640001117983 */ /* 0x000f240000300800 */
[----:B-1----:R-:W4:Y:S02]  /*39f40*/  LDL.LU R18, [R1+0x768] ;  /* 0x0007680001127983 */ /* 0x002f240000300800 */
[----:B------:R-:W-:-:S02]  /*39f50*/  IMAD.MOV.U32 R19, RZ, RZ, R2 ;  /* 0x000000ffff137224 */ /* 0x000fc400078e0002 */
[----:B------:R-:W3:Y:S01]  /*39f60*/  LDL.LU R2, [R1+0x1878] ;  /* 0x0018780001027983 */ /* 0x000ee20000300800 */
[----:B--2---:R-:W-:Y:S11]  /*39f70*/  HMMA.16816.F32.BF16 R36, R8, R38, R28 ;  /* 0x000000260824723c */ /* 0x004ff6000004181c */
[----:B------:R-:W-:Y:S11]  /*39f80*/  @!UPT UIADD3 URZ, URZ, URZ, URZ ;  /* 0x0000003f3f3ff290 */ /* 0x000ff6000fffe03f */
[----:B------:R-:W-:Y:S01]  /*39f90*/  @!UPT UIADD3 URZ, URZ, URZ, URZ ;  /* 0x0000003f3f3ff290 */ /* 0x000fe2000fffe03f */
[----:B------:R-:W-:Y:S01]  /*39fa0*/  STL.64 [R1+0x7a0], R36 ;  /* 0x0007a02401007387 */ /* 0x000fe20000100a00 */
[----:B------:R-:W-:Y:S02]  /*39fb0*/  STL.64 [R1+0x7a8], R38 ;  /* 0x0007a82601007387 */ /* 0x000fe40000100a00 */
[----:B------:R-:W2:Y:S02]  /*39fc0*/  LDL.LU.64 R28, [R1+0x968] ;  /* 0x00096800011c7983 */ /* 0x000ea40000300a00 */
[----:B------:R-:W2:Y:S01]  /*39fd0*/  LDL.LU R40, [R1+0x9d4] ;  /* 0x0009d40001287983 */ /* 0x000ea20000300800 */
[----:B------:R-:W-:Y:S01]  /*39fe0*/  STL.64 [R1+0x790], R44 ;  /* 0x0007902c01007387 */ /* 0x000fe20000100a00 */
[----:B------:R0:W-:Y:S03]  /*39ff0*/  STL.64 [R1+0x798], R46 ;  /* 0x0007982e01007387 */ /* 0x0001e60000100a00 */
[----:B0-----:R-:W2:Y:S01]  /*3a000*/  LDL.LU.64 R46, [R1+0x1870] ;  /* 0x00187000012e7983 */ /* 0x001ea20000300a00 */
[----:B------:R-:W-:-:S02]  /*3a010*/  IMAD.MOV.U32 R35, RZ, RZ, R45 ;  /* 0x000000ffff237224 */ /* 0x000fc400078e002d */
[----:B------:R-:W-:Y:S02]  /*3a020*/  IMAD.MOV.U32 R34, RZ, RZ, R44 ;  /* 0x000000ffff227224 */ /* 0x000fe400078e002c */
[----:B------:R-:W-:Y:S02]  /*3a030*/  IMAD.MOV.U32 R31, RZ, RZ, R37 ;  /* 0x000000ffff1f7224 */ /* 0x000fe400078e0025 */
[----:B------:R-:W-:Y:S02]  /*3a040*/  IMAD.MOV.U32 R30, RZ, RZ, R36 ;  /* 0x000000ffff1e7224 */ /* 0x000fe400078e0024 */
[----:B------:R-:W-:Y:S02]  /*3a050*/  IMAD.MOV.U32 R36, RZ, RZ, R61 ;  /* 0x000000ffff247224 */ /* 0x000fe400078e003d */
[----:B------:R-:W-:Y:S01]  /*3a060*/  IMAD.MOV.U32 R37, RZ, RZ, R60 ;  /* 0x000000ffff257224 */ /* 0x000fe200078e003c */
[----:B--2---:R-:W-:Y:S01]  /*3a070*/  HMMA.16816.F32.BF16 R44, R8, R46, R48 ;  /* 0x0000002e082c723c */ /* 0x004fe20000041830 */
[----:B------:R-:W2:Y:S01]  /*3a080*/  LDL.LU.64 R50, [R1+0x1868] ;  /* 0x0018680001327983 */ /* 0x000ea20000300a00 */
[----:B------:R-:W-:-:S02]  /*3a090*/  IMAD.MOV.U32 R38, RZ, RZ, R3 ;  /* 0x000000ffff267224 */ /* 0x000fc400078e0003 */
[----:B------:R-:W-:-:S04]  /*3a0a0*/  IMAD.MOV.U32 R39, RZ, RZ, R0 ;  /* 0x000000ffff277224 */ /* 0x000fc800078e0000 */
[----:B----4-:R-:W-:Y:S11]  /*3a0b0*/  HMMA.16816.F32.BF16 R16, R8, R54, R16 ;  /* 0x000000360810723c */ /* 0x010ff60000041810 */
[----:B------:R-:W-:Y:S04]  /*3a0c0*/  @!UPT UIADD3 URZ, URZ, URZ, URZ ;  /* 0x0000003f3f3ff290 */ /* 0x000fe8000fffe03f */
[----:B------:R0:W-:Y:S01]  /*3a0d0*/  STL.64 [R1+0x780], R44 ;  /* 0x0007802c01007387 */ /* 0x0001e20000100a00 */
[----:B------:R1:W-:Y:S02]  /*3a0e0*/  STL.64 [R1+0x788], R46 ;  /* 0x0007882e01007387 */ /* 0x0003e40000100a00 */
[----:B------:R-:W4:Y:S02]  /*3a0f0*/  LDL.LU R21, [R1+0x9dc] ;  /* 0x0009dc0001157983 */ /* 0x000f240000300800 */
[----:B------:R-:W3:Y:S01]  /*3a100*/  LDL.LU R20, [R1+0xca0] ;  /* 0x000ca00001147983 */ /* 0x000ee20000300800 */
[----:B0-----:R-:W3:Y:S01]  /*3a110*/  LDL.LU R45, [R1+0xc98] ;  /* 0x000c9800012d7983 */ /* 0x001ee20000300800 */
[----:B------:R-:W3:Y:S02]  /*3a120*/  LDL.LU R49, [R1+0xc90] ;  /* 0x000c900001317983 */ /* 0x000ee40000300800 */
[----:B------:R-:W3:Y:S02]  /*3a130*/  LDL.LU R44, [R1+0xc88] ;  /* 0x000c8800012c7983 */ /* 0x000ee40000300800 */
[----:B------:R-:W3:Y:S02]  /*3a140*/  LDL.LU R61, [R1+0xc80] ;  /* 0x000c8000013d7983 */ /* 0x000ee40000300800 */
[----:B------:R-:W-:-:S02]  /*3a150*/  IMAD.MOV.U32 R43, RZ, RZ, R47 ;  /* 0x000000ffff2b7224 */ /* 0x000fc400078e002f */
[----:B------:R-:W-:Y:S01]  /*3a160*/  IMAD.MOV.U32 R42, RZ, RZ, R46 ;  /* 0x000000ffff2a7224 */ /* 0x000fe200078e002e */
[----:B--2---:R-:W-:Y:S07]  /*3a170*/  HMMA.16816.F32.BF16 R36, R8, R50, R36 ;  /* 0x000000320824723c */ /* 0x004fee0000041824 */
[----:B------:R-:W-:Y:S02]  /*3a180*/  IMAD.MOV.U32 R51, RZ, RZ, R19 ;  /* 0x000000ffff337224 */ /* 0x000fe400078e0013 */
[----:B------:R-:W-:Y:S11]  /*3a190*/  IMAD.MOV.U32 R50, RZ, RZ, R18 ;  /* 0x000000ffff327224 */ /* 0x000ff600078e0012 */
[----:B------:R-:W-:Y:S03]  /*3a1a0*/  @!UPT UIADD3 URZ, URZ, URZ, URZ ;  /* 0x0000003f3f3ff290 */ /* 0x000fe6000fffe03f */
[----:B------:R-:W-:Y:S01]  /*3a1b0*/  STL.64 [R1+0x770], R36 ;  /* 0x0007702401007387 */ /* 0x000fe20000100a00 */
[----:B------:R0:W-:Y:S02]  /*3a1c0*/  STL.64 [R1+0x778], R38 ;  /* 0x0007782601007387 */ /* 0x0001e40000100a00 */
[----:B------:R-:W2:Y:S02]  /*3a1d0*/  LDL.LU R48, [R1+0x9d8] ;  /* 0x0009d80001307983 */ /* 0x000ea40000300800 */
[----:B------:R-:W2:Y:S01]  /*3a1e0*/  LDL.LU R53, [R1+0xc78] ;  /* 0x000c780001357983 */ /* 0x000ea20000300800 */
[----:B------:R-:W2:Y:S01]  /*3a1f0*/  LDL.LU R57, [R1+0xc9c] ;  /* 0x000c9c0001397983 */ /* 0x000ea20000300800 */
[----:B------:R-:W2:Y:S02]  /*3a200*/  LDL.LU R52, [R1+0xc70] ;  /* 0x000c700001347983 */ /* 0x000ea40000300800 */
[----:B------:R-:W2:Y:S02]  /*3a210*/  LDL.LU R56, [R1+0xc94] ;  /* 0x000c940001387983 */ /* 0x000ea40000300800 */
[----:B------:R-:W2:Y:S01]  /*3a220*/  LDL.LU R3, [R1+0xc68] ;  /* 0x000c680001037983 */ /* 0x000ea20000300800 */
[----:B------:R-:W2:Y:S01]  /*3a230*/  LDL.LU R0, [R1+0xc8c] ;  /* 0x000c8c0001007983 */ /* 0x000ea20000300800 */
[----:B------:R-:W2:Y:S02]  /*3a240*/  LDL.LU R60, [R1+0xc60] ;  /* 0x000c6000013c7983 */ /* 0x000ea40000300800 */
[----:B------:R-:W-:Y:S02]  /*3a250*/  STL.64 [R1+0x760], R16 ;  /* 0x0007601001007387 */ /* 0x000fe40000100a00 */
[----:B-1----:R-:W-:-:S02]  /*3a260*/  IMAD.MOV.U32 R47, RZ, RZ, R39 ;  /* 0x000000ffff2f7224 */ /* 0x002fc400078e0027 */
[----:B------:R-:W-:Y:S01]  /*3a270*/  IMAD.MOV.U32 R46, RZ, RZ, R38 ;  /* 0x000000ffff2e7224 */ /* 0x000fe200078e0026 */
[----:B------:R1:W-:Y:S01]  /*3a280*/  STL.64 [R1+0x768], R18 ;  /* 0x0007681201007387 */ /* 0x0003e20000100a00 */
[----:B0-----:R-:W-:Y:S02]  /*3a290*/  IMAD.MOV.U32 R39, RZ, RZ, R16 ;  /* 0x000000ffff277224 */ /* 0x001fe400078e0010 */
[----:B------:R-:W-:Y:S01]  /*3a2a0*/  IMAD.MOV.U32 R38, RZ, RZ, R17 ;  /* 0x000000ffff267224 */ /* 0x000fe200078e0011 */
[----:B-1----:R-:W2:Y:S01]  /*3a2b0*/  LDL.LU.64 R18, [R1+0x1860] ;  /* 0x0018600001127983 */ /* 0x002ea20000300a00 */
[----:B------:R-:W2:Y:S02]  /*3a2c0*/  LDL.LU.64 R16, [R1+0x1858] ;  /* 0x0018580001107983 */ /* 0x000ea40000300a00 */
[----:B------:R-:W-:-:S04]  /*3a2d0*/  IMAD.MOV.U32 R41, RZ, RZ, c[0x0][0x188] ;  /* 0x00006200ff297624 */ /* 0x000fc800078e00ff */
[----:B------:R-:W-:-:S04]  /*3a2e0*/  IMAD.SHL.U32 R25, R41, 0x20, RZ ;  /* 0x0000002029197824 */ /* 0x000fc800078e00ff */
[----:B------:R-:W-:Y:S01]  /*3a2f0*/  IMAD.SHL.U32 R25, R25, 0x2, RZ ;  /* 0x0000000219197824 */ /* 0x000fe200078e00ff */
[----:B------:R-:W-:-:S04]  /*3a300*/  IADD3 R40, R40, 0x1, RZ ;  /* 0x0000000128287810 */ /* 0x000fc80007ffe0ff */
[-C--:B----4-:R-:W-:Y:S02]  /*3a310*/  IADD3 R21, P6, R21, R25.reuse, RZ ;  /* 0x0000001915157210 */ /* 0x090fe40007fde0ff */
[-C--:B---3--:R-:W-:Y:S02]  /*3a320*/  IADD3 R20, P5, R20, R25.reuse, RZ ;  /* 0x0000001914147210 */ /* 0x088fe40007fbe0ff */
[-C--:B------:R-:W-:Y:S02]  /*3a330*/  IADD3 R45, P1, R45, R25.reuse, RZ ;  /* 0x000000192d2d7210 */ /* 0x080fe40007f3e0ff */
[-C--:B------:R-:W-:Y:S02]  /*3a340*/  IADD3 R61, P2, R61, R25.reuse, RZ ;  /* 0x000000193d3d7210 */ /* 0x080fe40007f5e0ff */
[-C--:B------:R-:W-:Y:S01]  /*3a350*/  IADD3 R49, P4, R49, R25.reuse, RZ ;  /* 0x0000001931317210 */ /* 0x080fe20007f9e0ff */
[----:B--2---:R-:W-:Y:S11]  /*3a360*/  HMMA.16816.F32.BF16 R16, R8, R58, R16 ;  /* 0x0000003a0810723c */ /* 0x004ff60000041810 */
[----:B------:R-:W-:Y:S11]  /*3a370*/  @!UPT UIADD3 URZ, URZ, URZ, URZ ;  /* 0x0000003f3f3ff290 */ /* 0x000ff6000fffe03f */
[----:B------:R-:W-:Y:S01]  /*3a380*/  @!UPT UIADD3 URZ, URZ, URZ, URZ ;  /* 0x0000003f3f3ff290 */ /* 0x000fe2000fffe03f */
[----:B------:R-:W-:Y:S01]  /*3a390*/  STL.64 [R1+0x300], R16 ;  /* 0x0003001001007387 */ /* 0x000fe20000100a00 */
[----:B------:R-:W-:Y:S02]  /*3a3a0*/  STL.64 [R1+0x308], R18 ;  /* 0x0003081201007387 */ /* 0x000fe40000100a00 */
[----:B------:R-:W-:Y:S02]  /*3a3b0*/  STL [R1+0x9d4], R40 ;  /* 0x0009d42801007387 */ /* 0x000fe40000100800 */
[----:B------:R-:W-:Y:S01]  /*3a3c0*/  STL [R1+0x9dc], R21 ;  /* 0x0009dc1501007387 */ /* 0x000fe20000100800 */
[----:B------:R-:W-:Y:S01]  /*3a3d0*/  STL [R1+0xca0], R20 ;  /* 0x000ca01401007387 */ /* 0x000fe20000100800 */
[----:B------:R-:W-:Y:S02]  /*3a3e0*/  STL [R1+0xc98], R45 ;  /* 0x000c982d01007387 */ /* 0x000fe40000100800 */
[----:B------:R0:W-:Y:S02]  /*3a3f0*/  STL [R1+0xc80], R61 ;  /* 0x000c803d01007387 */ /* 0x0001e40000100800 */
[----:B------:R1:W-:Y:S01]  /*3a400*/  STL [R1+0xc90], R49 ;  /* 0x000c903101007387 */ /* 0x0003e20000100800 */
[----:B0-----:R-:W2:Y:S01]  /*3a410*/  LDL.LU R61, [R1+0xc84] ;  /* 0x000c8400013d7983 */ /* 0x001ea20000300800 */
[----:B------:R-:W-:Y:S01]  /*3a420*/  IADD3 R44, P3, R44, R25, RZ ;  /* 0x000000192c2c7210 */ /* 0x000fe20007f7e0ff */
[----:B------:R-:W-:-:S02]  /*3a430*/  IMAD.X R48, R48, 0x1, R2, P6 ;  /* 0x0000000130307824 */ /* 0x000fc400030e0602 */
[----:B------:R-:W-:Y:S01]  /*3a440*/  IMAD.MOV.U32 R36, RZ, RZ, 0x1f ;  /* 0x0000001fff247424 */ /* 0x000fe200078e00ff */
[-C--:B------:R-:W-:Y:S01]  /*3a450*/  IADD3 R53, P6, R53, R25.reuse, RZ ;  /* 0x0000001935357210 */ /* 0x080fe20007fde0ff */
[--C-:B------:R-:W-:Y:S01]  /*3a460*/  IMAD.X R57, R57, 0x1, R2.reuse, P5 ;  /* 0x0000000139397824 */ /* 0x100fe200028e0602 */
[-C--:B------:R-:W-:Y:S01]  /*3a470*/  IADD3 R52, P5, R52, R25.reuse, RZ ;  /* 0x0000001934347210 */ /* 0x080fe20007fbe0ff */
[----:B------:R0:W-:Y:S01]  /*3a480*/  STL [R1+0xc88], R44 ;  /* 0x000c882c01007387 */ /* 0x0001e20000100800 */
[--C-:B------:R-:W-:Y:S02]  /*3a490*/  IMAD.X R56, R56, 0x1, R2.reuse, P1 ;  /* 0x0000000138387824 */ /* 0x100fe400008e0602 */
[----:B------:R-:W-:Y:S01]  /*3a4a0*/  STL [R1+0x9d8], R48 ;  /* 0x0009d83001007387 */ /* 0x000fe20000100800 */
[----:B------:R-:W-:Y:S01]  /*3a4b0*/  IADD3 R41, R36, c[0x0][0x180], RZ ;  /* 0x0000600024297a10 */ /* 0x000fe20007ffe0ff */
[----:B------:R-:W-:Y:S01]  /*3a4c0*/  STL [R1+0xc78], R53 ;  /* 0x000c783501007387 */ /* 0x000fe20000100800 */
[----:B------:R-:W-:Y:S01]  /*3a4d0*/  IADD3 R3, P1, R3, R25, RZ ;  /* 0x0000001903037210 */ /* 0x000fe20007f3e0ff */
[----:B------:R-:W-:Y:S02]  /*3a4e0*/  STL [R1+0xc9c], R57 ;  /* 0x000c9c3901007387 */ /* 0x000fe40000100800 */
[----:B------:R-:W-:Y:S01]  /*3a4f0*/  IMAD.X R0, R0, 0x1, R2, P4 ;  /* 0x0000000100007824 */ /* 0x000fe200020e0602 */
[----:B------:R-:W-:Y:S01]  /*3a500*/  STL [R1+0xc70], R52 ;  /* 0x000c703401007387 */ /* 0x000fe20000100800 */
[----:B------:R-:W-:Y:S01]  /*3a510*/  STL [R1+0xc94], R56 ;  /* 0x000c943801007387 */ /* 0x000fe20000100800 */
[----:B------:R-:W-:-:S02]  /*3a520*/  SHF.R.S32.HI R36, RZ, 0x1f, R41 ;  /* 0x0000001fff247819 */ /* 0x000fc40000011429 */
[----:B------:R-:W-:Y:S01]  /*3a530*/  IADD3 R60, P4, R60, R25, RZ ;  /* 0x000000193c3c7210 */ /* 0x000fe20007f9e0ff */
[----:B------:R-:W3:Y:S01]  /*3a540*/  LDL.LU R58, [R1+0xc58] ;  /* 0x000c5800013a7983 */ /* 0x000ee20000300800 */
[----:B------:R-:W-:Y:S02]  /*3a550*/  STL [R1+0xc68], R3 ;  /* 0x000c680301007387 */ /* 0x000fe40000100800 */
[----:B------:R-:W4:Y:S02]  /*3a560*/  LDL.LU R59, [R1+0xc7c] ;  /* 0x000c7c00013b7983 */ /* 0x000f240000300800 */
[----:B------:R-:W-:Y:S01]  /*3a570*/  IMAD.MOV.U32 R8, RZ, RZ, R16 ;  /* 0x000000ffff087224 */ /* 0x000fe200078e0010 */
[----:B------:R-:W-:Y:S01]  /*3a580*/  STL [R1+0xc8c], R0 ;  /* 0x000c8c0001007387 */ /* 0x000fe20000100800 */
[----:B------:R-:W-:Y:S01]  /*3a590*/  LEA.HI R24, R36, R41, RZ, 0x5 ;  /* 0x0000002924187211 */ /* 0x000fe200078f28ff */
[----:B------:R-:W4:Y:S02]  /*3a5a0*/  LDL.LU R16, [R1+0xc50] ;  /* 0x000c500001107983 */ /* 0x000f240000300800 */
[----:B------:R-:W-:Y:S01]  /*3a5b0*/  IMAD.MOV.U32 R9, RZ, RZ, R17 ;  /* 0x000000ffff097224 */ /* 0x000fe200078e0011 */
[----:B------:R0:W-:Y:S01]  /*3a5c0*/  STL [R1+0xc60], R60 ;  /* 0x000c603c01007387 */ /* 0x0001e20000100800 */
[----:B------:R-:W-:Y:S01]  /*3a5d0*/  IADD3 R5, P0, R28, R25, RZ ;  /* 0x000000191c057210 */ /* 0x000fe20007f1e0ff */
[----:B------:R-:W-:-:S02]  /*3a5e0*/  IMAD.MOV.U32 R10, RZ, RZ, R18 ;  /* 0x000000ffff0a7224 */ /* 0x000fc400078e0012 */
[----:B------:R-:W4:Y:S02]  /*3a5f0*/  LDL.LU R17, [R1+0xc74] ;  /* 0x000c740001117983 */ /* 0x000f240000300800 */
[----:B------:R-:W-:Y:S01]  /*3a600*/  IMAD.MOV.U32 R11, RZ, RZ, R19 ;  /* 0x000000ffff0b7224 */ /* 0x000fe200078e0013 */
[----:B------:R-:W4:Y:S01]  /*3a610*/  LDL.LU R18, [R1+0xc48] ;  /* 0x000c480001127983 */ /* 0x000f220000300800 */
[----:B------:R-:W-:Y:S01]  /*3a620*/  SHF.R.S32.HI R24, RZ, 0x5, R24 ;  /* 0x00000005ff187819 */ /* 0x000fe20000011418 */
[----:B------:R-:W4:Y:S02]  /*3a630*/  LDL.LU R19, [R1+0xc6c] ;  /* 0x000c6c0001137983 */ /* 0x000f240000300800 */
[----:B------:R-:W4:Y:S01]  /*3a640*/  LDL.LU R54, [R1+0xc40] ;  /* 0x000c400001367983 */ /* 0x000f220000300800 */
[----:B------:R-:W4:Y:S01]  /*3a650*/  LDL.LU R55, [R1+0xc64] ;  /* 0x000c640001377983 */ /* 0x000f220000300800 */
[--C-:B------:R-:W-:Y:S02]  /*3a660*/  IMAD.X R4, R29, 0x1, R2.reuse, P0 ;  /* 0x000000011d047824 */ /* 0x100fe400000e0602 */
[----:B------:R-:W4:Y:S02]  /*3a670*/  LDL.LU R32, [R1+0xc38] ;  /* 0x000c380001207983 */ /* 0x000f240000300800 */
[----:B------:R-:W4:Y:S01]  /*3a680*/  LDL.LU R29, [R1+0xc5c] ;  /* 0x000c5c00011d7983 */ /* 0x000f220000300800 */
[----:B------:R-:W-:Y:S01]  /*3a690*/  ISETP.NE.U32.AND P0, PT, R40, R24, PT ;  /* 0x000000182800720c */ /* 0x000fe20003f05070 */
        /* <DEDUP_REMOVED lines=9> */
[----:B-1----:R-:W4:Y:S02]  /*3a730*/  LDL.LU R49, [R1+0xc34] ;  /* 0x000c340001317983 */ /* 0x002f240000300800 */
[----:B0-----:R-:W4:Y:S02]  /*3a740*/  LDL.LU R44, [R1+0xc08] ;  /* 0x000c0800012c7983 */ /* 0x001f240000300800 */
[----:B------:R-:W4:Y:S01]  /*3a750*/  LDL.LU R60, [R1+0xc2c] ;  /* 0x000c2c00013c7983 */ /* 0x000f220000300800 */
[----:B------:R-:W4:Y:S01]  /*3a760*/  LDL.LU R48, [R1+0xc00] ;  /* 0x000c000001307983 */ /* 0x000f220000300800 */
[----:B------:R-:W4:Y:S02]  /*3a770*/  LDL.LU R53, [R1+0xc24] ;  /* 0x000c240001357983 */ /* 0x000f240000300800 */
[----:B------:R-:W4:Y:S02]  /*3a780*/  LDL.LU R57, [R1+0xbf8] ;  /* 0x000bf80001397983 */ /* 0x000f240000300800 */
[----:B--2---:R-:W-:-:S05]  /*3a790*/  IMAD.X R61, R61, 0x1, R2, P3 ;  /* 0x000000013d3d7824 */ /* 0x004fca00018e0602 */
[----:B------:R0:W-:Y:S01]  /*3a7a0*/  STL [R1+0xc84], R61 ;  /* 0x000c843d01007387 */ /* 0x0001e20000100800 */
[----:B------:R-:W2:Y:S02]  /*3a7b0*/  LDL.LU R52, [R1+0xc1c] ;  /* 0x000c1c0001347983 */ /* 0x000ea40000300800 */
[----:B------:R-:W2:Y:S02]  /*3a7c0*/  LDL.LU R56, [R1+0xbf0] ;  /* 0x000bf00001387983 */ /* 0x000ea40000300800 */
[----:B------:R-:W2:Y:S01]  /*3a7d0*/  LDL.LU R3, [R1+0xc14] ;  /* 0x000c140001037983 */ /* 0x000ea20000300800 */
[----:B------:R-:W2:Y:S04]  /*3a7e0*/  LDL.LU R0, [R1+0xbe8] ;  /* 0x000be80001007983 */ /* 0x000ea80000300800 */
[----:B0-----:R-:W2:Y:S01]  /*3a7f0*/  LDL.LU R61, [R1+0xc0c] ;  /* 0x000c0c00013d7983 */ /* 0x001ea20000300800 */
[-C--:B---3--:R-:W-:Y:S01]  /*3a800*/  IADD3 R58, P3, R58, R25.reuse, RZ ;  /* 0x000000193a3a7210 */ /* 0x088fe20007f7e0ff */
[----:B----4-:R-:W-:Y:S01]  /*3a810*/  IMAD.X R59, R59, 0x1, R2, P2 ;  /* 0x000000013b3b7824 */ /* 0x010fe200010e0602 */
[----:B------:R-:W-:-:S03]  /*3a820*/  IADD3 R16, P2, R16, R25, RZ ;  /* 0x0000001910107210 */ /* 0x000fc60007f5e0ff */
[----:B------:R-:W-:Y:S01]  /*3a830*/  STL [R1+0xc58], R58 ;  /* 0x000c583a01007387 */ /* 0x000fe20000100800 */
[----:B------:R-:W-:Y:S02]  /*3a840*/  STL [R1+0xc7c], R59 ;  /* 0x000c7c3b01007387 */ /* 0x000fe40000100800 */
[--C-:B------:R-:W-:Y:S01]  /*3a850*/  IMAD.X R17, R17, 0x1, R2.reuse, P6 ;  /* 0x0000000111117824 */ /* 0x100fe200030e0602 */
[-C--:B------:R-:W-:Y:S01]  /*3a860*/  IADD3 R18, P6, R18, R25.reuse, RZ ;  /* 0x0000001912127210 */ /* 0x080fe20007fde0ff */
[--C-:B------:R-:W-:Y:S01]  /*3a870*/  IMAD.X R19, R19, 0x1, R2.reuse, P5 ;  /* 0x0000000113137824 */ /* 0x100fe200028e0602 */
[-C--:B------:R-:W-:Y:S01]  /*3a880*/  IADD3 R54, P5, R54, R25.reuse, RZ ;  /* 0x0000001936367210 */ /* 0x080fe20007fbe0ff */
[----:B------:R-:W-:Y:S01]  /*3a890*/  STL [R1+0xc50], R16 ;  /* 0x000c501001007387 */ /* 0x000fe20000100800 */
[--C-:B------:R-:W-:Y:S02]  /*3a8a0*/  IMAD.X R55, R55, 0x1, R2.reuse, P1 ;  /* 0x0000000137377824 */ /* 0x100fe400008e0602 */
[----:B------:R-:W-:Y:S01]  /*3a8b0*/  STL [R1+0xc74], R17 ;  /* 0x000c741101007387 */ /* 0x000fe20000100800 */
[----:B------:R-:W-:Y:S01]  /*3a8c0*/  IADD3 R32, P1, R32, R25, RZ ;  /* 0x0000001920207210 */ /* 0x000fe20007f3e0ff */
[----:B------:R-:W-:Y:S01]  /*3a8d0*/  STL [R1+0xc48], R18 ;  /* 0x000c481201007387 */ /* 0x000fe20000100800 */
[----:B------:R-:W-:-:S02]  /*3a8e0*/  IMAD.X R29, R29, 0x1, R2, P4 ;  /* 0x000000011d1d7824 */ /* 0x000fc400020e0602 */
[----:B------:R-:W-:Y:S01]  /*3a8f0*/  STL [R1+0xc6c], R19 ;  /* 0x000c6c1301007387 */ /* 0x000fe20000100800 */
[-C--:B------:R-:W-:Y:S01]  /*3a900*/  IADD3 R28, P4, R28, R25.reuse, RZ ;  /* 0x000000191c1c7210 */ /* 0x080fe20007f9e0ff */
[----:B------:R-:W-:Y:S01]  /*3a910*/  STL [R1+0xc40], R54 ;  /* 0x000c403601007387 */ /* 0x000fe20000100800 */
[--C-:B------:R-:W-:Y:S02]  /*3a920*/  IMAD.X R24, R24, 0x1, R2.reuse, P3 ;  /* 0x0000000118187824 */ /* 0x100fe400018e0602 */
[----:B------:R-:W-:Y:S01]  /*3a930*/  STL [R1+0xc64], R55 ;  /* 0x000c643701007387 */ /* 0x000fe20000100800 */
        /* <DEDUP_REMOVED lines=15> */
[----:B------:R-:W-:Y:S02]  /*3aa30*/  STL [R1+0xc44], R40 ;  /* 0x000c442801007387 */ /* 0x000fe40000100800 */
[--C-:B------:R-:W-:Y:S01]  /*3aa40*/  IMAD.X R49, R49, 0x1, R2.reuse, P1 ;  /* 0x0000000131317824 */ /* 0x100fe200008e0602 */
[----:B------:R-:W-:Y:S01]  /*3aa50*/  STL [R1+0xc18], R21 ;  /* 0x000c181501007387 */ /* 0x000fe20000100800 */
[-C--:B------:R-:W-:Y:S01]  /*3aa60*/  IADD3 R44, P1, R44, R25.reuse, RZ ;  /* 0x000000192c2c7210 */ /* 0x080fe20007f3e0ff */
[----:B------:R-:W-:Y:S02]  /*3aa70*/  STL [R1+0xc3c], R20 ;  /* 0x000c3c1401007387 */ /* 0x000fe40000100800 */
[----:B------:R-:W-:Y:S01]  /*3aa80*/  STL [R1+0xc10], R45 ;  /* 0x000c102d01007387 */ /* 0x000fe20000100800 */
[----:B------:R-:W-:Y:S01]  /*3aa90*/  IADD3 R48, P4, R48, R25, RZ ;  /* 0x0000001930307210 */ /* 0x000fe20007f9e0ff */
[----:B------:R0:W-:Y:S01]  /*3aaa0*/  STL [R1+0xc2c], R60 ;  /* 0x000c2c3c01007387 */ /* 0x0001e20000100800 */
[----:B------:R-:W-:-:S02]  /*3aab0*/  IMAD.X R53, R53, 0x1, R2, P3 ;  /* 0x0000000135357824 */ /* 0x000fc400018e0602 */
[----:B------:R1:W-:Y:S01]  /*3aac0*/  STL [R1+0xc34], R49 ;  /* 0x000c343101007387 */ /* 0x0003e20000100800 */
[-C--:B------:R-:W-:Y:S01]  /*3aad0*/  IADD3 R57, P3, R57, R25.reuse, RZ ;  /* 0x0000001939397210 */ /* 0x080fe20007f7e0ff */
[----:B0-----:R-:W3:Y:S01]  /*3aae0*/  LDL.LU R60, [R1+0xbe0] ;  /* 0x000be000013c7983 */ /* 0x001ee20000300800 */
[----:B------:R0:W-:Y:S02]  /*3aaf0*/  STL [R1+0xc08], R44 ;  /* 0x000c082c01007387 */ /* 0x0001e40000100800 */
[----:B------:R-:W-:Y:S02]  /*3ab00*/  STL [R1+0xc00], R48 ;  /* 0x000c003001007387 */ /* 0x000fe40000100800 */
[----:B------:R-:W-:Y:S01]  /*3ab10*/  STL [R1+0xc24], R53 ;  /* 0x000c243501007387 */ /* 0x000fe20000100800 */
[----:B------:R-:W-:Y:S01]  /*3ab20*/  STL [R1+0xbf8], R57 ;  /* 0x000bf83901007387 */ /* 0x000fe20000100800 */
[--C-:B--2---:R-:W-:Y:S01]  /*3ab30*/  IMAD.X R52, R52, 0x1, R2.reuse, P2 ;  /* 0x0000000134347824 */ /* 0x104fe200010e0602 */
[-C--:B------:R-:W-:Y:S01]  /*3ab40*/  IADD3 R56, P2, R56, R25.reuse, RZ ;  /* 0x0000001938387210 */ /* 0x080fe20007f5e0ff */
[----:B------:R-:W-:Y:S01]  /*3ab50*/  IMAD.X R3, R3, 0x1, R2, P6 ;  /* 0x0000000103037824 */ /* 0x000fe200030e0602 */
[----:B------:R-:W-:-:S02]  /*3ab60*/  IADD3 R0, P6, R0, R25, RZ ;  /* 0x0000001900007210 */ /* 0x000fc40007fde0ff */
[----:B------:R-:W-:Y:S01]  /*3ab70*/  STL [R1+0xc1c], R52 ;  /* 0x000c1c3401007387 */ /* 0x000fe20000100800 */
[----:B------:R-:W-:Y:S02]  /*3ab80*/  STL [R1+0xbf0], R56 ;  /* 0x000bf03801007387 */ /* 0x000fe40000100800 */
[----:B------:R-:W2:Y:S02]  /*3ab90*/  LDL.LU R58, [R1+0xc04] ;  /* 0x000c0400013a7983 */ /* 0x000ea40000300800 */
[----:B------:R-:W-:Y:S02]  /*3aba0*/  STL [R1+0xc14], R3 ;  /* 0x000c140301007387 */ /* 0x000fe40000100800 */
[----:B------:R-:W-:Y:S01]  /*3abb0*/  IMAD.X R61, R61, 0x1, R2, P5 ;  /* 0x000000013d3d7824 */ /* 0x000fe200028e0602 */
[----:B------:R-:W4:Y:S01]  /*3abc0*/  LDL.LU R59, [R1+0xbd8] ;  /* 0x000bd800013b7983 */ /* 0x000f220000300800 */
[----:B------:R-:W-:Y:S02]  /*3abd0*/  STL [R1+0xbe8], R0 ;  /* 0x000be80001007387 */ /* 0x000fe40000100800 */
[----:B------:R-:W4:Y:S01]  /*3abe0*/  LDL.LU R16, [R1+0xbfc] ;  /* 0x000bfc0001107983 */ /* 0x000f220000300800 */
[----:B------:R0:W-:Y:S01]  /*3abf0*/  STL [R1+0xc0c], R61 ;  /* 0x000c0c3d01007387 */ /* 0x0001e20000100800 */
        /* <DEDUP_REMOVED lines=21> */
[----:B------:R-:W4:Y:S01]  /*3ad50*/  LDL.LU R57, [R1+0xba4] ;  /* 0x000ba40001397983 */ /* 0x000f220000300800 */
[----:B---3--:R-:W-:-:S05]  /*3ad60*/  IADD3 R60, P5, R60, R25, RZ ;  /* 0x000000193c3c7210 */ /* 0x008fca0007fbe0ff */
[----:B------:R0:W-:Y:S01]  /*3ad70*/  STL [R1+0xbe0], R60 ;  /* 0x000be03c01007387 */ /* 0x0001e20000100800 */
[----:B------:R-:W3:Y:S02]  /*3ad80*/  LDL.LU R52, [R1+0xb78] ;  /* 0x000b780001347983 */ /* 0x000ee40000300800 */
[----:B------:R-:W3:Y:S02]  /*3ad90*/  LDL.LU R56, [R1+0xb9c] ;  /* 0x000b9c0001387983 */ /* 0x000ee40000300800 */
[----:B------:R-:W3:Y:S01]  /*3ada0*/  LDL.LU R3, [R1+0xb70] ;  /* 0x000b700001037983 */ /* 0x000ee20000300800 */
[----:B------:R-:W3:Y:S04]  /*3adb0*/  LDL.LU R0, [R1+0xb94] ;  /* 0x000b940001007983 */ /* 0x000ee80000300800 */
[----:B0-----:R-:W3:Y:S01]  /*3adc0*/  LDL.LU R60, [R1+0xb68] ;  /* 0x000b6800013c7983 */ /* 0x001ee20000300800 */
[--C-:B--2---:R-:W-:Y:S01]  /*3add0*/  IMAD.X R58, R58, 0x1, R2.reuse, P1 ;  /* 0x000000013a3a7824 */ /* 0x104fe200008e0602 */
[----:B----4-:R-:W-:Y:S01]  /*3ade0*/  IADD3 R59, P1, R59, R25, RZ ;  /* 0x000000193b3b7210 */ /* 0x010fe20007f3e0ff */
[----:B------:R-:W-:-:S03]  /*3adf0*/  IMAD.X R16, R16, 0x1, R2, P4 ;  /* 0x0000000110107824 */ /* 0x000fc600020e0602 */
[----:B------:R-:W-:Y:S01]  /*3ae00*/  STL [R1+0xc04], R58 ;  /* 0x000c043a01007387 */ /* 0x000fe20000100800 */
        /* <DEDUP_REMOVED lines=26> */
[----:B------:R-:W-:Y:S01]  /*3afb0*/  IADD3 R20, P3, R20, R25, RZ ;  /* 0x0000001914147210 */ /* 0x000fe20007f7e0ff */
[----:B------:R-:W-:Y:S01]  /*3afc0*/  STL [R1+0xba8], R41 ;  /* 0x000ba82901007387 */ /* 0x000fe20000100800 */
[--C-:B------:R-:W-:Y:S02]  /*3afd0*/  IMAD.X R45, R45, 0x1, R2.reuse, P2 ;  /* 0x000000012d2d7824 */ /* 0x100fe400010e0602 */
[----:B------:R-:W-:-:S02]  /*3afe0*/  IMAD.X R44, R44, 0x1, R2, P6 ;  /* 0x000000012c2c7824 */ /* 0x000fc400030e0602 */
[----:B------:R-:W-:Y:S01]  /*3aff0*/  STL [R1+0xbcc], R36 ;  /* 0x000bcc2401007387 */ /* 0x000fe20000100800 */
[-C--:B------:R-:W-:Y:S01]  /*3b000*/  IADD3 R61, P6, R61, R25.reuse, RZ ;  /* 0x000000193d3d7210 */ /* 0x080fe20007fde0ff */
[----:B------:R-:W-:Y:S01]  /*3b010*/  STL [R1+0xba0], R40 ;  /* 0x000ba02801007387 */ /* 0x000fe20000100800 */
[-C--:B------:R-:W-:Y:S01]  /*3b020*/  IADD3 R49, P2, R49, R25.reuse, RZ ;  /* 0x0000001931317210 */ /* 0x080fe20007f5e0ff */
[----:B------:R-:W-:Y:S02]  /*3b030*/  STL [R1+0xbc4], R21 ;  /* 0x000bc41501007387 */ /* 0x000fe40000100800 */
[----:B------:R-:W-:Y:S01]  /*3b040*/  STL [R1+0xb98], R20 ;  /* 0x000b981401007387 */ /* 0x000fe20000100800 */
[----:B------:R-:W-:Y:S01]  /*3b050*/  STL [R1+0xbbc], R45 ;  /* 0x000bbc2d01007387 */ /* 0x000fe20000100800 */
[----:B------:R0:W-:Y:S02]  /*3b060*/  STL [R1+0xb88], R61 ;  /* 0x000b883d01007387 */ /* 0x0001e40000100800 */
[----:B------:R1:W-:Y:S01]  /*3b070*/  STL [R1+0xb90], R49 ;  /* 0x000b903101007387 */ /* 0x0003e20000100800 */
[----:B0-----:R-:W2:Y:S01]  /*3b080*/  LDL.LU R61, [R1+0xb8c] ;  /* 0x000b8c00013d7983 */ /* 0x001ea20000300800 */
[--C-:B------:R-:W-:Y:S01]  /*3b090*/  IMAD.X R48, R48, 0x1, R2.reuse, P5 ;  /* 0x0000000130307824 */ /* 0x100fe200028e0602 */
[-C--:B------:R-:W-:Y:S01]  /*3b0a0*/  IADD3 R53, P5, R53, R25.reuse, RZ ;  /* 0x0000001935357210 */ /* 0x080fe20007fbe0ff */
[--C-:B------:R-:W-:Y:S01]  /*3b0b0*/  IMAD.X R57, R57, 0x1, R2.reuse, P1 ;  /* 0x0000000139397824 */ /* 0x100fe200008e0602 */
[----:B------:R0:W-:Y:S02]  /*3b0c0*/  STL [R1+0xbb4], R44 ;  /* 0x000bb42c01007387 */ /* 0x0001e40000100800 */
[----:B------:R-:W-:Y:S02]  /*3b0d0*/  STL [R1+0xbac], R48 ;  /* 0x000bac3001007387 */ /* 0x000fe40000100800 */
[----:B------:R-:W-:Y:S01]  /*3b0e0*/  STL [R1+0xb80], R53 ;  /* 0x000b803501007387 */ /* 0x000fe20000100800 */
[----:B------:R-:W-:Y:S01]  /*3b0f0*/  STL [R1+0xba4], R57 ;  /* 0x000ba43901007387 */ /* 0x000fe20000100800 */
[-C--:B---3--:R-:W-:Y:S01]  /*3b100*/  IADD3 R52, P1, R52, R25.reuse, RZ ;  /* 0x0000001934347210 */ /* 0x088fe20007f3e0ff */
[--C-:B------:R-:W-:Y:S01]  /*3b110*/  IMAD.X R56, R56, 0x1, R2.reuse, P4 ;  /* 0x0000000138387824 */ /* 0x100fe200020e0602 */
[----:B------:R-:W-:Y:S01]  /*3b120*/  IADD3 R3, P4, R3, R25, RZ ;  /* 0x0000001903037210 */ /* 0x000fe20007f9e0ff */
[----:B------:R-:W-:-:S02]  /*3b130*/  IMAD.X R0, R0, 0x1, R2, P3 ;  /* 0x0000000100007824 */ /* 0x000fc400018e0602 */
[----:B------:R-:W-:Y:S01]  /*3b140*/  STL [R1+0xb78], R52 ;  /* 0x000b783401007387 */ /* 0x000fe20000100800 */
[----:B------:R-:W-:Y:S02]  /*3b150*/  STL [R1+0xb9c], R56 ;  /* 0x000b9c3801007387 */ /* 0x000fe40000100800 */
[----:B------:R-:W3:Y:S02]  /*3b160*/  LDL.LU R58, [R1+0xb60] ;  /* 0x000b6000013a7983 */ /* 0x000ee40000300800 */
[----:B------:R-:W-:Y:S01]  /*3b170*/  STL [R1+0xb70], R3 ;  /* 0x000b700301007387 */ /* 0x000fe20000100800 */
[----:B------:R-:W-:Y:S01]  /*3b180*/  IADD3 R60, P3, R60, R25, RZ ;  /* 0x000000193c3c7210 */ /* 0x000fe20007f7e0ff */
        /* <DEDUP_REMOVED lines=37> */
[--C-:B------:R-:W-:Y:S01]  /*3b3e0*/  IMAD.X R17, R17, 0x1, R2.reuse, P5 ;  /* 0x0000000111117824 */ /* 0x100fe200028e0602 */
[-C--:B------:R-:W-:Y:S01]  /*3b3f0*/  IADD3 R18, P5, R18, R25.reuse, RZ ;  /* 0x0000001912127210 */ /* 0x080fe20007fbe0ff */
[--C-:B------:R-:W-:Y:S01]  /*3b400*/  IMAD.X R19, R19, 0x1, R2.reuse, P1 ;  /* 0x0000000113137824 */ /* 0x100fe200008e0602 */
[----:B------:R-:W-:Y:S01]  /*3b410*/  STL [R1+0xb84], R59 ;  /* 0x000b843b01007387 */ /* 0x000fe20000100800 */
[-C--:B------:R-:W-:Y:S01]  /*3b420*/  IADD3 R54, P1, R54, R25.reuse, RZ ;  /* 0x0000001936367210 */ /* 0x080fe20007f3e0ff */
[----:B------:R-:W-:Y:S02]  /*3b430*/  STL [R1+0xb58], R16 ;  /* 0x000b581001007387 */ /* 0x000fe40000100800 */
        /* <DEDUP_REMOVED lines=22> */
[----:B------:R-:W-:Y:S01]  /*3b5a0*/  IADD3 R45, P1, R45, R25, RZ ;  /* 0x000000192d2d7210 */ /* 0x000fe20007f3e0ff */
[----:B------:R-:W-:Y:S02]  /*3b5b0*/  STL [R1+0xb28], R36 ;  /* 0x000b282401007387 */ /* 0x000fe40000100800 */
[--C-:B------:R-:W-:Y:S01]  /*3b5c0*/  IMAD.X R60, R60, 0x1, R2.reuse, P3 ;  /* 0x000000013c3c7824 */ /* 0x100fe200018e0602 */
[----:B------:R-:W-:Y:S01]  /*3b5d0*/  STL [R1+0xb4c], R40 ;  /* 0x000b4c2801007387 */ /* 0x000fe20000100800 */
[----:B------:R-:W-:-:S02]  /*3b5e0*/  IMAD.X R49, R49, 0x1, R2, P4 ;  /* 0x0000000131317824 */ /* 0x000fc400020e0602 */
[----:B------:R-:W-:Y:S01]  /*3b5f0*/  STL [R1+0xb20], R21 ;  /* 0x000b201501007387 */ /* 0x000fe20000100800 */
[-C--:B------:R-:W-:Y:S01]  /*3b600*/  IADD3 R44, P4, R44, R25.reuse, RZ ;  /* 0x000000192c2c7210 */ /* 0x080fe20007f9e0ff */
[----:B------:R-:W-:Y:S01]  /*3b610*/  STL [R1+0xb44], R20 ;  /* 0x000b441401007387 */ /* 0x000fe20000100800 */
[----:B------:R-:W-:Y:S01]  /*3b620*/  STL [R1+0xb18], R45 ;  /* 0x000b182d01007387 */ /* 0x000fe20000100800 */
[-C--:B------:R-:W-:Y:S01]  /*3b630*/  IADD3 R48, P3, R48, R25.reuse, RZ ;  /* 0x0000001930307210 */ /* 0x080fe20007f7e0ff */
[----:B------:R0:W-:Y:S02]  /*3b640*/  STL [R1+0xb34], R60 ;  /* 0x000b343c01007387 */ /* 0x0001e40000100800 */
[----:B------:R-:W-:Y:S01]  /*3b650*/  IMAD.X R53, R53, 0x1, R2, P2 ;  /* 0x0000000135357824 */ /* 0x000fe200010e0602 */
[----:B------:R1:W-:Y:S01]  /*3b660*/  STL [R1+0xb3c], R49 ;  /* 0x000b3c3101007387 */ /* 0x0003e20000100800 */
[----:B------:R-:W-:-:S03]  /*3b670*/  IADD3 R57, P2, R57, R25, RZ ;  /* 0x0000001939397210 */ /* 0x000fc60007f5e0ff */
        /* <DEDUP_REMOVED lines=50> */
[----:B------:R0:W-:Y:S01]  /*3b9a0*/  STL [R1+0xb0c], R32 ;  /* 0x000b0c2001007387 */ /* 0x0001e20000100800 */
[-C--:B------:R-:W-:Y:S01]  /*3b9b0*/  IADD3 R16, P3, R16, R25.reuse, RZ ;  /* 0x0000001910107210 */ /* 0x080fe20007f7e0ff */
[--C-:B------:R-:W-:Y:S01]  /*3b9c0*/  IMAD.X R17, R17, 0x1, R2.reuse, P2 ;  /* 0x0000000111117824 */ /* 0x100fe200010e0602 */
[-C--:B------:R-:W-:Y:S01]  /*3b9d0*/  IADD3 R18, P2, R18, R25.reuse, RZ ;  /* 0x0000001912127210 */ /* 0x080fe20007f5e0ff */
[--C-:B------:R-:W-:Y:S01]  /*3b9e0*/  IMAD.X R19, R19, 0x1, R2.reuse, P6 ;  /* 0x0000000113137824 */ /* 0x100fe200030e0602 */
[-C--:B------:R-:W-:Y:S01]  /*3b9f0*/  IADD3 R54, P6, R54, R25.reuse, RZ ;  /* 0x0000001936367210 */ /* 0x080fe20007fde0ff */
[--C-:B------:R-:W-:Y:S01]  /*3ba00*/  IMAD.X R55, R55, 0x1, R2.reuse, P5 ;  /* 0x0000000137377824 */ /* 0x100fe200028e0602 */
[----:B0-----:R0:W5:Y:S01]  /*3ba10*/  LDL.LU R32, [R1+0x1854] ;  /* 0x0018540001207983 */ /* 0x0011620000300800 */
[----:B------:R-:W-:Y:S02]  /*3ba20*/  STL [R1+0xae0], R58 ;  /* 0x000ae03a01007387 */ /* 0x000fe40000100800 */
[----:B------:R-:W-:Y:S02]  /*3ba30*/  STL [R1+0xb04], R59 ;  /* 0x000b043b01007387 */ /* 0x000fe40000100800 */
[----:B------:R-:W-:Y:S01]  /*3ba40*/  STL [R1+0xad8], R16 ;  /* 0x000ad81001007387 */ /* 0x000fe20000100800 */
        /* <DEDUP_REMOVED lines=9> */
[----:B------:R-:W-:Y:S01]  /*3bae0*/  IADD3 R41, P4, R41, UR8, RZ ;  /* 0x0000000829297c10 */ /* 0x000fe2000ff9e0ff */
        /* <DEDUP_REMOVED lines=9> */
[----:B------:R-:W-:-:S02]  /*3bb80*/  IMAD.X R45, R45, 0x1, R2, P6 ;  /* 0x000000012d2d7824 */ /* 0x000fc400030e0602 */
[--C-:B------:R-:W-:Y:S01]  /*3bb90*/  IMAD.X R44, R44, 0x1, R2.reuse, P5 ;  /* 0x000000012c2c7824 */ /* 0x100fe200028e0602 */
[----:B------:R-:W-:Y:S01]  /*3bba0*/  STL [R1+0xad4], R36 ;  /* 0x000ad42401007387 */ /* 0x000fe20000100800 */
[----:B------:R-:W-:Y:S01]  /*3bbb0*/  IADD3 R61, P5, R61, UR8, RZ ;  /* 0x000000083d3d7c10 */ /* 0x000fe2000ffbe0ff */
[----:B------:R-:W-:Y:S01]  /*3bbc0*/  STL [R1+0x1378], R40 ;  /* 0x0013782801007387 */ /* 0x000fe20000100800 */
[----:B------:R-:W-:Y:S01]  /*3bbd0*/  IADD3 R49, P6, R49, UR8, RZ ;  /* 0x0000000831317c10 */ /* 0x000fe2000ffde0ff */
[----:B------:R-:W-:Y:S01]  /*3bbe0*/  STL [R1+0xacc], R21 ;  /* 0x000acc1501007387 */ /* 0x000fe20000100800 */
[----:B------:R-:W-:Y:S02]  /*3bbf0*/  STL [R1+0x1374], R20 ;  /* 0x0013741401007387 */ /* 0x000fe40000100800 */
[----:B------:R-:W-:Y:S02]  /*3bc00*/  STL [R1+0xac4], R45 ;  /* 0x000ac42d01007387 */ /* 0x000fe40000100800 */
[----:B------:R1:W-:Y:S01]  /*3bc10*/  STL [R1+0x136c], R61 ;  /* 0x00136c3d01007387 */ /* 0x0003e20000100800 */
[----:B------:R2:W-:Y:S04]  /*3bc20*/  STL [R1+0x1370], R49 ;  /* 0x0013703101007387 */ /* 0x0005e80000100800 */
[----:B-1----:R-:W4:Y:S01]  /*3bc30*/  LDL.LU R61, [R1+0xcb0] ;  /* 0x000cb000013d7983 */ /* 0x002f220000300800 */
[----:B------:R-:W-:Y:S01]  /*3bc40*/  IMAD.X R48, R48, 0x1, R2, P1 ;  /* 0x0000000130307824 */ /* 0x000fe200008e0602 */
[----:B------:R-:W-:-:S02]  /*3bc50*/  IADD3 R53, P1, R53, UR8, RZ ;  /* 0x0000000835357c10 */ /* 0x000fc4000ff3e0ff */
[----:B------:R-:W-:Y:S01]  /*3bc60*/  IADD3.X R57, R57, UR5, RZ, P4, !PT ;  /* 0x0000000539397c10 */ /* 0x000fe2000a7fe4ff */
[----:B------:R1:W-:Y:S01]  /*3bc70*/  STL [R1+0xabc], R44 ;  /* 0x000abc2c01007387 */ /* 0x0003e20000100800 */
[----:B------:R-:W-:Y:S02]  /*3bc80*/  STL [R1+0xab4], R48 ;  /* 0x000ab43001007387 */ /* 0x000fe40000100800 */
[----:B------:R-:W-:Y:S01]  /*3bc90*/  STL [R1+0x1368], R53 ;  /* 0x0013683501007387 */ /* 0x000fe20000100800 */
[----:B------:R-:W-:Y:S01]  /*3bca0*/  STL [R1+0xcb8], R57 ;  /* 0x000cb83901007387 */ /* 0x000fe20000100800 */
[----:B---3--:R-:W-:Y:S02]  /*3bcb0*/  IADD3 R52, P4, R52, UR8, RZ ;  /* 0x0000000834347c10 */ /* 0x008fe4000ff9e0ff */
[----:B------:R-:W-:Y:S01]  /*3bcc0*/  IADD3.X R56, R56, UR5, RZ, P3, !PT ;  /* 0x0000000538387c10 */ /* 0x000fe20009ffe4ff */
[----:B------:R-:W-:Y:S01]  /*3bcd0*/  IADD3 R3, P3, R3, UR8, RZ ;  /* 0x0000000803037c10 */ /* 0x000fe2000ff7e0ff */
[----:B------:R-:W-:Y:S01]  /*3bce0*/  IADD3.X R0, R0, UR5, RZ, P2, !PT ;  /* 0x0000000500007c10 */ /* 0x000fe200097fe4ff */
[----:B------:R-:W-:Y:S02]  /*3bcf0*/  STL [R1+0x1364], R52 ;  /* 0x0013643401007387 */ /* 0x000fe40000100800 */
[----:B------:R-:W-:Y:S02]  /*3bd00*/  STL [R1+0xab0], R56 ;  /* 0x000ab03801007387 */ /* 0x000fe40000100800 */
[----:B------:R-:W3:Y:S02]  /*3bd10*/  LDL.LU R58, [R1+0x134c] ;  /* 0x00134c00013a7983 */ /* 0x000ee40000300800 */
[----:B------:R-:W-:Y:S01]  /*3bd20*/  STL [R1+0x135c], R3 ;  /* 0x00135c0301007387 */ /* 0x000fe20000100800 */
[----:B------:R-:W-:Y:S01]  /*3bd30*/  IADD3 R60, P2, R60, UR8, RZ ;  /* 0x000000083c3c7c10 */ /* 0x000fe2000ff5e0ff */
[----:B------:R-:W3:Y:S01]  /*3bd40*/  LDL.LU R59, [R1+0xcac] ;  /* 0x000cac00013b7983 */ /* 0x000ee20000300800 */
[----:B------:R-:W-:Y:S02]  /*3bd50*/  STL [R1+0xcb4], R0 ;  /* 0x000cb40001007387 */ /* 0x000fe40000100800 */
[----:B------:R-:W3:Y:S01]  /*3bd60*/  LDL.LU R16, [R1+0x1344] ;  /* 0x0013440001107983 */ /* 0x000ee20000300800 */
[----:B------:R0:W-:Y:S01]  /*3bd70*/  STL [R1+0x1354], R60 ;  /* 0x0013543c01007387 */ /* 0x0001e20000100800 */
        /* <DEDUP_REMOVED lines=16> */
[----:B--2---:R-:W2:Y:S02]  /*3be80*/  LDL.LU R49, [R1+0x1328] ;  /* 0x0013280001317983 */ /* 0x004ea40000300800 */
[----:B-1----:R-:W2:Y:S02]  /*3be90*/  LDL.LU R44, [R1+0x12fc] ;  /* 0x0012fc00012c7983 */ /* 0x002ea40000300800 */
[----:B0-----:R-:W2:Y:S01]  /*3bea0*/  LDL.LU R60, [R1+0x1320] ;  /* 0x00132000013c7983 */ /* 0x001ea20000300800 */
[----:B------:R-:W2:Y:S01]  /*3beb0*/  LDL.LU R48, [R1+0x12f4] ;  /* 0x0012f40001307983 */ /* 0x000ea20000300800 */
[----:B------:R-:W2:Y:S02]  /*3bec0*/  LDL.LU R53, [R1+0x1318] ;  /* 0x0013180001357983 */ /* 0x000ea40000300800 */
[----:B------:R-:W2:Y:S01]  /*3bed0*/  LDL.LU R57, [R1+0x12ec] ;  /* 0x0012ec0001397983 */ /* 0x000ea20000300800 */
[----:B----4-:R-:W-:-:S05]  /*3bee0*/  IADD3.X R61, R61, UR5, RZ, P6, !PT ;  /* 0x000000053d3d7c10 */ /* 0x010fca000b7fe4ff */
[----:B------:R0:W-:Y:S01]  /*3bef0*/  STL [R1+0xcb0], R61 ;  /* 0x000cb03d01007387 */ /* 0x0001e20000100800 */
[----:B------:R-:W4:Y:S02]  /*3bf00*/  LDL.LU R52, [R1+0x1310] ;  /* 0x0013100001347983 */ /* 0x000f240000300800 */
[----:B------:R-:W4:Y:S02]  /*3bf10*/  LDL.LU R56, [R1+0x12e4] ;  /* 0x0012e40001387983 */ /* 0x000f240000300800 */
[----:B------:R-:W4:Y:S01]  /*3bf20*/  LDL.LU R3, [R1+0x1308] ;  /* 0x0013080001037983 */ /* 0x000f220000300800 */
[----:B------:R-:W4:Y:S04]  /*3bf30*/  LDL.LU R0, [R1+0x12dc] ;  /* 0x0012dc0001007983 */ /* 0x000f280000300800 */
[----:B0-----:R-:W4:Y:S01]  /*3bf40*/  LDL.LU R61, [R1+0x1300] ;  /* 0x00130000013d7983 */ /* 0x001f220000300800 */
[----:B---3--:R-:W-:-:S02]  /*3bf50*/  IADD3 R58, P6, R58, UR8, RZ ;  /* 0x000000083a3a7c10 */ /* 0x008fc4000ffde0ff */
[----:B------:R-:W-:Y:S02]  /*3bf60*/  IADD3.X R59, R59, UR5, RZ, P5, !PT ;  /* 0x000000053b3b7c10 */ /* 0x000fe4000affe4ff */
[----:B------:R-:W-:Y:S01]  /*3bf70*/  IADD3 R16, P5, R16, UR8, RZ ;  /* 0x0000000810107c10 */ /* 0x000fe2000ffbe0ff */
[----:B------:R-:W-:Y:S01]  /*3bf80*/  STL [R1+0x134c], R58 ;  /* 0x00134c3a01007387 */ /* 0x000fe20000100800 */
[----:B------:R-:W-:Y:S01]  /*3bf90*/  IADD3.X R17, R17, UR5, RZ, P1, !PT ;  /* 0x0000000511117c10 */ /* 0x000fe20008ffe4ff */
[----:B------:R-:W-:Y:S01]  /*3bfa0*/  IADD3 R18, P1, R18, UR8, RZ ;  /* 0x0000000812127c10 */ /* 0x000fe2000ff3e0ff */
[----:B------:R-:W-:Y:S01]  /*3bfb0*/  IADD3.X R19, R19, UR5, RZ, P4, !PT ;  /* 0x0000000513137c10 */ /* 0x000fe2000a7fe4ff */
[----:B------:R-:W-:Y:S01]  /*3bfc0*/  STL [R1+0xcac], R59 ;  /* 0x000cac3b01007387 */ /* 0x000fe20000100800 */
[----:B------:R-:W-:Y:S01]  /*3bfd0*/  IADD3 R54, P4, R54, UR8, RZ ;  /* 0x0000000836367c10 */ /* 0x000fe2000ff9e0ff */
[----:B------:R-:W-:Y:S01]  /*3bfe0*/  STL [R1+0x1344], R16 ;  /* 0x0013441001007387 */ /* 0x000fe20000100800 */
        /* <DEDUP_REMOVED lines=24> */
[----:B--2---:R-:W-:Y:S01]  /*3c170*/  IADD3.X R60, R60, UR5, RZ, P2, !PT ;  /* 0x000000053c3c7c10 */ /* 0x004fe200097fe4ff */
[----:B------:R-:W-:Y:S01]  /*3c180*/  STL [R1+0x1338], R40 ;  /* 0x0013382801007387 */ /* 0x000fe20000100800 */
[----:B------:R-:W-:Y:S01]  /*3c190*/  IADD3.X R49, R49, UR5, RZ, P3, !PT ;  /* 0x0000000531317c10 */ /* 0x000fe20009ffe4ff */
[----:B------:R-:W-:Y:S01]  /*3c1a0*/  STL [R1+0x130c], R21 ;  /* 0x00130c1501007387 */ /* 0x000fe20000100800 */
[----:B------:R-:W-:Y:S01]  /*3c1b0*/  IADD3 R44, P3, R44, UR8, RZ ;  /* 0x000000082c2c7c10 */ /* 0x000fe2000ff7e0ff */
[----:B------:R-:W-:Y:S01]  /*3c1c0*/  STL [R1+0x1330], R20 ;  /* 0x0013301401007387 */ /* 0x000fe20000100800 */
[----:B------:R-:W-:Y:S01]  /*3c1d0*/  STL [R1+0x1304], R45 ;  /* 0x0013042d01007387 */ /* 0x000fe20000100800 */
[----:B------:R-:W-:Y:S01]  /*3c1e0*/  IADD3 R48, P2, R48, UR8, RZ ;  /* 0x0000000830307c10 */ /* 0x000fe2000ff5e0ff */
[----:B------:R0:W-:Y:S01]  /*3c1f0*/  STL [R1+0x1320], R60 ;  /* 0x0013203c01007387 */ /* 0x0001e20000100800 */
[----:B------:R-:W-:Y:S01]  /*3c200*/  IADD3.X R53, R53, UR5, RZ, P6, !PT ;  /* 0x0000000535357c10 */ /* 0x000fe2000b7fe4ff */
[----:B------:R1:W-:Y:S01]  /*3c210*/  STL [R1+0x1328], R49 ;  /* 0x0013283101007387 */ /* 0x0003e20000100800 */
[----:B------:R-:W-:-:S03]  /*3c220*/  IADD3 R57, P6, R57, UR8, RZ ;  /* 0x0000000839397c10 */ /* 0x000fc6000ffde0ff */
[----:B0-----:R-:W2:Y:S01]  /*3c230*/  LDL.LU R60, [R1+0x12d4] ;  /* 0x0012d400013c7983 */ /* 0x001ea20000300800 */
[----:B------:R0:W-:Y:S02]  /*3c240*/  STL [R1+0x12fc], R44 ;  /* 0x0012fc2c01007387 */ /* 0x0001e40000100800 */
[----:B------:R-:W-:Y:S02]  /*3c250*/  STL [R1+0x12f4], R48 ;  /* 0x0012f43001007387 */ /* 0x000fe40000100800 */
[----:B------:R-:W-:Y:S01]  /*3c260*/  STL [R1+0x1318], R53 ;  /* 0x0013183501007387 */ /* 0x000fe20000100800 */
[----:B------:R-:W-:Y:S01]  /*3c270*/  STL [R1+0x12ec], R57 ;  /* 0x0012ec3901007387 */ /* 0x000fe20000100800 */
[----:B----4-:R-:W-:Y:S01]  /*3c280*/  IADD3.X R52, R52, UR5, RZ, P5, !PT ;  /* 0x0000000534347c10 */ /* 0x010fe2000affe4ff */
[----:B------:R-:W-:Y:S01]  /*3c290*/  IADD3 R56, P5, R56, UR8, RZ ;  /* 0x0000000838387c10 */ /* 0x000fe2000ffbe0ff */
[----:B------:R-:W-:Y:S01]  /*3c2a0*/  IADD3.X R3, R3, UR5, RZ, P1, !PT ;  /* 0x0000000503037c10 */ /* 0x000fe20008ffe4ff */
[----:B------:R-:W-:-:S02]  /*3c2b0*/  IADD3 R0, P1, R0, UR8, RZ ;  /* 0x0000000800007c10 */ /* 0x000fc4000ff3e0ff */
[----:B------:R-:W-:Y:S01]  /*3c2c0*/  STL [R1+0x1310], R52 ;  /* 0x0013103401007387 */ /* 0x000fe20000100800 */
[----:B------:R-:W-:Y:S02]  /*3c2d0*/  STL [R1+0x12e4], R56 ;  /* 0x0012e43801007387 */ /* 0x000fe40000100800 */
[----:B------:R-:W3:Y:S02]  /*3c2e0*/  LDL.LU R58, [R1+0x12f8] ;  /* 0x0012f800013a7983 */ /* 0x000ee40000300800 */
[----:B------:R-:W-:Y:S01]  /*3c2f0*/  STL [R1+0x1308], R3 ;  /* 0x0013080301007387 */ /* 0x000fe20000100800 */
[----:B------:R-:W-:Y:S01]  /*3c300*/  IADD3.X R61, R61, UR5, RZ, P4, !PT ;  /* 0x000000053d3d7c10 */ /* 0x000fe2000a7fe4ff */
        /* <DEDUP_REMOVED lines=26> */
[----:B--2---:R-:W-:-:S05]  /*3c4b0*/  IADD3 R60, P4, R60, UR8, RZ ;  /* 0x000000083c3c7c10 */ /* 0x004fca000ff9e0ff */
[----:B------:R0:W-:Y:S01]  /*3c4c0*/  STL [R1+0x12d4], R60 ;  /* 0x0012d43c01007387 */ /* 0x0001e20000100800 */
[----:B------:R-:W2:Y:S02]  /*3c4d0*/  LDL.LU R52, [R1+0x126c] ;  /* 0x00126c0001347983 */ /* 0x000ea40000300800 */
[----:B------:R-:W2:Y:S02]  /*3c4e0*/  LDL.LU R56, [R1+0x1290] ;  /* 0x0012900001387983 */ /* 0x000ea40000300800 */
[----:B------:R-:W2:Y:S01]  /*3c4f0*/  LDL.LU R3, [R1+0x1264] ;  /* 0x0012640001037983 */ /* 0x000ea20000300800 */
[----:B------:R-:W2:Y:S04]  /*3c500*/  LDL.LU R0, [R1+0x1288] ;  /* 0x0012880001007983 */ /* 0x000ea80000300800 */
[----:B0-----:R-:W2:Y:S01]  /*3c510*/  LDL.LU R60, [R1+0x125c] ;  /* 0x00125c00013c7983 */ /* 0x001ea20000300800 */
[----:B---3--:R-:W-:-:S02]  /*3c520*/  IADD3.X R58, R58, UR5, RZ, P3, !PT ;  /* 0x000000053a3a7c10 */ /* 0x008fc40009ffe4ff */
[----:B----4-:R-:W-:Y:S02]  /*3c530*/  IADD3 R59, P3, R59, UR8, RZ ;  /* 0x000000083b3b7c10 */ /* 0x010fe4000ff7e0ff */
[----:B------:R-:W-:Y:S01]  /*3c540*/  IADD3.X R16, R16, UR5, RZ, P2, !PT ;  /* 0x0000000510107c10 */ /* 0x000fe200097fe4ff */
[----:B------:R-:W-:Y:S01]  /*3c550*/  STL [R1+0x12f8], R58 ;  /* 0x0012f83a01007387 */ /* 0x000fe20000100800 */
[----:B------:R-:W-:Y:S02]  /*3c560*/  IADD3 R17, P2, R17, UR8, RZ ;  /* 0x0000000811117c10 */ /* 0x000fe4000ff5e0ff */
[----:B------:R-:W-:Y:S01]  /*3c570*/  IADD3.X R18, R18, UR5, RZ, P6, !PT ;  /* 0x0000000512127c10 */ /* 0x000fe2000b7fe4ff */
        /* <DEDUP_REMOVED lines=26> */
[----:B------:R-:W-:-:S02]  /*3c720*/  IADD3.X R45, R45, UR5, RZ, P5, !PT ;  /* 0x000000052d2d7c10 */ /* 0x000fc4000affe4ff */
[----:B------:R-:W-:Y:S01]  /*3c730*/  IADD3.X R44, R44, UR5, RZ, P1, !PT ;  /* 0x000000052c2c7c10 */ /* 0x000fe20008ffe4ff */
[----:B------:R-:W-:Y:S01]  /*3c740*/  STL [R1+0x12c0], R36 ;  /* 0x0012c02401007387 */ /* 0x000fe20000100800 */
[----:B------:R-:W-:Y:S01]  /*3c750*/  IADD3 R61, P1, R61, UR8, RZ ;  /* 0x000000083d3d7c10 */ /* 0x000fe2000ff3e0ff */
[----:B------:R-:W-:Y:S01]  /*3c760*/  STL [R1+0x1294], R40 ;  /* 0x0012942801007387 */ /* 0x000fe20000100800 */
[----:B------:R-:W-:Y:S01]  /*3c770*/  IADD3 R49, P5, R49, UR8, RZ ;  /* 0x0000000831317c10 */ /* 0x000fe2000ffbe0ff */
[----:B------:R-:W-:Y:S02]  /*3c780*/  STL [R1+0x12b8], R21 ;  /* 0x0012b81501007387 */ /* 0x000fe40000100800 */
[----:B------:R-:W-:Y:S01]  /*3c790*/  STL [R1+0x128c], R20 ;  /* 0x00128c1401007387 */ /* 0x000fe20000100800 */
[----:B------:R-:W-:Y:S01]  /*3c7a0*/  STL [R1+0x12b0], R45 ;  /* 0x0012b02d01007387 */ /* 0x000fe20000100800 */
[----:B------:R0:W-:Y:S02]  /*3c7b0*/  STL [R1+0x127c], R61 ;  /* 0x00127c3d01007387 */ /* 0x0001e40000100800 */
[----:B------:R1:W-:Y:S01]  /*3c7c0*/  STL [R1+0x1284], R49 ;  /* 0x0012843101007387 */ /* 0x0003e20000100800 */
[----:B0-----:R-:W3:Y:S01]  /*3c7d0*/  LDL.LU R61, [R1+0x1280] ;  /* 0x00128000013d7983 */ /* 0x001ee20000300800 */
[----:B------:R-:W-:Y:S01]  /*3c7e0*/  IADD3.X R48, R48, UR5, RZ, P4, !PT ;  /* 0x0000000530307c10 */ /* 0x000fe2000a7fe4ff */
[----:B------:R-:W-:Y:S01]  /*3c7f0*/  IADD3 R53, P4, R53, UR8, RZ ;  /* 0x0000000835357c10 */ /* 0x000fe2000ff9e0ff */
[----:B------:R-:W-:Y:S01]  /*3c800*/  IADD3.X R57, R57, UR5, RZ, P3, !PT ;  /* 0x0000000539397c10 */ /* 0x000fe20009ffe4ff */
[----:B------:R0:W-:Y:S02]  /*3c810*/  STL [R1+0x12a8], R44 ;  /* 0x0012a82c01007387 */ /* 0x0001e40000100800 */
[----:B------:R-:W-:Y:S02]  /*3c820*/  STL [R1+0x12a0], R48 ;  /* 0x0012a03001007387 */ /* 0x000fe40000100800 */
[----:B------:R-:W-:Y:S01]  /*3c830*/  STL [R1+0x1274], R53 ;  /* 0x0012743501007387 */ /* 0x000fe20000100800 */
[----:B------:R-:W-:Y:S01]  /*3c840*/  STL [R1+0x1298], R57 ;  /* 0x0012983901007387 */ /* 0x000fe20000100800 */
[----:B--2---:R-:W-:-:S02]  /*3c850*/  IADD3 R52, P3, R52, UR8, RZ ;  /* 0x0000000834347c10 */ /* 0x004fc4000ff7e0ff */
[----:B------:R-:W-:Y:S01]  /*3c860*/  IADD3.X R56, R56, UR5, RZ, P2, !PT ;  /* 0x0000000538387c10 */ /* 0x000fe200097fe4ff */
[----:B------:R-:W-:Y:S01]  /*3c870*/  IADD3 R3, P2, R3, UR8, RZ ;  /* 0x0000000803037c10 */ /* 0x000fe2000ff5e0ff */
[----:B------:R-:W-:Y:S01]  /*3c880*/  IADD3.X R0, R0, UR5, RZ, P6, !PT ;  /* 0x0000000500007c10 */ /* 0x000fe2000b7fe4ff */
[----:B------:R-:W-:Y:S02]  /*3c890*/  STL [R1+0x126c], R52 ;  /* 0x00126c3401007387 */ /* 0x000fe40000100800 */
[----:B------:R-:W-:Y:S02]  /*3c8a0*/  STL [R1+0x1290], R56 ;  /* 0x0012903801007387 */ /* 0x000fe40000100800 */
[----:B------:R-:W2:Y:S02]  /*3c8b0*/  LDL.LU R58, [R1+0x1254] ;  /* 0x00125400013a7983 */ /* 0x000ea40000300800 */
[----:B------:R-:W-:Y:S01]  /*3c8c0*/  STL [R1+0x1264], R3 ;  /* 0x0012640301007387 */ /* 0x000fe20000100800 */
[----:B------:R-:W-:Y:S01]  /*3c8d0*/  IADD3 R60, P6, R60, UR8, RZ ;  /* 0x000000083c3c7c10 */ /* 0x000fe2000ffde0ff */
        /* <DEDUP_REMOVED lines=26> */
[----:B---3--:R-:W-:-:S05]  /*3ca80*/  IADD3.X R61, R61, UR5, RZ, P5, !PT ;  /* 0x000000053d3d7c10 */ /* 0x008fca000affe4ff */
[----:B------:R0:W-:Y:S01]  /*3ca90*/  STL [R1+0x1280], R61 ;  /* 0x0012803d01007387 */ /* 0x0001e20000100800 */
[----:B------:R-:W3:Y:S02]  /*3caa0*/  LDL.LU R52, [R1+0x1218] ;  /* 0x0012180001347983 */ /* 0x000ee40000300800 */
[----:B------:R-:W3:Y:S02]  /*3cab0*/  LDL.LU R56, [R1+0x11ec] ;  /* 0x0011ec0001387983 */ /* 0x000ee40000300800 */
[----:B------:R-:W3:Y:S01]  /*3cac0*/  LDL.LU R3, [R1+0x1210] ;  /* 0x0012100001037983 */ /* 0x000ee20000300800 */
[----:B------:R-:W3:Y:S04]  /*3cad0*/  LDL.LU R0, [R1+0x11e4] ;  /* 0x0011e40001007983 */ /* 0x000ee80000300800 */
[----:B0-----:R-:W3:Y:S01]  /*3cae0*/  LDL.LU R61, [R1+0x1208] ;  /* 0x00120800013d7983 */ /* 0x001ee20000300800 */
[----:B--2---:R-:W-:-:S02]  /*3caf0*/  IADD3 R58, P5, R58, UR8, RZ ;  /* 0x000000083a3a7c10 */ /* 0x004fc4000ffbe0ff */
[----:B----4-:R-:W-:Y:S02]  /*3cb00*/  IADD3.X R59, R59, UR5, RZ, P1, !PT ;  /* 0x000000053b3b7c10 */ /* 0x010fe40008ffe4ff */
        /* <DEDUP_REMOVED lines=49> */
[----:B---3--:R-:W-:Y:S01]  /*3ce20*/  IADD3.X R52, R52, UR5, RZ, P1, !PT ;  /* 0x0000000534347c10 */ /* 0x008fe20008ffe4ff */
        /* <DEDUP_REMOVED lines=1019> */
[----:B------:R4:W-:Y:S02]  /*40de0*/  STL [R1+0xcd0], R48 ;  /* 0x000cd03001007387 */ /* 0x0009e40000100800 */
[----:B------:R0:W-:Y:S01]  /*40df0*/  STL [R1+0xa98], R53 ;  /* 0x000a983501007387 */ /* 0x0001e20000100800 */
[----:B------:R0:W-:Y:S01]  /*40e00*/  STL [R1+0xcc8], R57 ;  /* 0x000cc83901007387 */ /* 0x0001e20000100800 */
[----:B--2---:R-:W-:-:S02]  /*40e10*/  IADD3 R52, P3, R52, UR8, RZ ;  /* 0x0000000834347c10 */ /* 0x004fc4000ff7e0ff */
[----:B------:R-:W-:Y:S01]  /*40e20*/  IADD3.X R56, R56, UR5, RZ, P2, !PT ;  /* 0x0000000538387c10 */ /* 0x000fe200097fe4ff */
[----:B------:R-:W-:Y:S01]  /*40e30*/  IADD3 R3, P2, R3, UR8, RZ ;  /* 0x0000000803037c10 */ /* 0x000fe2000ff5e0ff */
[----:B------:R-:W-:Y:S01]  /*40e40*/  IADD3.X R0, R0, UR5, RZ, P6, !PT ;  /* 0x0000000500007c10 */ /* 0x000fe2000b7fe4ff */
[----:B------:R2:W-:Y:S02]  /*40e50*/  STL [R1+0xa90], R52 ;  /* 0x000a903401007387 */ /* 0x0005e40000100800 */
[----:B------:R0:W-:Y:S02]  /*40e60*/  STL [R1+0xcc0], R56 ;  /* 0x000cc03801007387 */ /* 0x0001e40000100800 */
[----:B------:R-:W3:Y:S02]  /*40e70*/  LDL.LU R58, [R1+0xa78] ;  /* 0x000a7800013a7983 */ /* 0x000ee40000300800 */
[----:B------:R0:W-:Y:S01]  /*40e80*/  STL [R1+0xa88], R3 ;  /* 0x000a880301007387 */ /* 0x0001e20000100800 */
[----:B------:R-:W-:Y:S01]  /*40e90*/  IADD3 R60, P6, R60, UR8, RZ ;  /* 0x000000083c3c7c10 */ /* 0x000fe2000ffde0ff */
[----:B------:R-:W3:Y:S01]  /*40ea0*/  LDL.LU R59, [R1+0xa9c] ;  /* 0x000a9c00013b7983 */ /* 0x000ee20000300800 */
[----:B------:R0:W-:Y:S02]  /*40eb0*/  STL [R1+0xaac], R0 ;  /* 0x000aac0001007387 */ /* 0x0001e40000100800 */
        /* <DEDUP_REMOVED lines=18> */
[----:B-1----:R-:W3:Y:S02]  /*40fe0*/  LDL.LU R49, [R1+0xa54] ;  /* 0x000a540001317983 */ /* 0x002ee40000300800 */
[----:B0-----:R-:W3:Y:S02]  /*40ff0*/  LDL.LU R44, [R1+0xa28] ;  /* 0x000a2800012c7983 */ /* 0x001ee40000300800 */
[----:B----4-:R-:W4:Y:S01]  /*41000*/  LDL.LU R48, [R1+0xa4c] ;  /* 0x000a4c0001307983 */ /* 0x010f220000300800 */
[----:B------:R-:W4:Y:S01]  /*41010*/  LDL.LU R53, [R1+0xa20] ;  /* 0x000a200001357983 */ /* 0x000f220000300800 */
[----:B------:R-:W4:Y:S02]  /*41020*/  LDL.LU R57, [R1+0xa44] ;  /* 0x000a440001397983 */ /* 0x000f240000300800 */
[----:B--2---:R-:W2:Y:S01]  /*41030*/  LDL.LU R52, [R1+0xa18] ;  /* 0x000a180001347983 */ /* 0x004ea20000300800 */
[----:B---3--:R-:W-:-:S05]  /*41040*/  IADD3.X R61, R61, UR5, RZ, P5, !PT ;  /* 0x000000053d3d7c10 */ /* 0x008fca000affe4ff */
[----:B------:R0:W-:Y:S01]  /*41050*/  STL [R1+0xaa4], R61 ;  /* 0x000aa43d01007387 */ /* 0x0001e20000100800 */
[----:B------:R-:W3:Y:S02]  /*41060*/  LDL.LU R56, [R1+0xa3c] ;  /* 0x000a3c0001387983 */ /* 0x000ee40000300800 */
[----:B------:R-:W3:Y:S02]  /*41070*/  LDL.LU R3, [R1+0xa10] ;  /* 0x000a100001037983 */ /* 0x000ee40000300800 */
[----:B------:R-:W3:Y:S01]  /*41080*/  LDL.LU R0, [R1+0xa34] ;  /* 0x000a340001007983 */ /* 0x000ee20000300800 */
[----:B------:R-:W3:Y:S04]  /*41090*/  LDL.LU R60, [R1+0xa08] ;  /* 0x000a0800013c7983 */ /* 0x000ee80000300800 */
[----:B0-----:R-:W3:Y:S01]  /*410a0*/  LDL.LU R61, [R1+0xa2c] ;  /* 0x000a2c00013d7983 */ /* 0x001ee20000300800 */
[----:B------:R-:W-:-:S02]  /*410b0*/  IADD3 R58, P5, R58, UR8, RZ ;  /* 0x000000083a3a7c10 */ /* 0x000fc4000ffbe0ff */
        /* <DEDUP_REMOVED lines=18> */
[----:B------:R0:W-:Y:S01]  /*411e0*/  STL [R1+0xa84], R55 ;  /* 0x000a843701007387 */ /* 0x0001e20000100800 */
        /* <DEDUP_REMOVED lines=13> */
[----:B------:R-:W-:Y:S02]  /*412c0*/  STL [R1+0xa40], R36 ;  /* 0x000a402401007387 */ /* 0x000fe40000100800 */
[----:B------:R1:W-:Y:S01]  /*412d0*/  STL [R1+0xa64], R40 ;  /* 0x000a642801007387 */ /* 0x0003e20000100800 */
[----:B------:R-:W-:Y:S01]  /*412e0*/  IADD3.X R49, R49, UR5, RZ, P2, !PT ;  /* 0x0000000531317c10 */ /* 0x000fe200097fe4ff */
[----:B------:R1:W-:Y:S01]  /*412f0*/  STL [R1+0xa38], R21 ;  /* 0x000a381501007387 */ /* 0x0003e20000100800 */
[----:B------:R-:W-:Y:S01]  /*41300*/  IADD3 R44, P2, R44, UR8, RZ ;  /* 0x000000082c2c7c10 */ /* 0x000fe2000ff5e0ff */
[----:B------:R1:W-:Y:S01]  /*41310*/  STL [R1+0xa5c], R20 ;  /* 0x000a5c1401007387 */ /* 0x0003e20000100800 */
[----:B----4-:R-:W-:Y:S01]  /*41320*/  IADD3.X R48, R48, UR5, RZ, P6, !PT ;  /* 0x0000000530307c10 */ /* 0x010fe2000b7fe4ff */
[----:B------:R-:W-:Y:S01]  /*41330*/  STL [R1+0xa30], R45 ;  /* 0x000a302d01007387 */ /* 0x000fe20000100800 */
[----:B------:R-:W-:Y:S01]  /*41340*/  IADD3 R53, P6, R53, UR8, RZ ;  /* 0x0000000835357c10 */ /* 0x000fe2000ffde0ff */
[----:B0-----:R-:W3:Y:S01]  /*41350*/  LDL.LU R55, [R1+0xa00] ;  /* 0x000a000001377983 */ /* 0x001ee20000300800 */
[----:B------:R-:W-:Y:S01]  /*41360*/  IADD3.X R57, R57, UR5, RZ, P5, !PT ;  /* 0x0000000539397c10 */ /* 0x000fe2000affe4ff */
[----:B------:R0:W-:Y:S01]  /*41370*/  STL [R1+0xa54], R49 ;  /* 0x000a543101007387 */ /* 0x0001e20000100800 */
[----:B--2---:R-:W-:Y:S01]  /*41380*/  IADD3 R52, P5, R52, UR8, RZ ;  /* 0x0000000834347c10 */ /* 0x004fe2000ffbe0ff */
[----:B------:R-:W-:Y:S02]  /*41390*/  STL [R1+0xa28], R44 ;  /* 0x000a282c01007387 */ /* 0x000fe40000100800 */
[----:B------:R2:W-:Y:S01]  /*413a0*/  STL [R1+0xa4c], R48 ;  /* 0x000a4c3001007387 */ /* 0x0005e20000100800 */
[----:B------:R-:W-:Y:S01]  /*413b0*/  STL [R1+0xa20], R53 ;  /* 0x000a203501007387 */ /* 0x000fe20000100800 */
[----:B------:R0:W-:Y:S02]  /*413c0*/  STL [R1+0xa44], R57 ;  /* 0x000a443901007387 */ /* 0x0001e40000100800 */
[----:B------:R-:W-:Y:S01]  /*413d0*/  STL [R1+0xa18], R52 ;  /* 0x000a183401007387 */ /* 0x000fe20000100800 */
[----:B---3--:R-:W-:Y:S01]  /*413e0*/  IADD3.X R56, R56, UR5, RZ, P1, !PT ;  /* 0x0000000538387c10 */ /* 0x008fe20008ffe4ff */
[----:B------:R-:W-:Y:S01]  /*413f0*/  IADD3 R3, P1, R3, UR8, RZ ;  /* 0x0000000803037c10 */ /* 0x000fe2000ff3e0ff */
[----:B------:R-:W-:Y:S01]  /*41400*/  IADD3.X R0, R0, UR5, RZ, P4, !PT ;  /* 0x0000000500007c10 */ /* 0x000fe2000a7fe4ff */
[----:B------:R-:W-:-:S02]  /*41410*/  IADD3 R60, P4, R60, UR8, RZ ;  /* 0x000000083c3c7c10 */ /* 0x000fc4000ff9e0ff */
[----:B------:R3:W-:Y:S01]  /*41420*/  STL [R1+0xa3c], R56 ;  /* 0x000a3c3801007387 */ /* 0x0007e20000100800 */
[----:B------:R0:W-:Y:S02]  /*41430*/  STL [R1+0xa10], R3 ;  /* 0x000a100301007387 */ /* 0x0001e40000100800 */
[----:B-1----:R-:W4:Y:S02]  /*41440*/  LDL.LU R25, [R1+0xa24] ;  /* 0x000a240001197983 */ /* 0x002f240000300800 */
[----:B------:R1:W-:Y:S01]  /*41450*/  STL [R1+0xa34], R0 ;  /* 0x000a340001007387 */ /* 0x0003e20000100800 */
[----:B------:R-:W-:Y:S01]  /*41460*/  IADD3.X R61, R61, UR5, RZ, P3, !PT ;  /* 0x000000053d3d7c10 */ /* 0x000fe20009ffe4ff */
[----:B------:R-:W4:Y:S01]  /*41470*/  LDL.LU R29, [R1+0x1380] ;  /* 0x00138000011d7983 */ /* 0x000f220000300800 */
[----:B------:R0:W-:Y:S02]  /*41480*/  STL [R1+0xa08], R60 ;  /* 0x000a083c01007387 */ /* 0x0001e40000100800 */
        /* <DEDUP_REMOVED lines=9> */
[----:B0-----:R-:W4:Y:S01]  /*41520*/  LDL.LU R49, [R1+0x9fc] ;  /* 0x0009fc0001317983 */ /* 0x001f220000300800 */
[----:B------:R-:W4:Y:S02]  /*41530*/  LDL.LU R45, [R1+0x13a8] ;  /* 0x0013a800012d7983 */ /* 0x000f240000300800 */
[----:B--2---:R-:W2:Y:S02]  /*41540*/  LDL.LU R48, [R1+0x9f8] ;  /* 0x0009f80001307983 */ /* 0x004ea40000300800 */
[----:B------:R-:W2:Y:S01]  /*41550*/  LDL.LU R44, [R1+0x13b0] ;  /* 0x0013b000012c7983 */ /* 0x000ea20000300800 */
[----:B------:R-:W2:Y:S01]  /*41560*/  LDL.LU R57, [R1+0x9f4] ;  /* 0x0009f40001397983 */ /* 0x000ea20000300800 */
[----:B------:R-:W2:Y:S02]  /*41570*/  LDL.LU R53, [R1+0x13cc] ;  /* 0x0013cc0001357983 */ /* 0x000ea40000300800 */
[----:B---3--:R-:W3:Y:S02]  /*41580*/  LDL.LU R56, [R1+0x9f0] ;  /* 0x0009f00001387983 */ /* 0x008ee40000300800 */
[----:B------:R-:W2:Y:S01]  /*41590*/  LDL.LU R52, [R1+0x13c8] ;  /* 0x0013c80001347983 */ /* 0x000ea20000300800 */
[----:B------:R-:W2:Y:S01]  /*415a0*/  LDL.LU R3, [R1+0x9ec] ;  /* 0x0009ec0001037983 */ /* 0x000ea20000300800 */
[----:B-1----:R-:W2:Y:S02]  /*415b0*/  LDL.LU R0, [R1+0x13c4] ;  /* 0x0013c40001007983 */ /* 0x002ea40000300800 */
[----:B------:R-:W2:Y:S02]  /*415c0*/  LDL.LU R60, [R1+0x9e8] ;  /* 0x0009e800013c7983 */ /* 0x000ea40000300800 */
[----:B------:R-:W2:Y:S01]  /*415d0*/  LDL.LU R61, [R1+0x13c0] ;  /* 0x0013c000013d7983 */ /* 0x000ea20000300800 */
[----:B------:R-:W2:Y:S01]  /*415e0*/  LDL.LU R58, [R1+0x13bc] ;  /* 0x0013bc00013a7983 */ /* 0x000ea20000300800 */
[----:B------:R-:W2:Y:S02]  /*415f0*/  LDL.LU R59, [R1+0x9e0] ;  /* 0x0009e000013b7983 */ /* 0x000ea40000300800 */
[----:B------:R-:W2:Y:S01]  /*41600*/  LDL.LU R16, [R1+0x13b8] ;  /* 0x0013b80001107983 */ /* 0x000ea20000300800 */
[----:B------:R-:W-:-:S05]  /*41610*/  IADD3 R55, P3, R55, UR8, RZ ;  /* 0x0000000837377c10 */ /* 0x000fca000ff7e0ff */
[----:B------:R0:W-:Y:S01]  /*41620*/  STL [R1+0xa00], R55 ;  /* 0x000a003701007387 */ /* 0x0001e20000100800 */
[----:B------:R-:W3:Y:S02]  /*41630*/  LDL.LU R17, [R1+0x137c] ;  /* 0x00137c0001117983 */ /* 0x000ee40000300800 */
[----:B------:R-:W3:Y:S02]  /*41640*/  LDL.LU R18, [R1+0x13b4] ;  /* 0x0013b40001127983 */ /* 0x000ee40000300800 */
[----:B------:R-:W3:Y:S01]  /*41650*/  LDL.LU R19, [R1+0x1384] ;  /* 0x0013840001137983 */ /* 0x000ee20000300800 */
[----:B------:R-:W3:Y:S04]  /*41660*/  LDL.LU R54, [R1+0x138c] ;  /* 0x00138c0001367983 */ /* 0x000ee80000300800 */
[----:B0-----:R-:W3:Y:S01]  /*41670*/  LDL.LU R55, [R1+0x1394] ;  /* 0x0013940001377983 */ /* 0x001ee20000300800 */
[----:B----4-:R-:W-:-:S02]  /*41680*/  IADD3.X R25, R25, UR5, RZ, P2, !PT ;  /* 0x0000000519197c10 */ /* 0x010fc400097fe4ff */
[----:B------:R-:W-:Y:S02]  /*41690*/  IADD3 R29, P2, R29, UR8, RZ ;  /* 0x000000081d1d7c10 */ /* 0x000fe4000ff5e0ff */
[----:B------:R-:W-:Y:S01]  /*416a0*/  IADD3.X R24, R24, UR5, RZ, P6, !PT ;  /* 0x0000000518187c10 */ /* 0x000fe2000b7fe4ff */
[----:B------:R0:W-:Y:S01]  /*416b0*/  STL [R1+0xa24], R25 ;  /* 0x000a241901007387 */ /* 0x0001e20000100800 */
[----:B------:R-:W-:Y:S02]  /*416c0*/  IADD3 R28, P6, R28, UR8, RZ ;  /* 0x000000081c1c7c10 */ /* 0x000fe4000ffde0ff */
[----:B------:R-:W-:Y:S01]  /*416d0*/  IADD3.X R41, R41, UR5, RZ, P5, !PT ;  /* 0x0000000529297c10 */ /* 0x000fe2000affe4ff */
[----:B------:R-:W-:Y:S01]  /*416e0*/  IADD3 R37, P5, R37, UR8, RZ ;  /* 0x0000000825257c10 */ /* 0x000fe2000ffbe0ff */
[----:B0-----:R0:W5:Y:S01]  /*416f0*/  LDL.LU R25, [R1+0x1850] ;  /* 0x0018500001197983 */ /* 0x0011620000300800 */
[----:B------:R1:W-:Y:S01]  /*41700*/  STL [R1+0x1380], R29 ;  /* 0x0013801d01007387 */ /* 0x0003e20000100800 */
[----:B------:R-:W-:Y:S01]  /*41710*/  IADD3.X R40, R40, UR5, RZ, P1, !PT ;  /* 0x0000000528287c10 */ /* 0x000fe20008ffe4ff */
[----:B------:R-:W-:Y:S01]  /*41720*/  IADD3 R36, P1, R36, UR8, RZ ;  /* 0x0000000824247c10 */ /* 0x000fe2000ff3e0ff */
[----:B-1----:R0:W5:Y:S01]  /*41730*/  LDL.LU R29, [R1+0x184c] ;  /* 0x00184c00011d7983 */ /* 0x0021620000300800 */
[----:B------:R1:W-:Y:S01]  /*41740*/  STL [R1+0xa1c], R24 ;  /* 0x000a1c1801007387 */ /* 0x0003e20000100800 */
[----:B------:R-:W-:Y:S01]  /*41750*/  IADD3.X R21, R21, UR5, RZ, P4, !PT ;  /* 0x0000000515157c10 */ /* 0x000fe2000a7fe4ff */
[----:B------:R-:W-:Y:S01]  /*41760*/  IADD3 R20, P4, R20, UR8, RZ ;  /* 0x0000000814147c10 */ /* 0x000fe2000ff9e0ff */
[----:B-1----:R0:W5:Y:S01]  /*41770*/  LDL.LU R24, [R1+0x1848] ;  /* 0x0018480001187983 */ /* 0x0021620000300800 */
[----:B------:R1:W-:Y:S01]  /*41780*/  STL [R1+0x1388], R28 ;  /* 0x0013881c01007387 */ /* 0x0003e20000100800 */
[----:B------:R-:W-:-:S02]  /*41790*/  IADD3.X R49, R49, UR5, RZ, P3, !PT ;  /* 0x0000000531317c10 */ /* 0x000fc40009ffe4ff */
[----:B-1----:R0:W5:Y:S01]  /*417a0*/  LDL.LU R28, [R1+0x1844] ;  /* 0x00184400011c7983 */ /* 0x0021620000300800 */
[----:B------:R1:W-:Y:S01]  /*417b0*/  STL [R1+0xa14], R41 ;  /* 0x000a142901007387 */ /* 0x0003e20000100800 */
[----:B------:R-:W-:Y:S02]  /*417c0*/  IADD3 R45, P3, R45, UR8, RZ ;  /* 0x000000082d2d7c10 */ /* 0x000fe4000ff7e0ff */
[----:B-1----:R0:W5:Y:S01]  /*417d0*/  LDL.LU R41, [R1+0x1840] ;  /* 0x0018400001297983 */ /* 0x0021620000300800 */
[----:B------:R1:W-:Y:S01]  /*417e0*/  STL [R1+0x1390], R37 ;  /* 0x0013902501007387 */ /* 0x0003e20000100800 */
[----:B--2---:R-:W-:Y:S02]  /*417f0*/  IADD3.X R48, R48, UR5, RZ, P2, !PT ;  /* 0x0000000530307c10 */ /* 0x004fe400097fe4ff */
[----:B-1----:R0:W5:Y:S01]  /*41800*/  LDL.LU R37, [R1+0x183c] ;  /* 0x00183c0001257983 */ /* 0x0021620000300800 */
[----:B------:R1:W-:Y:S01]  /*41810*/  STL [R1+0xa0c], R40 ;  /* 0x000a0c2801007387 */ /* 0x0003e20000100800 */
[----:B------:R-:W-:-:S02]  /*41820*/  IADD3 R44, P2, R44, UR8, RZ ;  /* 0x000000082c2c7c10 */ /* 0x000fc4000ff5e0ff */
[----:B-1----:R0:W5:Y:S01]  /*41830*/  LDL.LU R40, [R1+0x1838] ;  /* 0x0018380001287983 */ /* 0x0021620000300800 */
[----:B------:R1:W-:Y:S01]  /*41840*/  STL [R1+0x1398], R36 ;  /* 0x0013982401007387 */ /* 0x0003e20000100800 */
[----:B------:R-:W-:Y:S02]  /*41850*/  IADD3.X R57, R57, UR5, RZ, P6, !PT ;  /* 0x0000000539397c10 */ /* 0x000fe4000b7fe4ff */
[----:B-1----:R0:W5:Y:S01]  /*41860*/  LDL.LU R36, [R1+0x1834] ;  /* 0x0018340001247983 */ /* 0x0021620000300800 */
[----:B------:R1:W-:Y:S01]  /*41870*/  STL [R1+0xa04], R21 ;  /* 0x000a041501007387 */ /* 0x0003e20000100800 */
[----:B------:R-:W-:Y:S02]  /*41880*/  IADD3 R53, P6, R53, UR8, RZ ;  /* 0x0000000835357c10 */ /* 0x000fe4000ffde0ff */
[----:B-1----:R0:W5:Y:S01]  /*41890*/  LDL.LU R21, [R1+0x1830] ;  /* 0x0018300001157983 */ /* 0x0021620000300800 */
[----:B------:R1:W-:Y:S01]  /*418a0*/  STL [R1+0x13a0], R20 ;  /* 0x0013a01401007387 */ /* 0x0003e20000100800 */
[----:B---3--:R-:W-:-:S02]  /*418b0*/  IADD3.X R56, R56, UR5, RZ, P5, !PT ;  /* 0x0000000538387c10 */ /* 0x008fc4000affe4ff */
[----:B-1----:R0:W5:Y:S01]  /*418c0*/  LDL.LU R20, [R1+0x182c] ;  /* 0x00182c0001147983 */ /* 0x0021620000300800 */
[----:B------:R1:W-:Y:S01]  /*418d0*/  STL [R1+0x9fc], R49 ;  /* 0x0009fc3101007387 */ /* 0x0003e20000100800 */
[----:B------:R-:W-:Y:S02]  /*418e0*/  IADD3 R52, P5, R52, UR8, RZ ;  /* 0x0000000834347c10 */ /* 0x000fe4000ffbe0ff */
[----:B-1----:R0:W5:Y:S01]  /*418f0*/  LDL.LU R49, [R1+0x1828] ;  /* 0x0018280001317983 */ /* 0x0021620000300800 */
[----:B------:R1:W-:Y:S01]  /*41900*/  STL [R1+0x13a8], R45 ;  /* 0x0013a82d01007387 */ /* 0x0003e20000100800 */
[----:B------:R-:W-:Y:S02]  /*41910*/  IADD3.X R3, R3, UR5, RZ, P1, !PT ;  /* 0x0000000503037c10 */ /* 0x000fe40008ffe4ff */
        /* <DEDUP_REMOVED lines=10> */
[----:B------:R1:W-:Y:S03]  /*419c0*/  STL [R1+0x13cc], R53 ;  /* 0x0013cc3501007387 */ /* 0x0003e60000100800 */
        /* <DEDUP_REMOVED lines=8> */
[----:B-1----:R-:W2:Y:S01]  /*41a50*/  LDL.LU R0, [R1+0x1804] ;  /* 0x0018040001007983 */ /* 0x002ea20000300800 */
[----:B------:R1:W-:Y:S03]  /*41a60*/  STL [R1+0x9e8], R60 ;  /* 0x0009e83c01007387 */ /* 0x0003e60000100800 */
[----:B-1----:R-:W3:Y:S01]  /*41a70*/  LDL.LU R60, [R1+0x1800] ;  /* 0x00180000013c7983 */ /* 0x002ee20000300800 */
[----:B------:R1:W-:Y:S03]  /*41a80*/  STL [R1+0x13c0], R61 ;  /* 0x0013c03d01007387 */ /* 0x0003e60000100800 */
[----:B-1----:R-:W4:Y:S02]  /*41a90*/  LDL.LU R61, [R1+0x17fc] ;  /* 0x0017fc00013d7983 */ /* 0x002f240000300800 */
[----:B----4-:R-:W-:-:S05]  /*41aa0*/  IADD3.X R61, R61, UR5, RZ, P3, !PT ;  /* 0x000000053d3d7c10 */ /* 0x010fca0009ffe4ff */
[----:B------:R1:W-:Y:S04]  /*41ab0*/  STL [R1+0x9e4], R61 ;  /* 0x0009e43d01007387 */ /* 0x0003e80000100800 */
[----:B-1----:R-:W4:Y:S01]  /*41ac0*/  LDL.LU R61, [R1+0x17f8] ;  /* 0x0017f800013d7983 */ /* 0x002f220000300800 */
[----:B------:R-:W-:Y:S02]  /*41ad0*/  IADD3 R58, P3, R58, UR8, RZ ;  /* 0x000000083a3a7c10 */ /* 0x000fe4000ff7e0ff */
[----:B------:R-:W-:Y:S01]  /*41ae0*/  IADD3.X R59, R59, UR5, RZ, P2, !PT ;  /* 0x000000053b3b7c10 */ /* 0x000fe200097fe4ff */
[----:B------:R-:W-:Y:S01]  /*41af0*/  IADD3 R16, P2, R16, UR8, RZ ;  /* 0x0000000810107c10 */ /* 0x000fe2000ff5e0ff */
[----:B------:R-:W-:Y:S01]  /*41b00*/  IADD3.X R17, R17, UR5, RZ, P6, !PT ;  /* 0x0000000511117c10 */ /* 0x000fe2000b7fe4ff */
[----:B------:R-:W-:Y:S01]  /*41b10*/  IADD3 R18, P6, R18, UR8, RZ ;  /* 0x0000000812127c10 */ /* 0x000fe2000ffde0ff */
[----:B------:R-:W-:Y:S01]  /*41b20*/  STL [R1+0x13bc], R58 ;  /* 0x0013bc3a01007387 */ /* 0x000fe20000100800 */
[----:B------:R-:W-:Y:S01]  /*41b30*/  IADD3.X R19, R19, UR5, RZ, P5, !PT ;  /* 0x0000000513137c10 */ /* 0x000fe2000affe4ff */
[----:B------:R-:W-:Y:S02]  /*41b40*/  STL [R1+0x9e0], R59 ;  /* 0x0009e03b01007387 */ /* 0x000fe40000100800 */
[----:B------:R-:W-:Y:S01]  /*41b50*/  STL [R1+0x13b8], R16 ;  /* 0x0013b81001007387 */ /* 0x000fe20000100800 */
[----:B------:R-:W-:Y:S01]  /*41b60*/  IADD3.X R54, R54, UR5, RZ, P1, !PT ;  /* 0x0000000536367c10 */ /* 0x000fe20008ffe4ff */
[----:B------:R-:W-:Y:S01]  /*41b70*/  STL [R1+0x137c], R17 ;  /* 0x00137c1101007387 */ /* 0x000fe20000100800 */
[----:B------:R-:W-:Y:S01]  /*41b80*/  IADD3.X R55, R55, UR5, RZ, P4, !PT ;  /* 0x0000000537377c10 */ /* 0x000fe2000a7fe4ff */
[----:B------:R-:W-:Y:S02]  /*41b90*/  STL [R1+0x13b4], R18 ;  /* 0x0013b41201007387 */ /* 0x000fe40000100800 */
[----:B------:R-:W-:Y:S01]  /*41ba0*/  STL [R1+0x1384], R19 ;  /* 0x0013841301007387 */ /* 0x000fe20000100800 */
[----:B---3--:R-:W-:-:S02]  /*41bb0*/  IADD3.X R60, R60, UR5, RZ, P2, !PT ;  /* 0x000000053c3c7c10 */ /* 0x008fc400097fe4ff */
[----:B--2---:R-:W-:Y:S02]  /*41bc0*/  IADD3.X R0, R0, UR5, RZ, P6, !PT ;  /* 0x0000000500007c10 */ /* 0x004fe4000b7fe4ff */
[----:B------:R-:W-:-:S04]  /*41bd0*/  LOP3.LUT R5, R5, R4, RZ, 0x3c, !PT ;  /* 0x0000000405057212 */ /* 0x000fc800078e3cff */
[----:B------:R-:W-:-:S04]  /*41be0*/  LOP3.LUT R4, R5, R4, RZ, 0x3c, !PT ;  /* 0x0000000405047212 */ /* 0x000fc800078e3cff */
[----:B------:R-:W-:Y:S02]  /*41bf0*/  LOP3.LUT R5, R5, R4, RZ, 0x3c, !PT ;  /* 0x0000000405057212 */ /* 0x000fe400078e3cff */
[----:B----4-:R-:W-:-:S05]  /*41c00*/  IADD3.X R61, R61, UR5, RZ, P3, !PT ;  /* 0x000000053d3d7c10 */ /* 0x010fca0009ffe4ff */
[----:B------:R1:W-:Y:S01]  /*41c10*/  STL [R1+0x139c], R61 ;  /* 0x00139c3d01007387 */ /* 0x0003e20000100800 */
[----:B------:R-:W-:Y:S03]  /*41c20*/  STL [R1+0x138c], R54 ;  /* 0x00138c3601007387 */ /* 0x000fe60000100800 */
[----:B-1----:R0:W5:Y:S01]  /*41c30*/  LDL.LU R61, [R1+0x17f4] ;  /* 0x0017f400013d7983 */ /* 0x0021620000300800 */
[----:B------:R-:W-:Y:S02]  /*41c40*/  STL [R1+0x1394], R55 ;  /* 0x0013943701007387 */ /* 0x000fe40000100800 */
[----:B------:R1:W-:Y:S02]  /*41c50*/  STL [R1+0x13a4], R60 ;  /* 0x0013a43c01007387 */ /* 0x0003e40000100800 */
[----:B-1----:R0:W5:Y:S01]  /*41c60*/  LDL.LU R60, [R1+0x17f0] ;  /* 0x0017f000013c7983 */ /* 0x0021620000300800 */
[----:B------:R1:W-:Y:S02]  /*41c70*/  STL [R1+0x13ac], R0 ;  /* 0x0013ac0001007387 */ /* 0x0003e40000100800 */
[----:B------:R0:W-:Y:S01]  /*41c80*/  STL.64 [R1+0x968], R4 ;  /* 0x0009680401007387 */ /* 0x0001e20000100a00 */
[----:B-1----:R-:W1:Y:S02]  /*41c90*/  S2R R0, SR_TID.X ;  /* 0x0000000000007919 */ /* 0x002e640000002100 */
[----:B-1----:R-:W-:-:S05]  /*41ca0*/  LOP3.LUT R0, R0, 0x1f, RZ, 0xc0, !PT ;  /* 0x0000001f00007812 */ /* 0x002fca00078ec0ff */
[----:B------:R-:W-:Y:S01]  /*41cb0*/  IMAD.SHL.U32 R0, R0, 0x2, RZ ;  /* 0x0000000200007824 */ /* 0x000fe200078e00ff */
[----:B0-----:R-:W-:Y:S01]  /*41cc0*/  @!P0 CALL.REL.NOINC `(.L_x_2) ;  /* 0x0000001000008944 */ /* 0x001fe20003c00000 */
[----:B------:R-:W-:Y:S05]  /*41cd0*/  BRA `(.L_x_3) ;  /* 0xfffe02d000007947 */ /* 0x000fea000383ffff */
.L_x_2:
[----:B------:R0:W-:Y:S01]  /*41ce0*/  STL [R1+0x18d8], R34 ;  /* 0x0018d82201007387 */ /* 0x0001e20000100800 */
[----:B------:R-:W-:Y:S02]  /*41cf0*/  F2FP.BF16.PACK_AB R2, R11, R10 ;  /* 0x0000000a0b02723e */ /* 0x000fe400000010ff */
[----:B------:R-:W-:Y:S01]  /*41d00*/  F2FP.BF16.PACK_AB R0, R51, R50 ;  /* 0x000000323300723e */ /* 0x000fe200000010ff */
[----:B------:R-:W-:Y:S01]  /*41d10*/  STL [R1+0x18d4], R35 ;  /* 0x0018d42301007387 */ /* 0x000fe20000100800 */
[----:B-----5:R-:W-:-:S03]  /*41d20*/  F2FP.BF16.PACK_AB R3, R47, R46 ;  /* 0x0000002e2f03723e */ /* 0x020fc600000010ff */
[----:B------:R-:W-:Y:S01]  /*41d30*/  STL [R1+0x18d0], R30 ;  /* 0x0018d01e01007387 */ /* 0x000fe20000100800 */
[----:B0-----:R-:W-:-:S03]  /*41d40*/  IMAD.MOV.U32 R34, RZ, RZ, R39 ;  /* 0x000000ffff227224 */ /* 0x001fc600078e0027 */
        /* <DEDUP_REMOVED lines=34> */
[----:B------:R1:W-:Y:S04]  /*41f70*/  STL [R1+0x9d8], R0 ;  /* 0x0009d80001007387 */ /* 0x0003e80000100800 */
[----:B------:R-:W-:Y:S01]  /*41f80*/  STL [R1+0x9d4], R3 ;  /* 0x0009d40301007387 */ /* 0x000fe20000100800 */
[----:B0-----:R-:W-:-:S02]  /*41f90*/  F2FP.BF16.PACK_AB R2, R43, R42 ;  /* 0x0000002a2b02723e */ /* 0x001fc400000010ff */
[----:B-1----:R-:W-:-:S03]  /*41fa0*/  F2FP.BF16.PACK_AB R0, R9, R8 ;  /* 0x000000080900723e */ /* 0x002fc600000010ff */
[----:B------:R-:W-:Y:S04]  /*41fb0*/  STL [R1+0x9d0], R2 ;  /* 0x0009d00201007387 */ /* 0x000fe80000100800 */
[----:B------:R-:W2:Y:S04]  /*41fc0*/  LDL.LU R35, [R1+0x774] ;  /* 0x0007740001237983 */ /* 0x000ea80000300800 */
[----:B------:R-:W-:Y:S04]  /*41fd0*/  STL [R1+0x95c], R0 ;  /* 0x00095c0001007387 */ /* 0x000fe80000100800 */
[----:B--2---:R0:W-:Y:S04]  /*41fe0*/  STL [R1+0x18dc], R35 ;  /* 0x0018dc2301007387 */ /* 0x0041e80000100800 */
[----:B------:R-:W2:Y:S04]  /*41ff0*/  LDL.LU R30, [R1+0x770] ;  /* 0x00077000011e7983 */ /* 0x000ea80000300800 */
[----:B------:R-:W3:Y:S01]  /*42000*/  LDL.LU R31, [R1+0x784] ;  /* 0x00078400011f7983 */ /* 0x000ee20000300800 */
[----:B0-----:R-:W-:-:S03]  /*42010*/  IMAD.MOV.U32 R35, RZ, RZ, R38 ;  /* 0x000000ffff237224 */ /* 0x001fc600078e0026 */
[----:B------:R-:W3:Y:S04]  /*42020*/  LDL.LU R26, [R1+0x780] ;  /* 0x00078000011a7983 */ /* 0x000ee80000300800 */
[----:B------:R-:W4:Y:S04]  /*42030*/  LDL.LU R27, [R1+0x37c] ;  /* 0x00037c00011b7983 */ /* 0x000f280000300800 */
[----:B------:R-:W4:Y:S04]  /*42040*/  LDL.LU R22, [R1+0x378] ;  /* 0x0003780001167983 */ /* 0x000f280000300800 */
[----:B------:R-:W2:Y:S04]  /*42050*/  LDL.LU R23, [R1+0x5ec] ;  /* 0x0005ec0001177983 */ /* 0x000ea80000300800 */
        /* <DEDUP_REMOVED lines=48> */
[----:B------:R-:W2:Y:S01]  /*42360*/  LDL.LU R47, [R1+0x7a8] ;  /* 0x0007a800012f7983 */ /* 0x000ea20000300800 */
[----:B------:R-:W-:-:S03]  /*42370*/  F2FP.BF16.PACK_AB R34, R35, R34 ;  /* 0x000000222322723e */ /* 0x000fc600000010ff */
[----:B------:R-:W2:Y:S04]  /*42380*/  LDL.LU R42, [R1+0x7bc] ;  /* 0x0007bc00012a7983 */ /* 0x000ea80000300800 */
[----:B------:R-:W2:Y:S04]  /*42390*/  LDL.LU R43, [R1+0x7b8] ;  /* 0x0007b800012b7983 */ /* 0x000ea80000300800 */
[----:B------:R-:W2:Y:S04]  /*423a0*/  LDL.LU R38, [R1+0x7cc] ;  /* 0x0007cc0001267983 */ /* 0x000ea80000300800 */
[----:B------:R-:W2:Y:S04]  /*423b0*/  LDL.LU R39, [R1+0x7c8] ;  /* 0x0007c80001277983 */ /* 0x000ea80000300800 */
[----:B------:R-:W2:Y:S04]  /*423c0*/  LDL.LU R35, [R1+0x18dc] ;  /* 0x0018dc0001237983 */ /* 0x000ea80000300800 */
[----:B------:R0:W-:Y:S04]  /*423d0*/  STL [R1+0x958], R34 ;  /* 0x0009582201007387 */ /* 0x0001e80000100800 */
[----:B0-----:R-:W4:Y:S01]  /*423e0*/  LDL.LU R34, [R1+0x18d8] ;  /* 0x0018d80001227983 */ /* 0x001f220000300800 */
[----:B---3--:R-:W-:-:S02]  /*423f0*/  F2FP.BF16.PACK_AB R26, R31, R26 ;  /* 0x0000001a1f1a723e */ /* 0x008fc400000010ff */
[----:B--2---:R-:W-:Y:S02]  /*42400*/  F2FP.BF16.PACK_AB R30, R35, R30 ;  /* 0x0000001e231e723e */ /* 0x004fe400000010ff */
[----:B------:R-:W2:Y:S04]  /*42410*/  LDL.LU R35, [R1+0x18d4] ;  /* 0x0018d40001237983 */ /* 0x000ea80000300800 */
[----:B------:R0:W-:Y:S04]  /*42420*/  STL [R1+0x954], R30 ;  /* 0x0009541e01007387 */ /* 0x0001e80000100800 */
[----:B0-----:R-:W3:Y:S04]  /*42430*/  LDL.LU R30, [R1+0x18d0] ;  /* 0x0018d000011e7983 */ /* 0x001ee80000300800 */
[----:B------:R-:W3:Y:S01]  /*42440*/  LDL.LU R31, [R1+0x18cc] ;  /* 0x0018cc00011f7983 */ /* 0x000ee20000300800 */
[----:B----4-:R-:W-:-:S02]  /*42450*/  F2FP.BF16.PACK_AB R22, R27, R22 ;  /* 0x000000161b16723e */ /* 0x010fc400000010ff */
[----:B------:R-:W-:Y:S01]  /*42460*/  F2FP.BF16.PACK_AB R60, R23, R60 ;  /* 0x0000003c173c723e */ /* 0x000fe200000010ff */
[----:B------:R0:W-:Y:S01]  /*42470*/  STL [R1+0x950], R26 ;  /* 0x0009501a01007387 */ /* 0x0001e20000100800 */
[----:B------:R-:W-:Y:S02]  /*42480*/  F2FP.BF16.PACK_AB R56, R61, R56 ;  /* 0x000000383d38723e */ /* 0x000fe400000010ff */
[----:B------:R-:W-:Y:S02]  /*42490*/  F2FP.BF16.PACK_AB R52, R57, R52 ;  /* 0x000000343934723e */ /* 0x000fe400000010ff */
[----:B------:R-:W-:Y:S01]  /*424a0*/  F2FP.BF16.PACK_AB R48, R53, R48 ;  /* 0x000000303530723e */ /* 0x000fe200000010ff */
[----:B0-----:R-:W4:Y:S01]  /*424b0*/  LDL.LU R26, [R1+0x18c8] ;  /* 0x0018c800011a7983 */ /* 0x001f220000300800 */
[----:B------:R-:W-:-:S03]  /*424c0*/  F2FP.BF16.PACK_AB R44, R49, R44 ;  /* 0x0000002c312c723e */ /* 0x000fc600000010ff */
[----:B------:R-:W4:Y:S01]  /*424d0*/  LDL.LU R27, [R1+0x18c4] ;  /* 0x0018c400011b7983 */ /* 0x000f220000300800 */
[----:B------:R-:W-:-:S03]  /*424e0*/  F2FP.BF16.PACK_AB R40, R45, R40 ;  /* 0x000000282d28723e */ /* 0x000fc600000010ff */
[----:B------:R0:W-:Y:S01]  /*424f0*/  STL [R1+0x94c], R22 ;  /* 0x00094c1601007387 */ /* 0x0001e20000100800 */
[----:B------:R-:W-:Y:S02]  /*42500*/  F2FP.BF16.PACK_AB R36, R41, R36 ;  /* 0x000000242924723e */ /* 0x000fe400000010ff */
[----:B------:R-:W-:Y:S02]  /*42510*/  F2FP.BF16.PACK_AB R32, R37, R32 ;  /* 0x000000202520723e */ /* 0x000fe400000010ff */
[----:B------:R-:W-:Y:S01]  /*42520*/  F2FP.BF16.PACK_AB R6, R33, R6 ;  /* 0x000000062106723e */ /* 0x000fe200000010ff */
[----:B0-----:R-:W4:Y:S04]  /*42530*/  LDL.LU R22, [R1+0x18c0] ;  /* 0x0018c00001167983 */ /* 0x001f280000300800 */
[----:B------:R-:W4:Y:S04]  /*42540*/  LDL.LU R23, [R1+0x18bc] ;  /* 0x0018bc0001177983 */ /* 0x000f280000300800 */
[----:B------:R-:W-:Y:S04]  /*42550*/  STL [R1+0x948], R60 ;  /* 0x0009483c01007387 */ /* 0x000fe80000100800 */
[----:B------:R-:W-:Y:S04]  /*42560*/  STL [R1+0x944], R56 ;  /* 0x0009443801007387 */ /* 0x000fe80000100800 */
[----:B------:R-:W-:Y:S04]  /*42570*/  STL [R1+0x940], R52 ;  /* 0x0009403401007387 */ /* 0x000fe80000100800 */
[----:B------:R-:W-:Y:S01]  /*42580*/  STL [R1+0x93c], R48 ;  /* 0x00093c3001007387 */ /* 0x000fe20000100800 */
[----:B------:R-:W-:-:S03]  /*42590*/  F2FP.BF16.PACK_AB R20, R7, R20 ;  /* 0x000000140714723e */ /* 0x000fc600000010ff */
[----:B------:R-:W-:Y:S01]  /*425a0*/  STL [R1+0x938], R44 ;  /* 0x0009382c01007387 */ /* 0x000fe20000100800 */
[----:B------:R-:W-:-:S03]  /*425b0*/  F2FP.BF16.PACK_AB R7, R21, R24 ;  /* 0x000000181507723e */ /* 0x000fc600000010ff */
[----:B------:R-:W-:Y:S04]  /*425c0*/  STL [R1+0x934], R40 ;  /* 0x0009342801007387 */ /* 0x000fe80000100800 */
[----:B------:R-:W-:Y:S04]  /*425d0*/  STL [R1+0x930], R36 ;  /* 0x0009302401007387 */ /* 0x000fe80000100800 */
[----:B------:R-:W-:Y:S04]  /*425e0*/  STL [R1+0x91c], R32 ;  /* 0x00091c2001007387 */ /* 0x000fe80000100800 */
[----:B------:R0:W-:Y:S01]  /*425f0*/  STL [R1+0x918], R6 ;  /* 0x0009180601007387 */ /* 0x0001e20000100800 */
[----:B------:R-:W-:-:S03]  /*42600*/  F2FP.BF16.PACK_AB R13, R29, R13 ;  /* 0x0000000d1d0d723e */ /* 0x000fc600000010ff */
[----:B------:R-:W-:Y:S01]  /*42610*/  STL [R1+0x914], R20 ;  /* 0x0009141401007387 */ /* 0x000fe20000100800 */
[----:B0-----:R-:W-:-:S03]  /*42620*/  F2FP.BF16.PACK_AB R6, R25, R28 ;  /* 0x0000001c1906723e */ /* 0x001fc600000010ff */
[----:B------:R0:W-:Y:S01]  /*42630*/  STL [R1+0x910], R7 ;  /* 0x0009100701007387 */ /* 0x0001e20000100800 */
[----:B------:R-:W-:-:S03]  /*42640*/  F2FP.BF16.PACK_AB R0, R0, R2 ;  /* 0x000000020000723e */ /* 0x000fc600000010ff */
[----:B------:R1:W-:Y:S01]  /*42650*/  STL [R1+0x90c], R6 ;  /* 0x00090c0601007387 */ /* 0x0003e20000100800 */
[----:B0-----:R-:W-:-:S03]  /*42660*/  F2FP.BF16.PACK_AB R7, R12, R15 ;  /* 0x0000000f0c07723e */ /* 0x001fc600000010ff */
[----:B------:R-:W-:Y:S01]  /*42670*/  STL [R1+0x908], R13 ;  /* 0x0009080d01007387 */ /* 0x000fe20000100800 */
[----:B-1----:R-:W-:Y:S02]  /*42680*/  F2FP.BF16.PACK_AB R6, R14, R3 ;  /* 0x000000030e06723e */ /* 0x002fe400000010ff */
[----:B------:R-:W-:Y:S01]  /*42690*/  F2FP.BF16.PACK_AB R3, R5, R4 ;  /* 0x000000040503723e */ /* 0x000fe200000010ff */
[----:B------:R-:W-:Y:S01]  /*426a0*/  STL [R1+0x904], R7 ;  /* 0x0009040701007387 */ /* 0x000fe20000100800 */
[----:B------:R-:W-:-:S03]  /*426b0*/  F2FP.BF16.PACK_AB R2, R8, R9 ;  /* 0x000000090802723e */ /* 0x000fc600000010ff */
[----:B------:R-:W-:Y:S04]  /*426c0*/  STL [R1+0x900], R6 ;  /* 0x0009000601007387 */ /* 0x000fe80000100800 */
[----:B------:R0:W-:Y:S04]  /*426d0*/  STL [R1+0x78c], R0 ;  /* 0x00078c0001007387 */ /* 0x0001e80000100800 */
[----:B------:R1:W-:Y:S01]  /*426e0*/  STL [R1+0x788], R3 ;  /* 0x0007880301007387 */ /* 0x0003e20000100800 */
[----:B0-----:R-:W-:-:S03]  /*426f0*/  F2FP.BF16.PACK_AB R0, R10, R11 ;  /* 0x0000000b0a00723e */ /* 0x001fc600000010ff */
[----:B------:R0:W-:Y:S01]  /*42700*/  STL [R1+0x784], R2 ;  /* 0x0007840201007387 */ /* 0x0001e20000100800 */
[----:B-1----:R-:W-:-:S03]  /*42710*/  F2FP.BF16.PACK_AB R3, R58, R59 ;  /* 0x0000003b3a03723e */ /* 0x002fc600000010ff */
[----:B------:R1:W-:Y:S04]  /*42720*/  STL [R1+0x780], R0 ;  /* 0x0007800001007387 */ /* 0x0003e80000100800 */
[----:B------:R1:W-:Y:S01]  /*42730*/  STL [R1+0x77c], R3 ;  /* 0x00077c0301007387 */ /* 0x0003e20000100800 */
[----:B0-----:R-:W-:Y:S02]  /*42740*/  F2FP.BF16.PACK_AB R2, R16, R17 ;  /* 0x000000111002723e */ /* 0x001fe400000010ff */
[----:B-1----:R-:W-:-:S03]  /*42750*/  F2FP.BF16.PACK_AB R0, R18, R19 ;  /* 0x000000131200723e */ /* 0x002fc600000010ff */
[----:B------:R0:W-:Y:S01]  /*42760*/  STL [R1+0x778], R2 ;  /* 0x0007780201007387 */ /* 0x0001e20000100800 */
[----:B------:R-:W-:-:S03]  /*42770*/  F2FP.BF16.PACK_AB R3, R54, R55 ;  /* 0x000000373603723e */ /* 0x000fc600000010ff */
        /* <DEDUP_REMOVED lines=8> */
[----:B0-----:R-:W-:-:S05]  /*42800*/  F2FP.BF16.PACK_AB R2, R38, R39 ;  /* 0x000000272602723e */ /* 0x001fca00000010ff */
[----:B------:R4:W-:Y:S01]  /*42810*/  STL [R1+0x760], R2 ;  /* 0x0007600201007387 */ /* 0x0009e20000100800 */
[----:B--2---:R-:W-:-:S05]  /*42820*/  F2FP.BF16.PACK_AB R0, R35, R34 ;  /* 0x000000222300723e */ /* 0x004fca00000010ff */
[----:B------:R0:W-:Y:S01]  /*42830*/  STL [R1+0x60c], R0 ;  /* 0x00060c0001007387 */ /* 0x0001e20000100800 */
[----:B---3--:R-:W-:-:S05]  /*42840*/  F2FP.BF16.PACK_AB R3, R31, R30 ;  /* 0x0000001e1f03723e */ /* 0x008fca00000010ff */
[----:B------:R-:W-:Y:S04]  /*42850*/  STL [R1+0x608], R3 ;  /* 0x0006080301007387 */ /* 0x000fe80000100800 */
[----:B------:R-:W2:Y:S01]  /*42860*/  LDL.LU R60, [R1+0x628] ;  /* 0x00062800013c7983 */ /* 0x000ea20000300800 */
[----:B----4-:R-:W-:-:S05]  /*42870*/  F2FP.BF16.PACK_AB R2, R27, R26 ;  /* 0x0000001a1b02723e */ /* 0x010fca00000010ff */
[----:B------:R-:W-:Y:S01]  /*42880*/  STL [R1+0x604], R2 ;  /* 0x0006040201007387 */ /* 0x000fe20000100800 */
[----:B0-----:R-:W-:-:S03]  /*42890*/  F2FP.BF16.PACK_AB R0, R23, R22 ;  /* 0x000000161700723e */ /* 0x001fc600000010ff */
[----:B--2---:R0:W-:Y:S04]  /*428a0*/  STL [R1+0x18b4], R60 ;  /* 0x0018b43c01007387 */ /* 0x0041e80000100800 */
[----:B------:R-:W-:Y:S04]  /*428b0*/  STL [R1+0x600], R0 ;  /* 0x0006000001007387 */ /* 0x000fe80000100800 */
[----:B0-----:R-:W2:Y:S04]  /*428c0*/  LDL.LU R60, [R1+0x618] ;  /* 0x00061800013c7983 */ /* 0x001ea80000300800 */
[----:B------:R-:W3:Y:S04]  /*428d0*/  LDL.LU R61, [R1+0x63c] ;  /* 0x00063c00013d7983 */ /* 0x000ee80000300800 */
[----:B---3--:R0:W-:Y:S04]  /*428e0*/  STL [R1+0x18b0], R61 ;  /* 0x0018b03d01007387 */ /* 0x0081e80000100800 */
[----:B0-----:R-:W3:Y:S04]  /*428f0*/  LDL.LU R61, [R1+0x62c] ;  /* 0x00062c00013d7983 */ /* 0x001ee80000300800 */
[----:B---3--:R0:W-:Y:S04]  /*42900*/  STL [R1+0x18b8], R61 ;  /* 0x0018b83d01007387 */ /* 0x0081e80000100800 */
[----:B0-----:R-:W2:Y:S04]  /*42910*/  LDL.LU R61, [R1+0x61c] ;  /* 0x00061c00013d7983 */ /* 0x001ea80000300800 */
[----:B------:R-:W3:Y:S04]  /*42920*/  LDL.LU R56, [R1+0x638] ;  /* 0x0006380001387983 */ /* 0x000ee80000300800 */
[----:B------:R-:W4:Y:S04]  /*42930*/  LDL.LU R57, [R1+0x64c] ;  /* 0x00064c0001397983 */ /* 0x000f280000300800 */
[----:B------:R-:W4:Y:S04]  /*42940*/  LDL.LU R52, [R1+0x648] ;  /* 0x0006480001347983 */ /* 0x000f280000300800 */
[----:B------:R-:W3:Y:S04]  /*42950*/  LDL.LU R53, [R1+0x614] ;  /* 0x0006140001357983 */ /* 0x000ee80000300800 */
        /* <DEDUP_REMOVED lines=54> */
[----:B------:R-:W3:Y:S01]  /*42cc0*/  LDL.LU R23, [R1+0x800] ;  /* 0x0008000001177983 */ /* 0x000ee20000300800 */
[----:B--2---:R-:W-:-:S03]  /*42cd0*/  F2FP.BF16.PACK_AB R60, R61, R60 ;  /* 0x0000003c3d3c723e */ /* 0x004fc600000010ff */
[----:B------:R-:W2:Y:S04]  /*42ce0*/  LDL.LU R61, [R1+0x18b8] ;  /* 0x0018b800013d7983 */ /* 0x000ea80000300800 */
[----:B------:R0:W-:Y:S04]  /*42cf0*/  STL [R1+0x5fc], R60 ;  /* 0x0005fc3c01007387 */ /* 0x0001e80000100800 */
[----:B0-----:R-:W2:Y:S02]  /*42d00*/  LDL.LU R60, [R1+0x18b4] ;  /* 0x0018b400013c7983 */ /* 0x001ea40000300800 */
[----:B--2---:R-:W-:-:S02]  /*42d10*/  F2FP.BF16.PACK_AB R60, R61, R60 ;  /* 0x0000003c3d3c723e */ /* 0x004fc400000010ff */
[----:B------:R-:W2:Y:S01]  /*42d20*/  LDL.LU R61, [R1+0x18b0] ;  /* 0x0018b000013d7983 */ /* 0x000ea20000300800 */
[----:B----4-:R-:W-:Y:S02]  /*42d30*/  F2FP.BF16.PACK_AB R52, R57, R52 ;  /* 0x000000343934723e */ /* 0x010fe400000010ff */
[----:B---3--:R-:W-:Y:S01]  /*42d40*/  F2FP.BF16.PACK_AB R48, R53, R48 ;  /* 0x000000303530723e */ /* 0x008fe200000010ff */
[----:B------:R-:W-:Y:S01]  /*42d50*/  STL [R1+0x5f8], R60 ;  /* 0x0005f83c01007387 */ /* 0x000fe20000100800 */
[----:B------:R-:W-:Y:S02]  /*42d60*/  F2FP.BF16.PACK_AB R44, R49, R44 ;  /* 0x0000002c312c723e */ /* 0x000fe400000010ff */
[----:B------:R-:W-:Y:S02]  /*42d70*/  F2FP.BF16.PACK_AB R40, R45, R40 ;  /* 0x000000282d28723e */ /* 0x000fe400000010ff */
[----:B------:R-:W-:Y:S02]  /*42d80*/  F2FP.BF16.PACK_AB R36, R41, R36 ;  /* 0x000000242924723e */ /* 0x000fe400000010ff */
[----:B------:R-:W-:-:S02]  /*42d90*/  F2FP.BF16.PACK_AB R32, R37, R32 ;  /* 0x000000202520723e */ /* 0x000fc400000010ff */
[----:B------:R-:W-:Y:S02]  /*42da0*/  F2FP.BF16.PACK_AB R6, R33, R6 ;  /* 0x000000062106723e */ /* 0x000fe400000010ff */
[----:B------:R-:W-:Y:S02]  /*42db0*/  F2FP.BF16.PACK_AB R20, R7, R20 ;  /* 0x000000140714723e */ /* 0x000fe400000010ff */
[----:B------:R-:W-:Y:S02]  /*42dc0*/  F2FP.BF16.PACK_AB R7, R21, R24 ;  /* 0x000000181507723e */ /* 0x000fe400000010ff */
[----:B------:R-:W-:Y:S02]  /*42dd0*/  F2FP.BF16.PACK_AB R13, R29, R13 ;  /* 0x0000000d1d0d723e */ /* 0x000fe400000010ff */
[----:B------:R-:W-:Y:S02]  /*42de0*/  F2FP.BF16.PACK_AB R0, R0, R2 ;  /* 0x000000020000723e */ /* 0x000fe400000010ff */
[----:B------:R-:W-:-:S02]  /*42df0*/  F2FP.BF16.PACK_AB R2, R8, R9 ;  /* 0x000000090802723e */ /* 0x000fc400000010ff */
[----:B--2---:R-:W-:-:S05]  /*42e00*/  F2FP.BF16.PACK_AB R56, R61, R56 ;  /* 0x000000383d38723e */ /* 0x004fca00000010ff */
        /* <DEDUP_REMOVED lines=8> */
[----:B------:R-:W-:Y:S01]  /*42e90*/  STL [R1+0x5d4], R20 ;  /* 0x0005d41401007387 */ /* 0x000fe20000100800 */
[----:B0-----:R-:W-:-:S03]  /*42ea0*/  F2FP.BF16.PACK_AB R6, R25, R28 ;  /* 0x0000001c1906723e */ /* 0x001fc600000010ff */
[----:B------:R0:W-:Y:S04]  /*42eb0*/  STL [R1+0x5d0], R7 ;  /* 0x0005d00701007387 */ /* 0x0001e80000100800 */
[----:B------:R1:W-:Y:S01]  /*42ec0*/  STL [R1+0x43c], R6 ;  /* 0x00043c0601007387 */ /* 0x0003e20000100800 */
[----:B0-----:R-:W-:-:S03]  /*42ed0*/  F2FP.BF16.PACK_AB R7, R12, R15 ;  /* 0x0000000f0c07723e */ /* 0x001fc600000010ff */
[----:B------:R-:W-:Y:S01]  /*42ee0*/  STL [R1+0x438], R13 ;  /* 0x0004380d01007387 */ /* 0x000fe20000100800 */
[----:B-1----:R-:W-:Y:S02]  /*42ef0*/  F2FP.BF16.PACK_AB R6, R14, R3 ;  /* 0x000000030e06723e */ /* 0x002fe400000010ff */
[----:B------:R-:W-:Y:S01]  /*42f00*/  F2FP.BF16.PACK_AB R3, R5, R4 ;  /* 0x000000040503723e */ /* 0x000fe200000010ff */
[----:B------:R-:W-:Y:S04]  /*42f10*/  STL [R1+0x434], R7 ;  /* 0x0004340701007387 */ /* 0x000fe80000100800 */
        /* <DEDUP_REMOVED lines=11> */
[----:B--2---:R-:W-:-:S03]  /*42fd0*/  F2FP.BF16.PACK_AB R3, R54, R55 ;  /* 0x000000373603723e */ /* 0x004fc600000010ff */
        /* <DEDUP_REMOVED lines=13> */
[----:B------:R-:W-:Y:S04]  /*430b0*/  STL [R1+0x3f8], R3 ;  /* 0x0003f80301007387 */ /* 0x000fe80000100800 */
[----:B------:R-:W2:Y:S01]  /*430c0*/  LDL.LU R60, [R1+0x668] ;  /* 0x00066800013c7983 */ /* 0x000ea20000300800 */
[----:B0-----:R-:W-:Y:S02]  /*430d0*/  F2FP.BF16.PACK_AB R2, R26, R27 ;  /* 0x0000001b1a02723e */ /* 0x001fe400000010ff */
[----:B-1----:R-:W-:-:S03]  /*430e0*/  F2FP.BF16.PACK_AB R0, R22, R23 ;  /* 0x000000171600723e */ /* 0x002fc600000010ff */
[----:B------:R-:W-:Y:S04]  /*430f0*/  STL [R1+0x3f4], R2 ;  /* 0x0003f40201007387 */ /* 0x000fe80000100800 */
        /* <DEDUP_REMOVED lines=240> */
[----:B------:R1:W-:Y:S04]  /*44000*/  STL [R1+0x138], R3 ;  /* 0x0001380301007387 */ /* 0x0003e80000100800 */
[----:B------:R2:W-:Y:S01]  /*44010*/  STL [R1+0x134], R2 ;  /* 0x0001340201007387 */ /* 0x0005e20000100800 */
[----:B0-----:R-:W-:-:S02]  /*44020*/  F2FP.BF16.PACK_AB R0, R10, R11 ;  /* 0x0000000b0a00723e */ /* 0x001fc400000010ff */
        /* <DEDUP_REMOVED lines=21> */
[----:B------:R-:W-:Y:S04]  /*44180*/  STL [R1+0x108], R3 ;  /* 0x0001080301007387 */ /* 0x000fe80000100800 */
[----:B------:R-:W2:Y:S04]  /*44190*/  LDL.LU R60, [R1+0x6d8] ;  /* 0x0006d800013c7983 */ /* 0x000ea80000300800 */
[----:B------:R-:W-:Y:S04]  /*441a0*/  STL [R1+0x104], R2 ;  /* 0x0001040201007387 */ /* 0x000fe80000100800 */
[----:B------:R-:W3:Y:S01]  /*441b0*/  LDL.LU R61, [R1+0x6ec] ;  /* 0x0006ec00013d7983 */ /* 0x000ee20000300800 */
[----:B0-----:R-:W-:-:S05]  /*441c0*/  F2FP.BF16.PACK_AB R0, R22, R23 ;  /* 0x000000171600723e */ /* 0x001fca00000010ff */
[----:B------:R-:W-:Y:S04]  /*441d0*/  STL [R1+0x100], R0 ;  /* 0x0001000001007387 */ /* 0x000fe80000100800 */
        /* <DEDUP_REMOVED lines=63> */
[----:B------:R-:W-:Y:S01]  /*445d0*/  STL [R1+0xfc], R60 ;  /* 0x0000fc3c01007387 */ /* 0x000fe20000100800 */
[----:B----4-:R-:W-:Y:S02]  /*445e0*/  F2FP.BF16.PACK_AB R52, R57, R52 ;  /* 0x000000343934723e */ /* 0x010fe400000010ff */
[----:B---3--:R-:W-:Y:S02]  /*445f0*/  F2FP.BF16.PACK_AB R48, R53, R48 ;  /* 0x000000303530723e */ /* 0x008fe400000010ff */
        /* <DEDUP_REMOVED lines=8> */
[----:B------:R-:W-:Y:S02]  /*44680*/  F2FP.BF16.PACK_AB R0, R0, R2 ;  /* 0x000000020000723e */ /* 0x000fe400000010ff */
[----:B------:R-:W-:Y:S02]  /*44690*/  F2FP.BF16.PACK_AB R2, R8, R9 ;  /* 0x000000090802723e */ /* 0x000fe400000010ff */
        /* <DEDUP_REMOVED lines=113> */
[----:B------:R0:W-:Y:S01]  /*44db0*/  STL [R1+0x80], R14 ;  /* 0x0000800e01007387 */ /* 0x0001e20000100800 */
[----:B----4-:R-:W-:-:S03]  /*44dc0*/  F2FP.BF16.PACK_AB R29, R13, R29 ;  /* 0x0000001d0d1d723e */ /* 0x010fc600000010ff */
[----:B0-----:R-:W4:Y:S01]  /*44dd0*/  LDL.LU R14, [R1+0x188c] ;  /* 0x00188c00010e7983 */ /* 0x001f220000300800 */
[----:B---3--:R-:W-:Y:S02]  /*44de0*/  F2FP.BF16.PACK_AB R25, R28, R25 ;  /* 0x000000191c19723e */ /* 0x008fe400000010ff */
[----:B------:R-:W-:Y:S02]  /*44df0*/  F2FP.BF16.PACK_AB R21, R24, R21 ;  /* 0x000000151815723e */ /* 0x000fe400000010ff */
[----:B------:R-:W-:Y:S02]  /*44e00*/  F2FP.BF16.PACK_AB R7, R20, R7 ;  /* 0x000000071407723e */ /* 0x000fe400000010ff */
[----:B--2---:R-:W-:Y:S02]  /*44e10*/  F2FP.BF16.PACK_AB R12, R15, R12 ;  /* 0x0000000c0f0c723e */ /* 0x004fe400000010ff */
[----:B------:R-:W4:Y:S04]  /*44e20*/  LDL.LU R15, [R1+0x1888] ;  /* 0x00188800010f7983 */ /* 0x000f280000300800 */
[----:B------:R0:W-:Y:S04]  /*44e30*/  STL [R1+0x7c], R12 ;  /* 0x00007c0c01007387 */ /* 0x0001e80000100800 */
[----:B0-----:R-:W2:Y:S04]  /*44e40*/  LDL.LU R12, [R1+0x1884] ;  /* 0x00188400010c7983 */ /* 0x001ea80000300800 */
[----:B------:R-:W2:Y:S04]  /*44e50*/  LDL.LU R13, [R1+0x1880] ;  /* 0x00188000010d7983 */ /* 0x000ea80000300800 */
[----:B------:R0:W-:Y:S01]  /*44e60*/  STL [R1+0x78], R29 ;  /* 0x0000781d01007387 */ /* 0x0001e20000100800 */
[----:B------:R-:W-:-:S02]  /*44e70*/  F2FP.BF16.PACK_AB R60, R60, R61 ;  /* 0x0000003d3c3c723e */ /* 0x000fc400000010ff */
[----:B------:R-:W-:Y:S01]  /*44e80*/  F2FP.BF16.PACK_AB R56, R56, R57 ;  /* 0x000000393838723e */ /* 0x000fe200000010ff */
[----:B0-----:R-:W3:Y:S04]  /*44e90*/  LDL.LU R29, [R1+0x187c] ;  /* 0x00187c00011d7983 */ /* 0x001ee80000300800 */
[----:B------:R-:W3:Y:S04]  /*44ea0*/  LDL.LU R28, [R1+0x1878] ;  /* 0x00187800011c7983 */ /* 0x000ee80000300800 */
[----:B------:R0:W-:Y:S01]  /*44eb0*/  STL [R1+0x74], R25 ;  /* 0x0000741901007387 */ /* 0x0001e20000100800 */
[----:B------:R-:W-:-:S02]  /*44ec0*/  F2FP.BF16.PACK_AB R52, R52, R53 ;  /* 0x000000353434723e */ /* 0x000fc400000010ff */
[----:B------:R-:W-:Y:S01]  /*44ed0*/  F2FP.BF16.PACK_AB R48, R48, R49 ;  /* 0x000000313030723e */ /* 0x000fe200000010ff */
[----:B0-----:R-:W3:Y:S04]  /*44ee0*/  LDL.LU R25, [R1+0x1874] ;  /* 0x0018740001197983 */ /* 0x001ee80000300800 */
[----:B------:R-:W3:Y:S04]  /*44ef0*/  LDL.LU R24, [R1+0x1870] ;  /* 0x0018700001187983 */ /* 0x000ee80000300800 */
[----:B------:R0:W-:Y:S01]  /*44f00*/  STL [R1+0x70], R21 ;  /* 0x0000701501007387 */ /* 0x0001e20000100800 */
[----:B------:R-:W-:-:S02]  /*44f10*/  F2FP.BF16.PACK_AB R44, R44, R45 ;  /* 0x0000002d2c2c723e */ /* 0x000fc400000010ff */
[----:B------:R-:W-:Y:S02]  /*44f20*/  F2FP.BF16.PACK_AB R40, R40, R41 ;  /* 0x000000292828723e */ /* 0x000fe400000010ff */
        /* <DEDUP_REMOVED lines=8> */
[----:B------:R-:W-:Y:S04]  /*44fb0*/  STL [R1+0x68], R60 ;  /* 0x0000683c01007387 */ /* 0x000fe80000100800 */
[----:B------:R-:W-:Y:S04]  /*44fc0*/  STL [R1+0x64], R56 ;  /* 0x0000643801007387 */ /* 0x000fe80000100800 */
[----:B------:R-:W-:Y:S01]  /*44fd0*/  STL [R1+0x60], R52 ;  /* 0x0000603401007387 */ /* 0x000fe20000100800 */
[----:B------:R-:W-:-:S03]  /*44fe0*/  F2FP.BF16.PACK_AB R2, R5, R4 ;  /* 0x000000040502723e */ /* 0x000fc600000010ff */
[----:B------:R-:W-:Y:S04]  /*44ff0*/  STL [R1+0x5c], R48 ;  /* 0x00005c3001007387 */ /* 0x000fe80000100800 */
[----:B------:R-:W-:Y:S01]  /*45000*/  STL [R1+0x58], R44 ;  /* 0x0000582c01007387 */ /* 0x000fe20000100800 */
[----:B------:R-:W-:-:S03]  /*45010*/  F2FP.BF16.PACK_AB R0, R8, R9 ;  /* 0x000000090800723e */ /* 0x000fc600000010ff */
[----:B------:R-:W-:Y:S04]  /*45020*/  STL [R1+0x54], R40 ;  /* 0x0000542801007387 */ /* 0x000fe80000100800 */
[----:B------:R-:W-:Y:S04]  /*45030*/  STL [R1+0x50], R36 ;  /* 0x0000502401007387 */ /* 0x000fe80000100800 */
[----:B------:R-:W-:Y:S04]  /*45040*/  STL [R1+0x4c], R32 ;  /* 0x00004c2001007387 */ /* 0x000fe80000100800 */
[----:B------:R-:W-:Y:S04]  /*45050*/  STL [R1+0x48], R6 ;  /* 0x0000480601007387 */ /* 0x000fe80000100800 */
[----:B------:R0:W-:Y:S04]  /*45060*/  STL [R1+0x44], R3 ;  /* 0x0000440301007387 */ /* 0x0001e80000100800 */
[----:B------:R1:W-:Y:S01]  /*45070*/  STL [R1+0x40], R2 ;  /* 0x0000400201007387 */ /* 0x0003e20000100800 */
[----:B0-----:R-:W-:-:S03]  /*45080*/  F2FP.BF16.PACK_AB R3, R10, R11 ;  /* 0x0000000b0a03723e */ /* 0x001fc600000010ff */
[----:B------:R0:W-:Y:S01]  /*45090*/  STL [R1+0x3c], R0 ;  /* 0x00003c0001007387 */ /* 0x0001e20000100800 */
[----:B-1----:R-:W-:-:S03]  /*450a0*/  F2FP.BF16.PACK_AB R2, R58, R59 ;  /* 0x0000003b3a02723e */ /* 0x002fc600000010ff */
        /* <DEDUP_REMOVED lines=22> */
[----:B------:R2:W-:Y:S04]  /*45210*/  STL [R1+0xc], R0 ;  /* 0x00000c0001007387 */ /* 0x0005e80000100800 */
[----:B------:R0:W-:Y:S04]  /*45220*/  STL [R1+0x8], R3 ;  /* 0x0000080301007387 */ /* 0x0001e80000100800 */
[----:B------:R-:W3:Y:S01]  /*45230*/  LDL.LU R36, [R1+0x75c] ;  /* 0x00075c0001247983 */ /* 0x000ee20000300800 */
[----:B----4-:R-:W-:-:S05]  /*45240*/  F2FP.BF16.PACK_AB R2, R15, R14 ;  /* 0x0000000e0f02723e */ /* 0x010fca00000010ff */
[----:B------:R-:W-:Y:S04]  /*45250*/  STL [R1+0x4], R2 ;  /* 0x0000040201007387 */ /* 0x000fe80000100800 */
[----:B------:R-:W3:Y:S01]  /*45260*/  LDL.LU R31, [R1+0x758] ;  /* 0x00075800011f7983 */ /* 0x000ee20000300800 */
[----:B--2---:R-:W-:-:S05]  /*45270*/  F2FP.BF16.PACK_AB R0, R13, R12 ;  /* 0x0000000c0d00723e */ /* 0x004fca00000010ff */
[----:B------:R1:W-:Y:S04]  /*45280*/  STL [R1], R0 ;  /* 0x0000000001007387 */ /* 0x0003e80000100800 */
[----:B------:R-:W2:Y:S04]  /*45290*/  LDL.LU R37, [R1+0x58c] ;  /* 0x00058c0001257983 */ /* 0x000ea80000300800 */
[----:B------:R-:W2:Y:S04]  /*452a0*/  LDL.LU R30, [R1+0x588] ;  /* 0x00058800011e7983 */ /* 0x000ea80000300800 */
[----:B------:R-:W4:Y:S04]  /*452b0*/  LDL.LU R32, [R1+0x59c] ;  /* 0x00059c0001207983 */ /* 0x000f280000300800 */
[----:B------:R-:W4:Y:S04]  /*452c0*/  LDL.LU R33, [R1+0x5ac] ;  /* 0x0005ac0001217983 */ /* 0x000f280000300800 */
[----:B------:R-:W4:Y:S04]  /*452d0*/  LDL.LU R6, [R1+0x754] ;  /* 0x0007540001067983 */ /* 0x000f280000300800 */
[----:B------:R-:W4:Y:S04]  /*452e0*/  LDL.LU R27, [R1+0x750] ;  /* 0x00075000011b7983 */ /* 0x000f280000300800 */
[----:B0-----:R-:W4:Y:S04]  /*452f0*/  LDL.LU R3, [R1+0x584] ;  /* 0x0005840001037983 */ /* 0x001f280000300800 */
[----:B------:R-:W4:Y:S04]  /*45300*/  LDL.LU R26, [R1+0x580] ;  /* 0x00058000011a7983 */ /* 0x000f280000300800 */
        /* <DEDUP_REMOVED lines=32> */
[----:B---3--:R-:W-:-:S05]  /*45510*/  F2FP.BF16.PACK_AB R31, R36, R31 ;  /* 0x0000001f241f723e */ /* 0x008fca00000010ff */
[----:B------:R-:W-:Y:S01]  /*45520*/  STL [R1+0x1810], R31 ;  /* 0x0018101f01007387 */ /* 0x000fe20000100800 */
[----:B--2---:R-:W-:Y:S02]  /*45530*/  F2FP.BF16.PACK_AB R30, R37, R30 ;  /* 0x0000001e251e723e */ /* 0x004fe400000010ff */
[----:B----4-:R-:W-:-:S03]  /*45540*/  F2FP.BF16.PACK_AB R29, R32, R29 ;  /* 0x0000001d201d723e */ /* 0x010fc600000010ff */
[----:B------:R-:W-:Y:S01]  /*45550*/  STL [R1+0x1814], R30 ;  /* 0x0018141e01007387 */ /* 0x000fe20000100800 */
[----:B------:R-:W-:-:S03]  /*45560*/  F2FP.BF16.PACK_AB R28, R33, R28 ;  /* 0x0000001c211c723e */ /* 0x000fc600000010ff */
        /* <DEDUP_REMOVED lines=16> */
[----:B------:R-:W-:Y:S04]  /*45670*/  STL [R1+0x1858], R21 ;  /* 0x0018581501007387 */ /* 0x000fe80000100800 */
[----:B------:R0:W-:Y:S04]  /*45680*/  STL [R1+0x185c], R20 ;  /* 0x00185c1401007387 */ /* 0x0001e80000100800 */
[----:B------:R-:W2:Y:S04]  /*45690*/  LDL.LU R6, [R1+0x8ec] ;  /* 0x0008ec0001067983 */ /* 0x000ea80000300800 */
[----:B0-----:R-:W3:Y:S04]  /*456a0*/  LDL.LU R20, [R1+0x8fc] ;  /* 0x0008fc0001147983 */ /* 0x001ee80000300800 */
[----:B------:R-:W4:Y:S04]  /*456b0*/  LDL.LU R21, [R1+0x16c] ;  /* 0x00016c0001157983 */ /* 0x000f280000300800 */
[----:B------:R-:W4:Y:S04]  /*456c0*/  LDL.LU R5, [R1+0x168] ;  /* 0x0001680001057983 */ /* 0x000f280000300800 */
[----:B------:R-:W3:Y:S04]  /*456d0*/  LDL.LU R22, [R1+0x17c] ;  /* 0x00017c0001167983 */ /* 0x000ee80000300800 */
[----:B------:R-:W3:Y:S04]  /*456e0*/  LDL.LU R4, [R1+0x178] ;  /* 0x0001780001047983 */ /* 0x000ee80000300800 */
[----:B------:R-:W3:Y:S01]  /*456f0*/  LDL.LU R23, [R1+0x8e4] ;  /* 0x0008e40001177983 */ /* 0x000ee20000300800 */
        /* <DEDUP_REMOVED lines=45> */
[----:B------:R-:W-:-:S03]  /*459d0*/  F2FP.BF16.PACK_AB R17, R58, R17 ;  /* 0x000000113a11723e */ /* 0x000fc600000010ff */
        /* <DEDUP_REMOVED lines=8> */
[----:B------:R-:W2:Y:S01]  /*45a60*/  LDL.LU R6, [R1+0x1860] ;  /* 0x0018600001067983 */ /* 0x000ea20000300800 */
[----:B----4-:R-:W-:Y:S02]  /*45a70*/  F2FP.BF16.PACK_AB R5, R21, R5 ;  /* 0x000000051505723e */ /* 0x010fe400000010ff */
[----:B---3--:R-:W-:Y:S02]  /*45a80*/  F2FP.BF16.PACK_AB R4, R22, R4 ;  /* 0x000000041604723e */ /* 0x008fe400000010ff */
[----:B------:R-:W-:Y:S02]  /*45a90*/  F2FP.BF16.PACK_AB R35, R23, R35 ;  /* 0x000000231723723e */ /* 0x000fe400000010ff */
[----:B------:R-:W-:Y:S02]  /*45aa0*/  F2FP.BF16.PACK_AB R34, R33, R34 ;  /* 0x000000222122723e */ /* 0x000fe400000010ff */
[----:B--2---:R-:W-:Y:S02]  /*45ab0*/  F2FP.BF16.PACK_AB R6, R20, R6 ;  /* 0x000000061406723e */ /* 0x004fe400000010ff */
[----:B------:R0:W5:Y:S04]  /*45ac0*/  LDL.LU R20, [R1+0x185c] ;  /* 0x00185c0001147983 */ /* 0x0001680000300800 */
[----:B------:R0:W5:Y:S04]  /*45ad0*/  LDL.LU R21, [R1+0x1858] ;  /* 0x0018580001157983 */ /* 0x0001680000300800 */
[----:B------:R0:W5:Y:S04]  /*45ae0*/  LDL.LU R22, [R1+0x1854] ;  /* 0x0018540001167983 */ /* 0x0001680000300800 */
[----:B------:R0:W5:Y:S04]  /*45af0*/  LDL.LU R23, [R1+0x1850] ;  /* 0x0018500001177983 */ /* 0x0001680000300800 */
[----:B------:R-:W2:Y:S02]  /*45b00*/  LDL.LU R33, [R1+0x184c] ;  /* 0x00184c0001217983 */ /* 0x000ea40000300800 */
[----:B--2---:R-:W-:-:S02]  /*45b10*/  F2FP.BF16.PACK_AB R33, R32, R33 ;  /* 0x000000212021723e */ /* 0x004fc400000010ff */
[----:B------:R-:W2:Y:S01]  /*45b20*/  LDL.LU R32, [R1+0x1848] ;  /* 0x0018480001207983 */ /* 0x000ea20000300800 */
[----:B------:R-:W-:Y:S02]  /*45b30*/  F2FP.BF16.PACK_AB R39, R25, R39 ;  /* 0x000000271927723e */ /* 0x000fe400000010ff */
[----:B------:R-:W-:Y:S02]  /*45b40*/  F2FP.BF16.PACK_AB R38, R37, R38 ;  /* 0x000000262526723e */ /* 0x000fe400000010ff */
[----:B--2---:R-:W-:Y:S02]  /*45b50*/  F2FP.BF16.PACK_AB R32, R24, R32 ;  /* 0x000000201820723e */ /* 0x004fe400000010ff */
        /* <DEDUP_REMOVED lines=30> */
[----:B--2---:R-:W-:Y:S02]  /*45d40*/  F2FP.BF16.PACK_AB R48, R53, R48 ;  /* 0x000000303530723e */ /* 0x004fe400000010ff */
[----:B------:R-:W2:Y:S04]  /*45d50*/  LDL.LU R53, [R1+0x1804] ;  /* 0x0018040001357983 */ /* 0x000ea80000300800 */
[----:B------:R-:W3:Y:S01]  /*45d60*/  LDL.LU R52, [R1+0x1800] ;  /* 0x0018000001347983 */ /* 0x000ee20000300800 */
[----:B------:R-:W-:-:S03]  /*45d70*/  F2FP.BF16.PACK_AB R54, R57, R54 ;  /* 0x000000363936723e */ /* 0x000fc600000010ff */
[----:B------:R-:W4:Y:S01]  /*45d80*/  LDL.LU R57, [R1+0x17fc] ;  /* 0x0017fc0001397983 */ /* 0x000f220000300800 */
[----:B------:R-:W-:Y:S02]  /*45d90*/  F2FP.BF16.PACK_AB R59, R60, R59 ;  /* 0x0000003b3c3b723e */ /* 0x000fe400000010ff */
[----:B--2---:R-:W-:Y:S02]  /*45da0*/  F2FP.BF16.PACK_AB R53, R56, R53 ;  /* 0x000000353835723e */ /* 0x004fe400000010ff */
[----:B------:R-:W2:Y:S01]  /*45db0*/  LDL.LU R56, [R1+0x17f8] ;  /* 0x0017f80001387983 */ /* 0x000ea20000300800 */
[----:B---3--:R-:W-:-:S03]  /*45dc0*/  F2FP.BF16.PACK_AB R52, R61, R52 ;  /* 0x000000343d34723e */ /* 0x008fc600000010ff */
[----:B------:R0:W5:Y:S04]  /*45dd0*/  LDL.LU R61, [R1+0x17f4] ;  /* 0x0017f400013d7983 */ /* 0x0001680000300800 */
[----:B------:R0:W5:Y:S01]  /*45de0*/  LDL.LU R60, [R1+0x17f0] ;  /* 0x0017f000013c7983 */ /* 0x0001620000300800 */
[----:B------:R-:W-:Y:S02]  /*45df0*/  F2FP.BF16.PACK_AB R58, R3, R58 ;  /* 0x0000003a033a723e */ /* 0x000fe400000010ff */
[----:B----4-:R-:W-:Y:S02]  /*45e00*/  F2FP.BF16.PACK_AB R57, R0, R57 ;  /* 0x000000390039723e */ /* 0x010fe400000010ff */
[----:B--2---:R-:W-:Y:S02]  /*45e10*/  F2FP.BF16.PACK_AB R56, R2, R56 ;  /* 0x000000380238723e */ /* 0x004fe400000010ff */
.L_x_1:
[----:B0-----:R-:W2:Y:S04]  /*45e20*/  LDL.LU R2, [R1+0x13f4] ;  /* 0x0013f40001027983 */ /* 0x001ea80000300800 */
[----:B------:R-:W3:Y:S04]  /*45e30*/  LDL.LU R0, [R1+0x13f0] ;  /* 0x0013f00001007983 */ /* 0x000ee80000300800 */
[----:B------:R-:W0:Y:S04]  /*45e40*/  S2R R3, SR_TID.X ;  /* 0x0000000000037919 */ /* 0x000e280000002100 */
[----:B------:R-:W-:Y:S01]  /*45e50*/  BAR.SYNC.DEFER_BLOCKING 0x0 ;  /* 0x0000000000007b1d */ /* 0x000fe20000010000 */
[----:B--2---:R-:W-:Y:S01]  /*45e60*/  ISETP.GE.AND P1, PT, R2, c[0x0][0x17c], PT ;  /* 0x00005f0002007a0c */ /* 0x004fe20003f26270 */
[----:B0-----:R-:W-:Y:S01]  /*45e70*/  IMAD.SHL.U32 R2, R3, 0x20, RZ ;  /* 0x0000002003027824 */ /* 0x001fe200078e00ff */
[----:B---3--:R-:W-:-:S04]  /*45e80*/  LOP3.LUT R0, R0, 0x600, RZ, 0xc0, !PT ;  /* 0x0000060000007812 */ /* 0x008fc800078ec0ff */
[----:B------:R-:W-:Y:S01]  /*45e90*/  LOP3.LUT R0, R0, 0x60, R2, 0xf8, !PT ;  /* 0x0000006000007812 */ /* 0x000fe200078ef802 */
[----:B------:R-:W-:-:S05]  /*45ea0*/  IMAD.SHL.U32 R2, R3, 0x4, RZ ;  /* 0x0000000403027824 */ /* 0x000fca00078e00ff */
[----:B------:R-:W-:-:S05]  /*45eb0*/  LOP3.LUT R2, R0, 0x70, R2, 0x78, !PT ;  /* 0x0000007000027812 */ /* 0x000fca00078e7802 */
[----:B------:R0:W-:Y:S04]  /*45ec0*/  STS.128 [R2], R56 ;  /* 0x0000003802007388 */ /* 0x0001e80000000c00 */
[----:B0-----:R-:W2:Y:S04]  /*45ed0*/  LDL.LU R58, [R1+0x13f8] ;  /* 0x0013f800013a7983 */ /* 0x001ea80000300800 */
[----:B------:R-:W0:Y:S04]  /*45ee0*/  S2R R0, SR_TID.X ;  /* 0x0000000000007919 */ /* 0x000e280000002100 */
[----:B------:R1:W-:Y:S04]  /*45ef0*/  STS.128 [R2+0x180], R44 ;  /* 0x0001802c02007388 */ /* 0x0003e80000000c00 */
[----:B------:R-:W-:Y:S04]  /*45f00*/  STS.128 [R2+0x80], R52 ;  /* 0x0000803402007388 */ /* 0x000fe80000000c00 */
[----:B------:R-:W-:Y:S04]  /*45f10*/  STS.128 [R2+0x100], R48 ;  /* 0x0001003002007388 */ /* 0x000fe80000000c00 */
[----:B------:R-:W-:Y:S04]  /*45f20*/  STL [R1+0x1810], R57 ;  /* 0x0018103901007387 */ /* 0x000fe80000100800 */
[----:B------:R-:W-:Y:S01]  /*45f30*/  STL [R1+0x180c], R59 ;  /* 0x00180c3b01007387 */ /* 0x000fe20000100800 */
[C---:B0-----:R-:W-:Y:S01]  /*45f40*/  LOP3.LUT R3, R0.reuse, 0x1f, RZ, 0xc0, !PT ;  /* 0x0000001f00037812 */ /* 0x041fe200078ec0ff */
[----:B------:R-:W-:-:S05]  /*45f50*/  IMAD.SHL.U32 R0, R0, 0x100, RZ ;  /* 0x0000010000007824 */ /* 0x000fca00078e00ff */
[----:B------:R-:W-:-:S05]  /*45f60*/  LOP3.LUT R0, R0, 0x600, RZ, 0xc0, !PT ;  /* 0x0000060000007812 */ /* 0x000fca00078ec0ff */
[----:B------:R-:W-:Y:S01]  /*45f70*/  IMAD R0, R3, 0x10, R0 ;  /* 0x0000001003007824 */ /* 0x000fe200078e0200 */
[----:B------:R-:W-:-:S06]  /*45f80*/  NOP ;  /* 0x0000000000007918 */ /* 0x000fcc0000000000 */
[C---:B-1----:R-:W-:Y:S01]  /*45f90*/  LOP3.LUT R46, R0.reuse, 0x20, RZ, 0x3c, !PT ;  /* 0x00000020002e7812 */ /* 0x042fe200078e3cff */
[----:B------:R-:W-:Y:S01]  /*45fa0*/  LDS.128 R52, [R0] ;  /* 0x0000000000347984 */ /* 0x000fe20000000c00 */
[C---:B------:R-:W-:Y:S02]  /*45fb0*/  LOP3.LUT R45, R0.reuse, 0x40, RZ, 0x3c, !PT ;  /* 0x00000040002d7812 */ /* 0x040fe400078e3cff */
[----:B------:R-:W-:Y:S01]  /*45fc0*/  LOP3.LUT R44, R0, 0x60, RZ, 0x3c, !PT ;  /* 0x00000060002c7812 */ /* 0x000fe200078e3cff */
[----:B------:R-:W0:Y:S04]  /*45fd0*/  LDS.128 R48, [R46] ;  /* 0x000000002e307984 */ /* 0x000e280000000c00 */
[----:B0-----:R-:W-:Y:S01]  /*45fe0*/  STL [R1+0x190], R48 ;  /* 0x0001903001007387 */ /* 0x001fe20000100800 */
[----:B------:R-:W-:-:S03]  /*45ff0*/  IMAD.MOV.U32 R57, RZ, RZ, R49 ;  /* 0x000000ffff397224 */ /* 0x000fc600078e0031 */
[----:B------:R-:W-:Y:S04]  /*46000*/  STL.64 [R1+0x170], R52 ;  /* 0x0001703401007387 */ /* 0x000fe80000100a00 */
[----:B------:R-:W-:Y:S04]  /*46010*/  STL.64 [R1+0x178], R54 ;  /* 0x0001783601007387 */ /* 0x000fe80000100a00 */
[----:B------:R-:W-:Y:S04]  /*46020*/  STL.64 [R1+0x198], R50 ;  /* 0x0001983201007387 */ /* 0x000fe80000100a00 */
[----:B------:R-:W0:Y:S04]  /*46030*/  LDS.128 R48, [R45] ;  /* 0x000000002d307984 */ /* 0x000e280000000c00 */
[----:B------:R-:W-:Y:S04]  /*46040*/  STL [R1+0x1814], R57 ;  /* 0x0018143901007387 */ /* 0x000fe80000100800 */
[----:B0-----:R-:W-:Y:S04]  /*46050*/  STL [R1+0x1b0], R48 ;  /* 0x0001b03001007387 */ /* 0x001fe80000100800 */
[----:B------:R-:W-:Y:S01]  /*46060*/  STL.64 [R1+0x1b8], R50 ;  /* 0x0001b83201007387 */ /* 0x000fe20000100a00 */
[----:B--2---:R-:W-:Y:S01]  /*46070*/  ISETP.GE.AND P0, PT, R58, c[0x0][0x17c], PT ;  /* 0x00005f003a007a0c */ /* 0x004fe20003f06270 */
[----:B------:R-:W-:-:S02]  /*46080*/  IMAD.MOV.U32 R58, RZ, RZ, R49 ;  /* 0x000000ffff3a7224 */ /* 0x000fc400078e0031 */
[----:B------:R-:W0:Y:S01]  /*46090*/  LDS.128 R48, [R44] ;  /* 0x000000002c307984 */ /* 0x000e220000000c00 */
[----:B------:R-:W-:-:S06]  /*460a0*/  NOP ;  /* 0x0000000000007918 */ /* 0x000fcc0000000000 */
[----:B------:R1:W-:Y:S04]  /*460b0*/  STL [R1+0x1818], R58 ;  /* 0x0018183a01007387 */ /* 0x0003e80000100800 */
[----:B------:R2:W-:Y:S04]  /*460c0*/  STS.128 [R2], R40 ;  /* 0x0000002802007388 */ /* 0x0005e80000000c00 */
[----:B0-----:R-:W-:Y:S01]  /*460d0*/  STL [R1+0x234], R49 ;  /* 0x0002343101007387 */ /* 0x001fe20000100800 */
[----:B-1----:R-:W-:Y:S02]  /*460e0*/  IMAD.MOV.U32 R58, RZ, RZ, R48 ;  /* 0x000000ffff3a7224 */ /* 0x002fe400078e0030 */
[----:B------:R-:W-:Y:S01]  /*460f0*/  IMAD.MOV.U32 R3, RZ, RZ, R51 ;  /* 0x000000ffff037224 */ /* 0x000fe200078e0033 */
[----:B------:R-:W-:Y:S04]  /*46100*/  STL [R1+0x238], R50 ;  /* 0x0002383201007387 */ /* 0x000fe80000100800 */
[----:B------:R-:W3:Y:S04]  /*46110*/  LDL.LU R52, [R1+0x10] ;  /* 0x0000100001347983 */ /* 0x000ee80000300800 */
[----:B------:R-:W3:Y:S04]  /*46120*/  LDL.LU R53, [R1+0x14] ;  /* 0x0000140001357983 */ /* 0x000ee80000300800 */
[----:B------:R-:W3:Y:S04]  /*46130*/  LDL.LU R54, [R1+0x18] ;  /* 0x0000180001367983 */ /* 0x000ee80000300800 */
[----:B------:R-:W3:Y:S04]  /*46140*/  LDL.LU R55, [R1+0x1c] ;  /* 0x00001c0001377983 */ /* 0x000ee80000300800 */
[----:B------:R-:W-:Y:S04]  /*46150*/  STL [R1+0x1820], R58 ;  /* 0x0018203a01007387 */ /* 0x000fe80000100800 */
[----:B--2---:R-:W2:Y:S04]  /*46160*/  LDL.LU R40, [R1] ;  /* 0x0000000001287983 */ /* 0x004ea80000300800 */
[----:B------:R-:W2:Y:S04]  /*46170*/  LDL.LU R41, [R1+0x4] ;  /* 0x0000040001297983 */ /* 0x000ea80000300800 */
[----:B------:R-:W2:Y:S04]  /*46180*/  LDL.LU R42, [R1+0x8] ;  /* 0x00000800012a7983 */ /* 0x000ea80000300800 */
[----:B------:R-:W2:Y:S04]  /*46190*/  LDL.LU R43, [R1+0xc] ;  /* 0x00000c00012b7983 */ /* 0x000ea80000300800 */
[----:B------:R-:W-:Y:S04]  /*461a0*/  STS.128 [R2+0x80], R36 ;  /* 0x0000802402007388 */ /* 0x000fe80000000c00 */
[----:B------:R-:W-:Y:S04]  /*461b0*/  STS.128 [R2+0x100], R32 ;  /* 0x0001002002007388 */ /* 0x000fe80000000c00 */
[----:B------:R-:W-:Y:S01]  /*461c0*/  STS.128 [R2+0x180], R4 ;  /* 0x0001800402007388 */ /* 0x000fe20000000c00 */
[----:B------:R-:W-:-:S06]  /*461d0*/  NOP ;  /* 0x0000000000007918 */ /* 0x000fcc0000000000 */
[----:B------:R-:W0:Y:S04]  /*461e0*/  LDS.128 R48, [R0] ;  /* 0x0000000000307984 */ /* 0x000e280000000c00 */
[----:B------:R-:W-:Y:S04]  /*461f0*/  LDS.128 R56, [R46] ;  /* 0x000000002e387984 */ /* 0x000fe80000000c00 */
[----:B------:R-:W1:Y:S04]  /*46200*/  LDS.128 R4, [R45] ;  /* 0x000000002d047984 */ /* 0x000e680000000c00 */
[----:B0-----:R1:W-:Y:S04]  /*46210*/  STL [R1+0x181c], R49 ;  /* 0x00181c3101007387 */ /* 0x0013e80000100800 */
[----:B------:R-:W-:Y:S04]  /*46220*/  STL [R1+0x1808], R50 ;  /* 0x0018083201007387 */ /* 0x000fe80000100800 */
[----:B------:R-:W-:Y:S01]  /*46230*/  STL [R1+0x1804], R51 ;  /* 0x0018043301007387 */ /* 0x000fe20000100800 */
[----:B-1----:R-:W-:-:S03]  /*46240*/  IMAD.MOV.U32 R49, RZ, RZ, R4 ;  /* 0x000000ffff317224 */ /* 0x002fc600078e0004 */
[----:B------:R-:W-:Y:S04]  /*46250*/  STL [R1+0x160], R56 ;  /* 0x0001603801007387 */ /* 0x000fe80000100800 */
[----:B------:R0:W-:Y:S02]  /*46260*/  STL.64 [R1+0x168], R58 ;  /* 0x0001683a01007387 */ /* 0x0001e40000100a00 */
[----:B0-----:R-:W-:-:S05]  /*46270*/  IMAD.MOV.U32 R59, RZ, RZ, R57 ;  /* 0x000000ffff3b7224 */ /* 0x001fca00078e0039 */
[----:B------:R-:W-:Y:S04]  /*46280*/  STL [R1+0x1824], R59 ;  /* 0x0018243b01007387 */ /* 0x000fe80000100800 */
[----:B------:R-:W-:Y:S04]  /*46290*/  STL [R1+0x184], R5 ;  /* 0x0001840501007387 */ /* 0x000fe80000100800 */
[----:B------:R-:W-:Y:S04]  /*462a0*/  STL.64 [R1+0x188], R6 ;  /* 0x0001880601007387 */ /* 0x000fe80000100a00 */
[----:B------:R-:W0:Y:S01]  /*462b0*/  LDS.128 R4, [R44] ;  /* 0x000000002c047984 */ /* 0x000e220000000c00 */
[----:B------:R-:W-:-:S06]  /*462c0*/  NOP ;  /* 0x0000000000007918 */ /* 0x000fcc0000000000 */
[----:B------:R-:W-:Y:S04]  /*462d0*/  STL [R1+0x1828], R49 ;  /* 0x0018283101007387 */ /* 0x000fe80000100800 */
[----:B------:R-:W-:Y:S04]  /*462e0*/  STS.128 [R2], R8 ;  /* 0x0000000802007388 */ /* 0x000fe80000000c00 */
[----:B------:R-:W-:Y:S04]  /*462f0*/  STS.128 [R2+0x80], R12 ;  /* 0x0000800c02007388 */ /* 0x000fe80000000c00 */
[----:B------:R-:W-:Y:S04]  /*46300*/  STS.128 [R2+0x100], R16 ;  /* 0x0001001002007388 */ /* 0x000fe80000000c00 */
[----:B-----5:R-:W-:Y:S01]  /*46310*/  STS.128 [R2+0x180], R20 ;  /* 0x0001801402007388 */ /* 0x020fe20000000c00 */
[----:B------:R-:W-:-:S06]  /*46320*/  NOP ;  /* 0x0000000000007918 */ /* 0x000fcc0000000000 */
[----:B------:R-:W-:Y:S04]  /*46330*/  LDS.128 R12, [R46] ;  /* 0x000000002e0c7984 */ /* 0x000fe80000000c00 */
[----:B------:R-:W-:Y:S01]  /*46340*/  LDS.128 R8, [R45] ;  /* 0x000000002d087984 */ /* 0x000fe20000000c00 */
[----:B0-----:R-:W-:-:S03]  /*46350*/  IMAD.MOV.U32 R57, RZ, RZ, R4 ;  /* 0x000000ffff397224 */ /* 0x001fc600078e0004 */
[----:B------:R-:W-:Y:S01]  /*46360*/  STL.64 [R1+0x1a8], R6 ;  /* 0x0001a80601007387 */ /* 0x000fe20000100a00 */
[----:B------:R-:W-:-:S03]  /*46370*/  IMAD.MOV.U32 R50, RZ, RZ, R5 ;  /* 0x000000ffff327224 */ /* 0x000fc600078e0005 */
[----:B------:R-:W0:Y:S04]  /*46380*/  LDS.128 R4, [R0] ;  /* 0x0000000000047984 */ /* 0x000e280000000c00 */
[----:B------:R-:W-:Y:S04]  /*46390*/  STL [R1+0x1850], R57 ;  /* 0x0018503901007387 */ /* 0x000fe80000100800 */
[----:B------:R-:W-:Y:S04]  /*463a0*/  STL [R1+0x1830], R50 ;  /* 0x0018303201007387 */ /* 0x000fe80000100800 */
[----:B------:R-:W-:Y:S04]  /*463b0*/  STL [R1+0x182c], R48 ;  /* 0x00182c3001007387 */ /* 0x000fe80000100800 */
[----:B0-----:R-:W-:Y:S04]  /*463c0*/  STL.64 [R1+0x250], R4 ;  /* 0x0002500401007387 */ /* 0x001fe80000100a00 */
[----:B------:R-:W-:Y:S04]  /*463d0*/  STL.64 [R1+0x258], R6 ;  /* 0x0002580601007387 */ /* 0x000fe80000100a00 */
[----:B------:R-:W0:Y:S01]  /*463e0*/  LDS.128 R4, [R44] ;  /* 0x000000002c047984 */ /* 0x000e220000000c00 */
[----:B------:R-:W-:-:S06]  /*463f0*/  NOP ;  /* 0x0000000000007918 */ /* 0x000fcc0000000000 */
[----:B------:R-:W-:Y:S04]  /*46400*/  STL.64 [R1+0x240], R12 ;  /* 0x0002400c01007387 */ /* 0x000fe80000100a00 */
[----:B------:R-:W-:Y:S04]  /*46410*/  STL.64 [R1+0x248], R14 ;  /* 0x0002480e01007387 */ /* 0x000fe80000100a00 */
[----:B------:R-:W-:Y:S04]  /*46420*/  STL.64 [R1+0x270], R8 ;  /* 0x0002700801007387 */ /* 0x000fe80000100a00 */
[----:B------:R-:W-:Y:S04]  /*46430*/  STL.64 [R1+0x278], R10 ;  /* 0x0002780a01007387 */ /* 0x000fe80000100a00 */
[----:B------:R-:W-:Y:S04]  /*46440*/  STS.128 [R2], R24 ;  /* 0x0000001802007388 */ /* 0x000fe80000000c00 */
[----:B------:R-:W-:Y:S04]  /*46450*/  STS.128 [R2+0x80], R28 ;  /* 0x0000801c02007388 */ /* 0x000fe80000000c00 */
[----:B0-----:R-:W-:Y:S04]  /*46460*/  STL.64 [R1+0x290], R4 ;  /* 0x0002900401007387 */ /* 0x001fe80000100a00 */
[----:B------:R-:W-:Y:S04]  /*46470*/  STL.64 [R1+0x298], R6 ;  /* 0x0002980601007387 */ /* 0x000fe80000100a00 */
[----:B------:R-:W4:Y:S04]  /*46480*/  LDL.LU R36, [R1+0x90] ;  /* 0x0000900001247983 */ /* 0x000f280000300800 */
[----:B---3--:R-:W-:Y:S04]  /*46490*/  STS.128 [R2+0x180], R52 ;  /* 0x0001803402007388 */ /* 0x008fe80000000c00 */
[----:B--2---:R-:W-:Y:S01]  /*464a0*/  STS.128 [R2+0x100], R40 ;  /* 0x0001002802007388 */ /* 0x004fe20000000c00 */
[----:B------:R-:W-:-:S06]  /*464b0*/  NOP ;  /* 0x0000000000007918 */ /* 0x000fcc0000000000 */
[----:B------:R-:W0:Y:S04]  /*464c0*/  LDS.128 R4, [R0] ;  /* 0x0000000000047984 */ /* 0x000e280000000c00 */
[----:B------:R-:W-:Y:S04]  /*464d0*/  LDS.128 R24, [R44] ;  /* 0x000000002c187984 */ /* 0x000fe80000000c00 */
[----:B------:R-:W-:Y:S04]  /*464e0*/  LDS.128 R28, [R45] ;  /* 0x000000002d1c7984 */ /* 0x000fe80000000c00 */
[----:B0-----:R-:W-:Y:S04]  /*464f0*/  STL.64 [R1], R4 ;  /* 0x0000000401007387 */ /* 0x001fe80000100a00 */
[----:B------:R-:W-:Y:S04]  /*46500*/  STL.64 [R1+0x8], R6 ;  /* 0x0000080601007387 */ /* 0x000fe80000100a00 */
[----:B------:R-:W4:Y:S04]  /*46510*/  LDL.LU R37, [R1+0x94] ;  /* 0x0000940001257983 */ /* 0x000f280000300800 */
[----:B------:R-:W4:Y:S04]  /*46520*/  LDL.LU R38, [R1+0x98] ;  /* 0x0000980001267983 */ /* 0x000f280000300800 */
[----:B------:R-:W4:Y:S04]  /*46530*/  LDL.LU R39, [R1+0x9c] ;  /* 0x00009c0001277983 */ /* 0x000f280000300800 */
[----:B------:R-:W2:Y:S04]  /*46540*/  LDL.LU R32, [R1+0x80] ;  /* 0x0000800001207983 */ /* 0x000ea80000300800 */
[----:B------:R-:W2:Y:S04]  /*46550*/  LDL.LU R33, [R1+0x84] ;  /* 0x0000840001217983 */ /* 0x000ea80000300800 */
[----:B------:R-:W2:Y:S04]  /*46560*/  LDL.LU R34, [R1+0x88] ;  /* 0x0000880001227983 */ /* 0x000ea80000300800 */
[----:B------:R-:W2:Y:S04]  /*46570*/  LDL.LU R35, [R1+0x8c] ;  /* 0x00008c0001237983 */ /* 0x000ea80000300800 */
[----:B------:R-:W3:Y:S04]  /*46580*/  LDL.LU R8, [R1+0x50] ;  /* 0x0000500001087983 */ /* 0x000ee80000300800 */
[----:B------:R-:W3:Y:S04]  /*46590*/  LDL.LU R9, [R1+0x54] ;  /* 0x0000540001097983 */ /* 0x000ee80000300800 */
[----:B------:R-:W3:Y:S04]  /*465a0*/  LDL.LU R10, [R1+0x58] ;  /* 0x00005800010a7983 */ /* 0x000ee80000300800 */
[----:B------:R-:W3:Y:S04]  /*465b0*/  LDL.LU R11, [R1+0x5c] ;  /* 0x00005c00010b7983 */ /* 0x000ee80000300800 */
[----:B------:R-:W2:Y:S04]  /*465c0*/  LDL.LU R16, [R1+0x30] ;  /* 0x0000300001107983 */ /* 0x000ea80000300800 */
[----:B------:R-:W2:Y:S04]  /*465d0*/  LDL.LU R17, [R1+0x34] ;  /* 0x0000340001117983 */ /* 0x000ea80000300800 */
[----:B------:R-:W2:Y:S04]  /*465e0*/  LDL.LU R18, [R1+0x38] ;  /* 0x0000380001127983 */ /* 0x000ea80000300800 */
[----:B------:R-:W2:Y:S04]  /*465f0*/  LDL.LU R19, [R1+0x3c] ;  /* 0x00003c0001137983 */ /* 0x000ea80000300800 */
        /* <DEDUP_REMOVED lines=16> */
[----:B------:R-:W0:Y:S01]  /*46700*/  LDS.128 R4, [R46] ;  /* 0x000000002e047984 */ /* 0x000e220000000c00 */
[----:B------:R-:W-:-:S06]  /*46710*/  NOP ;  /* 0x0000000000007918 */ /* 0x000fcc0000000000 */
        /* <DEDUP_REMOVED lines=8> */
[----:B0-----:R-:W-:Y:S04]  /*467a0*/  STL [R1+0x1800], R4 ;  /* 0x0018000401007387 */ /* 0x001fe80000100800 */
[----:B------:R0:W-:Y:S04]  /*467b0*/  STL [R1+0x17fc], R5 ;  /* 0x0017fc0501007387 */ /* 0x0001e80000100800 */
[----:B------:R1:W-:Y:S04]  /*467c0*/  STL [R1+0x17f8], R6 ;  /* 0x0017f80601007387 */ /* 0x0003e80000100800 */
[----:B------:R-:W-:Y:S01]  /*467d0*/  STL [R1+0x17f4], R7 ;  /* 0x0017f40701007387 */ /* 0x000fe20000100800 */
[----:B0-----:R-:W-:-:S03]  /*467e0*/  IMAD.MOV.U32 R5, RZ, RZ, R24 ;  /* 0x000000ffff057224 */ /* 0x001fc600078e0018 */
[----:B------:R-:W-:Y:S01]  /*467f0*/  STL.64 [R1+0x260], R28 ;  /* 0x0002601c01007387 */ /* 0x000fe20000100a00 */
[----:B-1----:R-:W-:-:S03]  /*46800*/  IMAD.MOV.U32 R6, RZ, RZ, R25 ;  /* 0x000000ffff067224 */ /* 0x002fc600078e0019 */
[----:B------:R-:W-:Y:S04]  /*46810*/  STL.64 [R1+0x268], R30 ;  /* 0x0002681e01007387 */ /* 0x000fe80000100a00 */
[----:B------:R-:W-:Y:S04]  /*46820*/  STL.64 [R1+0x288], R26 ;  /* 0x0002881a01007387 */ /* 0x000fe80000100a00 */
[----:B------:R-:W-:Y:S04]  /*46830*/  STL [R1+0x1838], R6 ;  /* 0x0018380601007387 */ /* 0x000fe80000100800 */
[----:B------:R-:W-:Y:S04]  /*46840*/  STL [R1+0x1834], R5 ;  /* 0x0018340501007387 */ /* 0x000fe80000100800 */
[----:B---3--:R-:W-:Y:S04]  /*46850*/  STS.128 [R2+0x180], R8 ;  /* 0x0001800802007388 */ /* 0x008fe80000000c00 */
[----:B--2---:R-:W-:Y:S04]  /*46860*/  STS.128 [R2+0x80], R16 ;  /* 0x0000801002007388 */ /* 0x004fe80000000c00 */
[----:B----4-:R-:W-:Y:S04]  /*46870*/  STS.128 [R2], R20 ;  /* 0x0000001402007388 */ /* 0x010fe80000000c00 */
[----:B------:R-:W-:Y:S01]  /*46880*/  STS.128 [R2+0x100], R12 ;  /* 0x0001000c02007388 */ /* 0x000fe20000000c00 */
[----:B------:R-:W-:-:S06]  /*46890*/  NOP ;  /* 0x0000000000007918 */ /* 0x000fcc0000000000 */
[----:B------:R-:W0:Y:S04]  /*468a0*/  LDS.128 R4, [R0] ;  /* 0x0000000000047984 */ /* 0x000e280000000c00 */
[----:B------:R-:W1:Y:S04]  /*468b0*/  LDS.128 R12, [R46] ;  /* 0x000000002e0c7984 */ /* 0x000e680000000c00 */
[----:B------:R-:W2:Y:S04]  /*468c0*/  LDS.128 R8, [R45] ;  /* 0x000000002d087984 */ /* 0x000ea80000000c00 */
[----:B0-----:R-:W-:Y:S04]  /*468d0*/  STL.64 [R1+0x40], R4 ;  /* 0x0000400401007387 */ /* 0x001fe80000100a00 */
[----:B------:R-:W-:Y:S04]  /*468e0*/  STL.64 [R1+0x48], R6 ;  /* 0x0000480601007387 */ /* 0x000fe80000100a00 */
[----:B------:R-:W0:Y:S01]  /*468f0*/  LDS.128 R4, [R44] ;  /* 0x000000002c047984 */ /* 0x000e220000000c00 */
[----:B------:R-:W-:-:S06]  /*46900*/  NOP ;  /* 0x0000000000007918 */ /* 0x000fcc0000000000 */
[----:B-1----:R-:W-:Y:S04]  /*46910*/  STL.64 [R1+0x30], R12 ;  /* 0x0000300c01007387 */ /* 0x002fe80000100a00 */
[----:B------:R-:W-:Y:S04]  /*46920*/  STL.64 [R1+0x38], R14 ;  /* 0x0000380e01007387 */ /* 0x000fe80000100a00 */
[----:B--2---:R-:W-:Y:S04]  /*46930*/  STL.64 [R1+0x2a0], R8 ;  /* 0x0002a00801007387 */ /* 0x004fe80000100a00 */
[----:B------:R-:W-:Y:S04]  /*46940*/  STL.64 [R1+0x2a8], R10 ;  /* 0x0002a80a01007387 */ /* 0x000fe80000100a00 */
[----:B------:R-:W-:Y:S04]  /*46950*/  STS.128 [R2], R48 ;  /* 0x0000003002007388 */ /* 0x000fe80000000c00 */
[----:B------:R-:W-:Y:S04]  /*46960*/  STS.128 [R2+0x80], R56 ;  /* 0x0000803802007388 */ /* 0x000fe80000000c00 */
[----:B------:R-:W-:Y:S04]  /*46970*/  STS.128 [R2+0x100], R32 ;  /* 0x0001002002007388 */ /* 0x000fe80000000c00 */
[----:B------:R-:W-:Y:S01]  /*46980*/  STS.128 [R2+0x180], R36 ;  /* 0x0001802402007388 */ /* 0x000fe20000000c00 */
[----:B------:R-:W-:-:S06]  /*46990*/  NOP ;  /* 0x0000000000007918 */ /* 0x000fcc0000000000 */
[----:B0-----:R-:W-:Y:S04]  /*469a0*/  STL.64 [R1+0x2b0], R4 ;  /* 0x0002b00401007387 */ /* 0x001fe80000100a00 */
[----:B------:R-:W-:Y:S04]  /*469b0*/  STL.64 [R1+0x2b8], R6 ;  /* 0x0002b80601007387 */ /* 0x000fe80000100a00 */
[----:B------:R-:W0:Y:S04]  /*469c0*/  LDS.128 R4, [R0] ;  /* 0x0000000000047984 */ /* 0x000e280000000c00 */
[----:B------:R-:W1:Y:S04]  /*469d0*/  LDS.128 R12, [R46] ;  /* 0x000000002e0c7984 */ /* 0x000e680000000c00 */
[----:B------:R-:W2:Y:S04]  /*469e0*/  LDS.128 R8, [R45] ;  /* 0x000000002d087984 */ /* 0x000ea80000000c00 */
[----:B0-----:R-:W-:Y:S04]  /*469f0*/  STL.64 [R1+0x20], R4 ;  /* 0x0000200401007387 */ /* 0x001fe80000100a00 */
[----:B------:R-:W-:Y:S04]  /*46a00*/  STL.64 [R1+0x28], R6 ;  /* 0x0000280601007387 */ /* 0x000fe80000100a00 */
[----:B------:R-:W0:Y:S01]  /*46a10*/  LDS.128 R4, [R44] ;  /* 0x000000002c047984 */ /* 0x000e220000000c00 */
[----:B------:R-:W-:-:S06]  /*46a20*/  NOP ;  /* 0x0000000000007918 */ /* 0x000fcc0000000000 */
[----:B-1----:R1:W-:Y:S04]  /*46a30*/  STL.64 [R1+0x10], R12 ;  /* 0x0000100c01007387 */ /* 0x0023e80000100a00 */
[----:B------:R3:W-:Y:S04]  /*46a40*/  STL.64 [R1+0x18], R14 ;  /* 0x0000180e01007387 */ /* 0x0007e80000100a00 */
[----:B--2---:R-:W-:Y:S04]  /*46a50*/  STL.64 [R1+0x60], R8 ;  /* 0x0000600801007387 */ /* 0x004fe80000100a00 */
[----:B------:R-:W-:Y:S04]  /*46a60*/  STL.64 [R1+0x68], R10 ;  /* 0x0000680a01007387 */ /* 0x000fe80000100a00 */
[----:B0-----:R0:W-:Y:S04]  /*46a70*/  STL.64 [R1+0x70], R4 ;  /* 0x0000700401007387 */ /* 0x0011e80000100a00 */
[----:B------:R2:W-:Y:S04]  /*46a80*/  STL.64 [R1+0x78], R6 ;  /* 0x0000780601007387 */ /* 0x0005e80000100a00 */
        /* <DEDUP_REMOVED lines=8> */
[----:B-1----:R-:W4:Y:S04]  /*46b10*/  LDL.LU R12, [R1+0x110] ;  /* 0x00011000010c7983 */ /* 0x002f280000300800 */
[----:B------:R-:W4:Y:S04]  /*46b20*/  LDL.LU R13, [R1+0x114] ;  /* 0x00011400010d7983 */ /* 0x000f280000300800 */
[----:B---3--:R-:W4:Y:S04]  /*46b30*/  LDL.LU R14, [R1+0x118] ;  /* 0x00011800010e7983 */ /* 0x008f280000300800 */
[----:B------:R-:W4:Y:S04]  /*46b40*/  LDL.LU R15, [R1+0x11c] ;  /* 0x00011c00010f7983 */ /* 0x000f280000300800 */
[----:B------:R-:W3:Y:S04]  /*46b50*/  LDL.LU R28, [R1+0xd0] ;  /* 0x0000d000011c7983 */ /* 0x000ee80000300800 */
[----:B------:R-:W3:Y:S04]  /*46b60*/  LDL.LU R29, [R1+0xd4] ;  /* 0x0000d400011d7983 */ /* 0x000ee80000300800 */
[----:B------:R-:W3:Y:S04]  /*46b70*/  LDL.LU R30, [R1+0xd8] ;  /* 0x0000d800011e7983 */ /* 0x000ee80000300800 */
[----:B------:R-:W3:Y:S04]  /*46b80*/  LDL.LU R31, [R1+0xdc] ;  /* 0x0000dc00011f7983 */ /* 0x000ee80000300800 */
[----:B0-----:R-:W4:Y:S04]  /*46b90*/  LDL.LU R4, [R1+0xc0] ;  /* 0x0000c00001047983 */ /* 0x001f280000300800 */
[----:B------:R-:W4:Y:S04]  /*46ba0*/  LDL.LU R5, [R1+0xc4] ;  /* 0x0000c40001057983 */ /* 0x000f280000300800 */
[----:B--2---:R-:W4:Y:S04]  /*46bb0*/  LDL.LU R6, [R1+0xc8] ;  /* 0x0000c80001067983 */ /* 0x004f280000300800 */
        /* <DEDUP_REMOVED lines=21> */
[----:B------:R0:W-:Y:S04]  /*46d10*/  STS.128 [R2], R40 ;  /* 0x0000002802007388 */ /* 0x0001e80000000c00 */
[----:B0-----:R-:W2:Y:S04]  /*46d20*/  LDL.LU R40, [R1+0x1d0] ;  /* 0x0001d00001287983 */ /* 0x001ea80000300800 */
[----:B------:R-:W2:Y:S04]  /*46d30*/  LDL.LU R41, [R1+0x1d4] ;  /* 0x0001d40001297983 */ /* 0x000ea80000300800 */
[----:B------:R-:W2:Y:S04]  /*46d40*/  LDL.LU R42, [R1+0x1d8] ;  /* 0x0001d800012a7983 */ /* 0x000ea80000300800 */
[----:B------:R-:W2:Y:S04]  /*46d50*/  LDL.LU R43, [R1+0x1dc] ;  /* 0x0001dc00012b7983 */ /* 0x000ea80000300800 */
[----:B------:R0:W-:Y:S04]  /*46d60*/  STS.128 [R2+0x80], R52 ;  /* 0x0000803402007388 */ /* 0x0001e80000000c00 */
[----:B------:R-:W2:Y:S04]  /*46d70*/  LDL.LU R36, [R1+0x1c0] ;  /* 0x0001c00001247983 */ /* 0x000ea80000300800 */
[----:B------:R-:W2:Y:S04]  /*46d80*/  LDL.LU R37, [R1+0x1c4] ;  /* 0x0001c40001257983 */ /* 0x000ea80000300800 */
[----:B------:R-:W2:Y:S04]  /*46d90*/  LDL.LU R38, [R1+0x1c8] ;  /* 0x0001c80001267983 */ /* 0x000ea80000300800 */
[----:B------:R-:W2:Y:S04]  /*46da0*/  LDL.LU R39, [R1+0x1cc] ;  /* 0x0001cc0001277983 */ /* 0x000ea80000300800 */
[----:B0-----:R-:W2:Y:S04]  /*46db0*/  LDL.LU R52, [R1+0x1e0] ;  /* 0x0001e00001347983 */ /* 0x001ea80000300800 */
[----:B------:R-:W2:Y:S04]  /*46dc0*/  LDL.LU R53, [R1+0x1e4] ;  /* 0x0001e40001357983 */ /* 0x000ea80000300800 */
[----:B------:R-:W2:Y:S04]  /*46dd0*/  LDL.LU R54, [R1+0x1e8] ;  /* 0x0001e80001367983 */ /* 0x000ea80000300800 */
[----:B------:R-:W2:Y:S04]  /*46de0*/  LDL.LU R55, [R1+0x1ec] ;  /* 0x0001ec0001377983 */ /* 0x000ea80000300800 */
[----:B---3--:R-:W-:Y:S04]  /*46df0*/  STS.128 [R2+0x180], R28 ;  /* 0x0001801c02007388 */ /* 0x008fe80000000c00 */
[----:B----4-:R-:W-:Y:S01]  /*46e00*/  STS.128 [R2+0x100], R4 ;  /* 0x0001000402007388 */ /* 0x010fe20000000c00 */
[----:B------:R-:W-:-:S06]  /*46e10*/  NOP ;  /* 0x0000000000007918 */ /* 0x000fcc0000000000 */
[----:B------:R-:W0:Y:S04]  /*46e20*/  LDS.128 R28, [R0] ;  /* 0x00000000001c7984 */ /* 0x000e280000000c00 */
[----:B------:R-:W1:Y:S04]  /*46e30*/  LDS.128 R4, [R46] ;  /* 0x000000002e047984 */ /* 0x000e680000000c00 */
[----:B0-----:R-:W-:Y:S04]  /*46e40*/  STL.64 [R1+0xa0], R28 ;  /* 0x0000a01c01007387 */ /* 0x001fe80000100a00 */
[----:B------:R-:W-:Y:S04]  /*46e50*/  STL.64 [R1+0xa8], R30 ;  /* 0x0000a81e01007387 */ /* 0x000fe80000100a00 */
[----:B------:R-:W0:Y:S04]  /*46e60*/  LDS.128 R28, [R45] ;  /* 0x000000002d1c7984 */ /* 0x000e280000000c00 */
[----:B-1----:R-:W-:Y:S04]  /*46e70*/  STL.64 [R1+0x90], R4 ;  /* 0x0000900401007387 */ /* 0x002fe80000100a00 */
[----:B------:R-:W-:Y:S04]  /*46e80*/  STL.64 [R1+0x98], R6 ;  /* 0x0000980601007387 */ /* 0x000fe80000100a00 */
[----:B------:R-:W1:Y:S01]  /*46e90*/  LDS.128 R4, [R44] ;  /* 0x000000002c047984 */ /* 0x000e620000000c00 */
[----:B------:R-:W-:-:S06]  /*46ea0*/  NOP ;  /* 0x0000000000007918 */ /* 0x000fcc0000000000 */
[----:B--2---:R-:W-:Y:S04]  /*46eb0*/  STS.128 [R2], R24 ;  /* 0x0000001802007388 */ /* 0x004fe80000000c00 */
[----:B------:R-:W-:Y:S04]  /*46ec0*/  STS.128 [R2+0x80], R20 ;  /* 0x0000801402007388 */ /* 0x000fe80000000c00 */
[----:B------:R-:W-:Y:S04]  /*46ed0*/  STS.128 [R2+0x100], R16 ;  /* 0x0001001002007388 */ /* 0x000fe80000000c00 */
[----:B------:R-:W-:Y:S01]  /*46ee0*/  STS.128 [R2+0x180], R12 ;  /* 0x0001800c02007388 */ /* 0x000fe20000000c00 */
[----:B------:R-:W-:-:S06]  /*46ef0*/  NOP ;  /* 0x0000000000007918 */ /* 0x000fcc0000000000 */
[----:B------:R-:W-:Y:S04]  /*46f00*/  LDS.128 R16, [R46] ;  /* 0x000000002e107984 */ /* 0x000fe80000000c00 */
[----:B0-----:R-:W-:Y:S04]  /*46f10*/  STL.64 [R1+0xd0], R28 ;  /* 0x0000d01c01007387 */ /* 0x001fe80000100a00 */
[----:B------:R-:W-:Y:S04]  /*46f20*/  STL.64 [R1+0xd8], R30 ;  /* 0x0000d81e01007387 */ /* 0x000fe80000100a00 */
[----:B------:R-:W-:Y:S04]  /*46f30*/  LDS.128 R12, [R45] ;  /* 0x000000002d0c7984 */ /* 0x000fe80000000c00 */
[----:B-1----:R-:W-:Y:S04]  /*46f40*/  STL.64 [R1+0x2c0], R4 ;  /* 0x0002c00401007387 */ /* 0x002fe80000100a00 */
[----:B------:R-:W-:Y:S04]  /*46f50*/  STL.64 [R1+0x2c8], R6 ;  /* 0x0002c80601007387 */ /* 0x000fe80000100a00 */
[----:B------:R-:W0:Y:S04]  /*46f60*/  LDS.128 R4, [R0] ;  /* 0x0000000000047984 */ /* 0x000e280000000c00 */
        /* <DEDUP_REMOVED lines=26> */
[----:B------:R1:W-:Y:S04]  /*47110*/  STS.128 [R2+0x80], R40 ;  /* 0x0000802802007388 */ /* 0x0003e80000000c00 */
[----:B0-----:R0:W-:Y:S04]  /*47120*/  STL.64 [R1+0x2d0], R4 ;  /* 0x0002d00401007387 */ /* 0x0011e80000100a00 */
[----:B------:R2:W-:Y:S04]  /*47130*/  STL.64 [R1+0x2d8], R6 ;  /* 0x0002d80601007387 */ /* 0x0005e80000100a00 */
[----:B-1----:R-:W3:Y:S04]  /*47140*/  LDL.LU R40, [R1+0x430] ;  /* 0x0004300001287983 */ /* 0x002ee80000300800 */
[----:B------:R-:W3:Y:S04]  /*47150*/  LDL.LU R41, [R1+0x434] ;  /* 0x0004340001297983 */ /* 0x000ee80000300800 */
[----:B------:R-:W3:Y:S04]  /*47160*/  LDL.LU R42, [R1+0x438] ;  /* 0x00043800012a7983 */ /* 0x000ee80000300800 */
[----:B------:R-:W3:Y:S04]  /*47170*/  LDL.LU R43, [R1+0x43c] ;  /* 0x00043c00012b7983 */ /* 0x000ee80000300800 */
[----:B------:R-:W4:Y:S04]  /*47180*/  LDL.LU R56, [R1+0x400] ;  /* 0x0004000001387983 */ /* 0x000f280000300800 */
[----:B------:R-:W4:Y:S04]  /*47190*/  LDL.LU R57, [R1+0x404] ;  /* 0x0004040001397983 */ /* 0x000f280000300800 */
        /* <DEDUP_REMOVED lines=10> */
[----:B0-----:R-:W3:Y:S04]  /*47240*/  LDL.LU R4, [R1+0x1f0] ;  /* 0x0001f00001047983 */ /* 0x001ee80000300800 */
[----:B------:R-:W3:Y:S04]  /*47250*/  LDL.LU R5, [R1+0x1f4] ;  /* 0x0001f40001057983 */ /* 0x000ee80000300800 */
[----:B--2---:R-:W3:Y:S04]  /*47260*/  LDL.LU R6, [R1+0x1f8] ;  /* 0x0001f80001067983 */ /* 0x004ee80000300800 */
[----:B------:R-:W3:Y:S04]  /*47270*/  LDL.LU R7, [R1+0x1fc] ;  /* 0x0001fc0001077983 */ /* 0x000ee80000300800 */
        /* <DEDUP_REMOVED lines=21> */
[----:B------:R1:W-:Y:S04]  /*473d0*/  STS.128 [R2+0x100], R52 ;  /* 0x0001003402007388 */ /* 0x0003e80000000c00 */
[----:B0-----:R-:W2:Y:S04]  /*473e0*/  LDL.LU R36, [R1+0x420] ;  /* 0x0004200001247983 */ /* 0x001ea80000300800 */
[----:B------:R-:W2:Y:S04]  /*473f0*/  LDL.LU R37, [R1+0x424] ;  /* 0x0004240001257983 */ /* 0x000ea80000300800 */
[----:B------:R-:W2:Y:S04]  /*47400*/  LDL.LU R38, [R1+0x428] ;  /* 0x0004280001267983 */ /* 0x000ea80000300800 */
[----:B------:R-:W2:Y:S04]  /*47410*/  LDL.LU R39, [R1+0x42c] ;  /* 0x00042c0001277983 */ /* 0x000ea80000300800 */
[----:B------:R-:W2:Y:S04]  /*47420*/  LDL.LU R32, [R1+0x410] ;  /* 0x0004100001207983 */ /* 0x000ea80000300800 */
[----:B------:R-:W2:Y:S04]  /*47430*/  LDL.LU R33, [R1+0x414] ;  /* 0x0004140001217983 */ /* 0x000ea80000300800 */
[----:B------:R-:W2:Y:S04]  /*47440*/  LDL.LU R34, [R1+0x418] ;  /* 0x0004180001227983 */ /* 0x000ea80000300800 */
[----:B------:R-:W2:Y:S04]  /*47450*/  LDL.LU R35, [R1+0x41c] ;  /* 0x00041c0001237983 */ /* 0x000ea80000300800 */
[----:B-1----:R-:W2:Y:S04]  /*47460*/  LDL.LU R52, [R1+0x5d0] ;  /* 0x0005d00001347983 */ /* 0x002ea80000300800 */
[----:B------:R-:W2:Y:S04]  /*47470*/  LDL.LU R53, [R1+0x5d4] ;  /* 0x0005d40001357983 */ /* 0x000ea80000300800 */
[----:B------:R-:W2:Y:S04]  /*47480*/  LDL.LU R54, [R1+0x5d8] ;  /* 0x0005d80001367983 */ /* 0x000ea80000300800 */
[----:B------:R-:W2:Y:S04]  /*47490*/  LDL.LU R55, [R1+0x5dc] ;  /* 0x0005dc0001377983 */ /* 0x000ea80000300800 */
[----:B---3--:R-:W-:Y:S01]  /*474a0*/  STS.128 [R2+0x180], R4 ;  /* 0x0001800402007388 */ /* 0x008fe20000000c00 */
[----:B------:R-:W-:-:S06]  /*474b0*/  NOP ;  /* 0x0000000000007918 */ /* 0x000fcc0000000000 */
[----:B------:R-:W0:Y:S04]  /*474c0*/  LDS.128 R4, [R0] ;  /* 0x0000000000047984 */ /* 0x000e280000000c00 */
[----:B0-----:R-:W-:Y:S04]  /*474d0*/  STL.64 [R1+0xf0], R4 ;  /* 0x0000f00401007387 */ /* 0x001fe80000100a00 */
[----:B------:R-:W-:Y:S04]  /*474e0*/  STL.64 [R1+0xf8], R6 ;  /* 0x0000f80601007387 */ /* 0x000fe80000100a00 */
[----:B------:R-:W0:Y:S04]  /*474f0*/  LDS.128 R4, [R46] ;  /* 0x000000002e047984 */ /* 0x000e280000000c00 */
[----:B0-----:R-:W-:Y:S04]  /*47500*/  STL.64 [R1+0xb0], R4 ;  /* 0x0000b00401007387 */ /* 0x001fe80000100a00 */
[----:B------:R-:W-:Y:S04]  /*47510*/  STL.64 [R1+0xb8], R6 ;  /* 0x0000b80601007387 */ /* 0x000fe80000100a00 */
[----:B------:R-:W0:Y:S04]  /*47520*/  LDS.128 R4, [R45] ;  /* 0x000000002d047984 */ /* 0x000e280000000c00 */
[----:B0-----:R-:W-:Y:S04]  /*47530*/  STL.64 [R1+0x130], R4 ;  /* 0x0001300401007387 */ /* 0x001fe80000100a00 */
[----:B------:R-:W-:Y:S04]  /*47540*/  STL.64 [R1+0x138], R6 ;  /* 0x0001380601007387 */ /* 0x000fe80000100a00 */
[----:B------:R-:W0:Y:S01]  /*47550*/  LDS.128 R4, [R44] ;  /* 0x000000002c047984 */ /* 0x000e220000000c00 */
[----:B------:R-:W-:-:S06]  /*47560*/  NOP ;  /* 0x0000000000007918 */ /* 0x000fcc0000000000 */
[----:B--2---:R-:W-:Y:S04]  /*47570*/  STS.128 [R2], R28 ;  /* 0x0000001c02007388 */ /* 0x004fe80000000c00 */
[----:B------:R-:W-:Y:S04]  /*47580*/  STS.128 [R2+0x80], R24 ;  /* 0x0000801802007388 */ /* 0x000fe80000000c00 */
[----:B------:R-:W-:Y:S04]  /*47590*/  STS.128 [R2+0x100], R20 ;  /* 0x0001001402007388 */ /* 0x000fe80000000c00 */
[----:B------:R-:W-:Y:S01]  /*475a0*/  STS.128 [R2+0x180], R16 ;  /* 0x0001801002007388 */ /* 0x000fe20000000c00 */
[----:B------:R-:W-:-:S06]  /*475b0*/  NOP ;  /* 0x0000000000007918 */ /* 0x000fcc0000000000 */
[----:B------:R-:W-:Y:S04]  /*475c0*/  LDS.128 R20, [R46] ;  /* 0x000000002e147984 */ /* 0x000fe80000000c00 */
[----:B------:R-:W-:Y:S04]  /*475d0*/  LDS.128 R16, [R45] ;  /* 0x000000002d107984 */ /* 0x000fe80000000c00 */
[----:B0-----:R-:W-:Y:S04]  /*475e0*/  STL.64 [R1+0x150], R4 ;  /* 0x0001500401007387 */ /* 0x001fe80000100a00 */
        /* <DEDUP_REMOVED lines=13> */
[----:B----4-:R-:W-:Y:S01]  /*476c0*/  STS.128 [R2+0x180], R56 ;  /* 0x0001803802007388 */ /* 0x010fe20000000c00 */
        /* <DEDUP_REMOVED lines=22> */
[----:B------:R-:W2:Y:S04]  /*47830*/  LDL.LU R48, [R1+0x950] ;  /* 0x0009500001307983 */ /* 0x000ea80000300800 */
[----:B------:R-:W1:Y:S04]  /*47840*/  LDS.128 R12, [R46] ;  /* 0x000000002e0c7984 */ /* 0x000e680000000c00 */
[----:B------:R-:W-:Y:S04]  /*47850*/  LDS.128 R8, [R45] ;  /* 0x000000002d087984 */ /* 0x000fe80000000c00 */
[----:B0-----:R0:W-:Y:S04]  /*47860*/  STL.64 [R1+0x2f0], R4 ;  /* 0x0002f00401007387 */ /* 0x0011e80000100a00 */
[----:B------:R3:W-:Y:S04]  /*47870*/  STL.64 [R1+0x2f8], R6 ;  /* 0x0002f80601007387 */ /* 0x0007e80000100a00 */
[----:B------:R-:W2:Y:S04]  /*47880*/  LDL.LU R49, [R1+0x954] ;  /* 0x0009540001317983 */ /* 0x000ea80000300800 */
[----:B------:R-:W4:Y:S04]  /*47890*/  LDL.LU R50, [R1+0x958] ;  /* 0x0009580001327983 */ /* 0x000f280000300800 */
[----:B------:R-:W4:Y:S04]  /*478a0*/  LDL.LU R51, [R1+0x95c] ;  /* 0x00095c0001337983 */ /* 0x000f280000300800 */
[----:B------:R-:W2:Y:S04]  /*478b0*/  LDL.LU R40, [R1+0x910] ;  /* 0x0009100001287983 */ /* 0x000ea80000300800 */
        /* <DEDUP_REMOVED lines=31> */
[----:B----4-:R-:W-:Y:S04]  /*47ab0*/  STL.64 [R1+0x1848], R50 ;  /* 0x0018483201007387 */ /* 0x010fe80000100a00 */
[----:B--2---:R2:W-:Y:S04]  /*47ac0*/  STL.64 [R1+0x1840], R48 ;  /* 0x0018403001007387 */ /* 0x0045e80000100a00 */
[----:B0-----:R-:W4:Y:S04]  /*47ad0*/  LDL.LU R4, [R1+0x940] ;  /* 0x0009400001047983 */ /* 0x001f280000300800 */
[----:B------:R-:W4:Y:S04]  /*47ae0*/  LDL.LU R5, [R1+0x944] ;  /* 0x0009440001057983 */ /* 0x000f280000300800 */
[----:B---3--:R-:W4:Y:S04]  /*47af0*/  LDL.LU R6, [R1+0x948] ;  /* 0x0009480001067983 */ /* 0x008f280000300800 */
[----:B------:R-:W4:Y:S04]  /*47b00*/  LDL.LU R7, [R1+0x94c] ;  /* 0x00094c0001077983 */ /* 0x000f280000300800 */
[----:B--2---:R-:W2:Y:S04]  /*47b10*/  LDL.LU R48, [R1+0x930] ;  /* 0x0009300001307983 */ /* 0x004ea80000300800 */
[----:B------:R-:W2:Y:S04]  /*47b20*/  LDL.LU R49, [R1+0x934] ;  /* 0x0009340001317983 */ /* 0x000ea80000300800 */
[----:B------:R-:W2:Y:S04]  /*47b30*/  LDL.LU R50, [R1+0x938] ;  /* 0x0009380001327983 */ /* 0x000ea80000300800 */
[----:B------:R-:W2:Y:S04]  /*47b40*/  LDL.LU R51, [R1+0x93c] ;  /* 0x00093c0001337983 */ /* 0x000ea80000300800 */
[----:B------:R-:W3:Y:S04]  /*47b50*/  LDL.LU R52, [R1+0x9d0] ;  /* 0x0009d00001347983 */ /* 0x000ee80000300800 */
[----:B------:R-:W3:Y:S04]  /*47b60*/  LDL.LU R53, [R1+0x9d4] ;  /* 0x0009d40001357983 */ /* 0x000ee80000300800 */
[----:B------:R-:W3:Y:S04]  /*47b70*/  LDL.LU R54, [R1+0x9d8] ;  /* 0x0009d80001367983 */ /* 0x000ee80000300800 */
[----:B------:R-:W3:Y:S04]  /*47b80*/  LDL.LU R55, [R1+0x9dc] ;  /* 0x0009dc0001377983 */ /* 0x000ee80000300800 */
[----:B-1----:R-:W-:Y:S04]  /*47b90*/  STL.64 [R1+0x210], R12 ;  /* 0x0002100c01007387 */ /* 0x002fe80000100a00 */
[----:B------:R-:W-:Y:S04]  /*47ba0*/  STL.64 [R1+0x218], R14 ;  /* 0x0002180e01007387 */ /* 0x000fe80000100a00 */
[----:B------:R-:W-:Y:S01]  /*47bb0*/  LDS.128 R12, [R44] ;  /* 0x000000002c0c7984 */ /* 0x000fe20000000c00 */
[----:B------:R-:W-:-:S06]  /*47bc0*/  NOP ;  /* 0x0000000000007918 */ /* 0x000fcc0000000000 */
[----:B------:R-:W-:Y:S04]  /*47bd0*/  STS.128 [R2+0x80], R24 ;  /* 0x0000801802007388 */ /* 0x000fe80000000c00 */
[----:B------:R-:W-:Y:S04]  /*47be0*/  STS.128 [R2+0x100], R20 ;  /* 0x0001001402007388 */ /* 0x000fe80000000c00 */
[----:B------:R-:W-:Y:S04]  /*47bf0*/  STS.128 [R2+0x180], R16 ;  /* 0x0001801002007388 */ /* 0x000fe80000000c00 */
[----:B------:R-:W-:Y:S01]  /*47c00*/  STS.128 [R2], R28 ;  /* 0x0000001c02007388 */ /* 0x000fe20000000c00 */
[----:B------:R-:W-:-:S06]  /*47c10*/  NOP ;  /* 0x0000000000007918 */ /* 0x000fcc0000000000 */
[----:B------:R-:W-:Y:S04]  /*47c20*/  LDS.128 R16, [R0] ;  /* 0x0000000000107984 */ /* 0x000fe80000000c00 */
[----:B------:R-:W-:Y:S04]  /*47c30*/  LDS.128 R20, [R46] ;  /* 0x000000002e147984 */ /* 0x000fe80000000c00 */
[----:B------:R-:W-:Y:S04]  /*47c40*/  LDS.128 R24, [R45] ;  /* 0x000000002d187984 */ /* 0x000fe80000000c00 */
[----:B------:R-:W-:Y:S01]  /*47c50*/  LDS.128 R28, [R44] ;  /* 0x000000002c1c7984 */ /* 0x000fe20000000c00 */
[----:B------:R-:W-:-:S06]  /*47c60*/  NOP ;  /* 0x0000000000007918 */ /* 0x000fcc0000000000 */
[----:B------:R-:W-:Y:S04]  /*47c70*/  STS.128 [R2+0x80], R32 ;  /* 0x0000802002007388 */ /* 0x000fe80000000c00 */
[----:B------:R0:W-:Y:S04]  /*47c80*/  STS.128 [R2], R56 ;  /* 0x0000003802007388 */ /* 0x0001e80000000c00 */
[----:B------:R-:W-:Y:S04]  /*47c90*/  STS.128 [R2+0x180], R40 ;  /* 0x0001802802007388 */ /* 0x000fe80000000c00 */
[----:B------:R-:W-:Y:S01]  /*47ca0*/  STS.128 [R2+0x100], R36 ;  /* 0x0001002402007388 */ /* 0x000fe20000000c00 */
[----:B------:R-:W-:-:S06]  /*47cb0*/  NOP ;  /* 0x0000000000007918 */ /* 0x000fcc0000000000 */
[----:B------:R-:W-:Y:S04]  /*47cc0*/  LDS.128 R36, [R46] ;  /* 0x000000002e247984 */ /* 0x000fe80000000c00 */
[----:B------:R-:W-:Y:S04]  /*47cd0*/  LDS.128 R40, [R45] ;  /* 0x000000002d287984 */ /* 0x000fe80000000c00 */
[----:B------:R-:W1:Y:S04]  /*47ce0*/  LDS.128 R44, [R44] ;  /* 0x000000002c2c7984 */ /* 0x000e680000000c00 */
[----:B0-----:R-:W3:Y:S04]  /*47cf0*/  LDL.LU R57, [R1+0x1850] ;  /* 0x0018500001397983 */ /* 0x001ee80000300800 */
[----:B------:R-:W3:Y:S04]  /*47d00*/  LDL.LU R58, [R1+0x170] ;  /* 0x00017000013a7983 */ /* 0x000ee80000300800 */
[----:B------:R-:W0:Y:S01]  /*47d10*/  LDS.128 R32, [R0] ;  /* 0x0000000000207984 */ /* 0x000e220000000c00 */
[----:B------:R-:W-:-:S06]  /*47d20*/  NOP ;  /* 0x0000000000007918 */ /* 0x000fcc0000000000 */
[----:B-1----:R1:W-:Y:S04]  /*47d30*/  STL [R1+0x17f0], R47 ;  /* 0x0017f02f01007387 */ /* 0x0023e80000100800 */
[----:B-1----:R-:W3:Y:S04]  /*47d40*/  LDL.LU R47, [R1+0x960] ;  /* 0x00096000012f7983 */ /* 0x002ee80000300800 */
[----:B--2---:R1:W-:Y:S04]  /*47d50*/  STS.128 [R2], R48 ;  /* 0x0000003002007388 */ /* 0x0043e80000000c00 */
[----:B-1----:R-:W2:Y:S04]  /*47d60*/  LDL.LU.64 R50, [R1+0x1848] ;  /* 0x0018480001327983 */ /* 0x002ea80000300a00 */
[----:B------:R-:W2:Y:S04]  /*47d70*/  LDL.LU.64 R48, [R1+0x1840] ;  /* 0x0018400001307983 */ /* 0x000ea80000300a00 */
[----:B----4-:R1:W-:Y:S04]  /*47d80*/  STS.128 [R2+0x80], R4 ;  /* 0x0000800402007388 */ /* 0x0103e80000000c00 */
[----:B-1----:R-:W4:Y:S04]  /*47d90*/  LDL.LU R6, [R1+0x1838] ;  /* 0x0018380001067983 */ /* 0x002f280000300800 */
[----:B------:R-:W3:Y:S04]  /*47da0*/  LDL.LU R5, [R1+0x1834] ;  /* 0x0018340001057983 */ /* 0x000ee80000300800 */
[----:B--2---:R1:W-:Y:S04]  /*47db0*/  STS.128 [R2+0x100], R48 ;  /* 0x0001003002007388 */ /* 0x0043e80000000c00 */
[----:B-1----:R-:W2:Y:S04]  /*47dc0*/  LDL.LU R50, [R1+0x1830] ;  /* 0x0018300001327983 */ /* 0x002ea80000300800 */
[----:B------:R-:W2:Y:S04]  /*47dd0*/  LDL.LU R48, [R1+0x182c] ;  /* 0x00182c0001307983 */ /* 0x000ea80000300800 */
[----:B------:R-:W4:Y:S04]  /*47de0*/  LDL.LU R4, [R1+0x13fc] ;  /* 0x0013fc0001047983 */ /* 0x000f280000300800 */
[----:B------:R-:W4:Y:S01]  /*47df0*/  LDL.LU R49, [R1+0x190] ;  /* 0x0001900001317983 */ /* 0x000f220000300800 */
[----:B------:R-:W-:-:S02]  /*47e00*/  IMAD.MOV.U32 R51, RZ, RZ, R3 ;  /* 0x000000ffff337224 */ /* 0x000fc400078e0003 */
[C---:B------:R-:W-:Y:S01]  /*47e10*/  IMAD R3, R60.reuse, c[0x0][0x194], RZ ;  /* 0x000065003c037a24 */ /* 0x040fe200078e02ff */
[----:B------:R-:W4:Y:S01]  /*47e20*/  LDL.LU R59, [R1+0x160] ;  /* 0x00016000013b7983 */ /* 0x000f220000300800 */
[----:B------:R-:W-:-:S03]  /*47e30*/  ISETP.GE.AND P2, PT, R60, c[0x0][0x178], PT ;  /* 0x00005e003c007a0c */ /* 0x000fc60003f46270 */
[----:B---3--:R1:W-:Y:S01]  /*47e40*/  STS.128 [R2+0x180], R52 ;  /* 0x0001803402007388 */ /* 0x0083e20000000c00 */
[C---:B------:R-:W-:Y:S01]  /*47e50*/  ISETP.LT.AND P2, PT, R61.reuse, c[0x0][0x17c], !P2 ;  /* 0x00005f003d007a0c */ /* 0x040fe20005741270 */
[C---:B------:R-:W-:Y:S01]  /*47e60*/  IMAD R56, R61.reuse, c[0x0][0x198], RZ ;  /* 0x000066003d387a24 */ /* 0x040fe200078e02ff */
[----:B------:R-:W-:Y:S01]  /*47e70*/  ISETP.GE.AND P3, PT, R61, c[0x0][0x17c], PT ;  /* 0x00005f003d007a0c */ /* 0x000fe20003f66270 */
[----:B------:R-:W3:Y:S01]  /*47e80*/  LDL.LU R7, [R1+0x1400] ;  /* 0x0014000001077983 */ /* 0x000ee20000300800 */
[----:B-1----:R-:W-:Y:S01]  /*47e90*/  IMAD.MOV.U32 R53, RZ, RZ, c[0x0][0x194] ;  /* 0x00006500ff357624 */ /* 0x002fe200078e00ff */
[----:B------:R-:W-:-:S03]  /*47ea0*/  LEA R2, P4, R3, c[0x0][0x170], 0x1 ;  /* 0x00005c0003027a11 */ /* 0x000fc600078808ff */
[----:B------:R-:W-:Y:S01]  /*47eb0*/  IMAD R53, R53, 0x20, R3 ;  /* 0x0000002035357824 */ /* 0x000fe200078e0203 */
[----:B------:R-:W-:Y:S02]  /*47ec0*/  LEA.HI.X.SX32 R3, R3, c[0x0][0x174], 0x1, P4 ;  /* 0x00005d0003037a11 */ /* 0x000fe400020f0eff */
[----:B------:R-:W-:Y:S02]  /*47ed0*/  ISETP.LT.AND P3, PT, R47, c[0x0][0x178], !P3 ;  /* 0x00005e002f007a0c */ /* 0x000fe40005f61270 */
[----:B------:R-:W-:Y:S01]  /*47ee0*/  LEA R52, P4, R53, c[0x0][0x170], 0x1 ;  /* 0x00005c0035347a11 */ /* 0x000fe200078808ff */
[----:B------:R-:W-:Y:S01]  /*47ef0*/  IMAD.WIDE R54, R56, 0x2, R2 ;  /* 0x0000000238367825 */ /* 0x000fe200078e0202 */
[----:B------:R-:W-:-:S06]  /*47f00*/  NOP ;  /* 0x0000000000007918 */ /* 0x000fcc0000000000 */
[----:B------:R-:W-:Y:S01]  /*47f10*/  LEA.HI.X.SX32 R53, R53, c[0x0][0x174], 0x1, P4 ;  /* 0x00005d0035357a11 */ /* 0x000fe200020f0eff */
[----:B------:R1:W-:Y:S01]  /*47f20*/  @P2 STG.E.U16 [R54.64], R58 ;  /* 0x0000003a36002986 */ /* 0x0003e2000c101506 */
[----:B------:R-:W-:Y:S02]  /*47f30*/  ISETP.LT.AND P2, PT, R60, c[0x0][0x178], !P1 ;  /* 0x00005e003c007a0c */ /* 0x000fe40004f41270 */
[----:B------:R-:W-:Y:S01]  /*47f40*/  ISETP.LT.AND P1, PT, R47, c[0x0][0x178], !P1 ;  /* 0x00005e002f007a0c */ /* 0x000fe20004f21270 */
[C---:B-1----:R-:W-:Y:S01]  /*47f50*/  IMAD.WIDE R54, R56.reuse, 0x2, R52 ;  /* 0x0000000238367825 */ /* 0x042fe200078e0234 */
[----:B------:R-:W-:-:S04]  /*47f60*/  IADD3 R56, R56, c[0x0][0x198], RZ ;  /* 0x0000660038387a10 */ /* 0x000fc80007ffe0ff */
[----:B--2---:R1:W-:Y:S02]  /*47f70*/  @P3 STG.E.U16 [R54.64], R48 ;  /* 0x0000003036003986 */ /* 0x0043e4000c101506 */
[----:B-1----:R-:W-:Y:S01]  /*47f80*/  PRMT R48, R58, 0x7632, R48 ;  /* 0x000076323a307816 */ /* 0x002fe20000000030 */
[----:B------:R-:W-:Y:S01]  /*47f90*/  IMAD.WIDE R54, R56, 0x2, R2 ;  /* 0x0000000238367825 */ /* 0x000fe200078e0202 */
[----:B------:R-:W2:Y:S04]  /*47fa0*/  LDL.LU R58, [R1+0x1b0] ;  /* 0x0001b000013a7983 */ /* 0x000ea80000300800 */
[----:B------:R1:W-:Y:S01]  /*47fb0*/  @P2 STG.E.U16 [R54.64], R48 ;  /* 0x0000003036002986 */ /* 0x0003e2000c101506 */
[----:B------:R-:W-:Y:S02]  /*47fc0*/  ISETP.LT.AND P2, PT, R60, c[0x0][0x178], !P0 ;  /* 0x00005e003c007a0c */ /* 0x000fe40004741270 */
[----:B-1----:R-:W-:Y:S01]  /*47fd0*/  PRMT R48, R48, 0x7632, R48 ;  /* 0x0000763230307816 */ /* 0x002fe20000000030 */
[----:B------:R-:W-:-:S05]  /*47fe0*/  IMAD.WIDE R54, R56, 0x2, R52 ;  /* 0x0000000238367825 */ /* 0x000fca00078e0234 */
[----:B------:R1:W-:Y:S01]  /*47ff0*/  @P1 STG.E.U16 [R54.64], R48 ;  /* 0x0000003036001986 */ /* 0x0003e2000c101506 */
[----:B------:R-:W-:Y:S02]  /*48000*/  ISETP.LT.AND P1, PT, R47, c[0x0][0x178], !P0 ;  /* 0x00005e002f007a0c */ /* 0x000fe40004721270 */
[----:B----4-:R-:W-:Y:S02]  /*48010*/  ISETP.GE.AND P0, PT, R4, c[0x0][0x17c], PT ;  /* 0x00005f0004007a0c */ /* 0x010fe40003f06270 */
[----:B------:R-:W4:Y:S01]  /*48020*/  LDL.LU R4, [R1+0x1404] ;  /* 0x0014040001047983 */ /* 0x000f220000300800 */
[----:B-1----:R-:W-:-:S05]  /*48030*/  IADD3 R48, R56, c[0x0][0x198], RZ ;  /* 0x0000660038307a10 */ /* 0x002fca0007ffe0ff */
[----:B------:R-:W-:-:S05]  /*48040*/  IMAD.WIDE R54, R48, 0x2, R2 ;  /* 0x0000000230367825 */ /* 0x000fca00078e0202 */
[----:B------:R1:W-:Y:S01]  /*48050*/  @P2 STG.E.U16 [R54.64], R49 ;  /* 0x0000003136002986 */ /* 0x0003e2000c101506 */
[----:B------:R-:W-:Y:S01]  /*48060*/  PRMT R56, R49, 0x7632, R56 ;  /* 0x0000763231387816 */ /* 0x000fe20000000038 */
[----:B-1----:R-:W-:Y:S02]  /*48070*/  IMAD.WIDE R54, R48, 0x2, R52 ;  /* 0x0000000230367825 */ /* 0x002fe400078e0234 */
[----:B------:R-:W2:Y:S04]  /*48080*/  LDL.LU R49, [R1+0x1828] ;  /* 0x0018280001317983 */ /* 0x000ea80000300800 */
[----:B------:R1:W-:Y:S01]  /*48090*/  @P1 STG.E.U16 [R54.64], R59 ;  /* 0x0000003b36001986 */ /* 0x0003e2000c101506 */
[----:B------:R-:W-:Y:S02]  /*480a0*/  ISETP.LT.AND P1, PT, R60, c[0x0][0x178], !P0 ;  /* 0x00005e003c007a0c */ /* 0x000fe40004721270 */
[----:B------:R-:W-:-:S02]  /*480b0*/  IADD3 R48, R48, c[0x0][0x198], RZ ;  /* 0x0000660030307a10 */ /* 0x000fc40007ffe0ff */
[----:B------:R-:W-:-:S03]  /*480c0*/  ISETP.LT.AND P0, PT, R47, c[0x0][0x178], !P0 ;  /* 0x00005e002f007a0c */ /* 0x000fc60004701270 */
[----:B-1----:R-:W-:-:S06]  /*480d0*/  IMAD.WIDE R54, R48, 0x2, R2 ;  /* 0x0000000230367825 */ /* 0x002fcc00078e0202 */
[----:B------:R1:W-:Y:S02]  /*480e0*/  @P1 STG.E.U16 [R54.64], R56 ;  /* 0x0000003836001986 */ /* 0x0003e4000c101506 */
[----:B-1----:R-:W-:Y:S01]  /*480f0*/  PRMT R56, R59, 0x7632, R56 ;  /* 0x000076323b387816 */ /* 0x002fe20000000038 */
[----:B------:R-:W-:Y:S01]  /*48100*/  IMAD.WIDE R54, R48, 0x2, R52 ;  /* 0x0000000230367825 */ /* 0x000fe200078e0234 */
[----:B------:R-:W2:Y:S04]  /*48110*/  LDL.LU R59, [R1+0x1824] ;  /* 0x00182400013b7983 */ /* 0x000ea80000300800 */
[----:B------:R1:W-:Y:S01]  /*48120*/  @P0 STG.E.U16 [R54.64], R56 ;  /* 0x0000003836000986 */ /* 0x0003e2000c101506 */
[----:B---3--:R-:W-:-:S03]  /*48130*/  ISETP.GE.AND P0, PT, R7, c[0x0][0x17c], PT ;  /* 0x00005f0007007a0c */ /* 0x008fc60003f06270 */
[----:B------:R-:W3:Y:S01]  /*48140*/  LDL.LU R7, [R1+0x1408] ;  /* 0x0014080001077983 */ /* 0x000ee20000300800 */
[----:B------:R-:W-:Y:S02]  /*48150*/  ISETP.LT.AND P2, PT, R60, c[0x0][0x178], !P0 ;  /* 0x00005e003c007a0c */ /* 0x000fe40004741270 */
[----:B------:R-:W-:Y:S02]  /*48160*/  ISETP.LT.AND P1, PT, R47, c[0x0][0x178], !P0 ;  /* 0x00005e002f007a0c */ /* 0x000fe40004721270 */
[----:B------:R-:W-:Y:S02]  /*48170*/  IADD3 R48, R48, c[0x0][0x198], RZ ;  /* 0x0000660030307a10 */ /* 0x000fe40007ffe0ff */
[----:B----4-:R-:W-:Y:S02]  /*48180*/  ISETP.GE.AND P0, PT, R4, c[0x0][0x17c], PT ;  /* 0x00005f0004007a0c */ /* 0x010fe40003f06270 */
[----:B------:R-:W4:Y:S01]  /*48190*/  LDL.LU R4, [R1+0x140c] ;  /* 0x00140c0001047983 */ /* 0x000f220000300800 */
[----:B-1----:R-:W-:Y:S01]  /*481a0*/  IMAD.WIDE R54, R48, 0x2, R2 ;  /* 0x0000000230367825 */ /* 0x002fe200078e0202 */
[----:B--2---:R-:W-:-:S04]  /*481b0*/  PRMT R56, R58, 0x7632, R56 ;  /* 0x000076323a387816 */ /* 0x004fc80000000038 */
[----:B------:R1:W-:Y:S04]  /*481c0*/  @P2 STG.E.U16 [R54.64], R58 ;  /* 0x0000003a36002986 */ /* 0x0003e8000c101506 */
[----:B-1----:R-:W2:Y:S01]  /*481d0*/  LDL.LU R58, [R1+0x1820] ;  /* 0x00182000013a7983 */ /* 0x002ea20000300800 */
[C---:B------:R-:W-:Y:S01]  /*481e0*/  IMAD.WIDE R54, R48.reuse, 0x2, R52 ;  /* 0x0000000230367825 */ /* 0x040fe200078e0234 */
[----:B------:R-:W-:-:S04]  /*481f0*/  IADD3 R48, R48, c[0x0][0x198], RZ ;  /* 0x0000660030307a10 */ /* 0x000fc80007ffe0ff */
[----:B------:R1:W-:Y:S01]  /*48200*/  @P1 STG.E.U16 [R54.64], R49 ;  /* 0x0000003136001986 */ /* 0x0003e2000c101506 */
[----:B------:R-:W-:Y:S02]  /*48210*/  ISETP.LT.AND P1, PT, R60, c[0x0][0x178], !P0 ;  /* 0x00005e003c007a0c */ /* 0x000fe40004721270 */
[----:B------:R-:W-:Y:S01]  /*48220*/  ISETP.LT.AND P0, PT, R47, c[0x0][0x178], !P0 ;  /* 0x00005e002f007a0c */ /* 0x000fe20004701270 */
[----:B-1----:R-:W-:-:S10]  /*48230*/  IMAD.WIDE R54, R48, 0x2, R2 ;  /* 0x0000000230367825 */ /* 0x002fd400078e0202 */
        /* <DEDUP_REMOVED lines=12> */
[----:B-1----:R-:W-:-:S05]  /*48300*/  IMAD.WIDE R54, R48, 0x2, R2 ;  /* 0x0000000230367825 */ /* 0x002fca00078e0202 */
[----:B--2---:R1:W-:Y:S02]  /*48310*/  @P2 STG.E.U16 [R54.64], R58 ;  /* 0x0000003a36002986 */ /* 0x0043e4000c101506 */
[C---:B-1----:R-:W-:Y:S01]  /*48320*/  IMAD.WIDE R54, R48.reuse, 0x2, R52 ;  /* 0x0000000230367825 */ /* 0x042fe200078e0234 */
[----:B------:R-:W-:-:S04]  /*48330*/  IADD3 R48, R48, c[0x0][0x198], RZ ;  /* 0x0000660030307a10 */ /* 0x000fc80007ffe0ff */
[----:B------:R1:W-:Y:S01]  /*48340*/  @P1 STG.E.U16 [R54.64], R57 ;  /* 0x0000003936001986 */ /* 0x0003e2000c101506 */
[----:B------:R-:W-:Y:S02]  /*48350*/  ISETP.LT.AND P1, PT, R60, c[0x0][0x178], !P0 ;  /* 0x00005e003c007a0c */ /* 0x000fe40004721270 */
[----:B------:R-:W-:Y:S02]  /*48360*/  ISETP.LT.AND P0, PT, R47, c[0x0][0x178], !P0 ;  /* 0x00005e002f007a0c */ /* 0x000fe40004701270 */
[----:B------:R-:W-:Y:S02]  /*48370*/  PRMT R56, R58, 0x7632, R56 ;  /* 0x000076323a387816 */ /* 0x000fe40000000038 */
[----:B------:R-:W2:Y:S01]  /*48380*/  LDL.LU R58, [R1+0x1818] ;  /* 0x00181800013a7983 */ /* 0x000ea20000300800 */
[----:B-1----:R-:W-:-:S06]  /*48390*/  IMAD.WIDE R54, R48, 0x2, R2 ;  /* 0x0000000230367825 */ /* 0x002fcc00078e0202 */
[----:B------:R1:W-:Y:S02]  /*483a0*/  @P1 STG.E.U16 [R54.64], R56 ;  /* 0x0000003836001986 */ /* 0x0003e4000c101506 */
[----:B-1----:R-:W-:Y:S01]  /*483b0*/  PRMT R56, R57, 0x7632, R56 ;  /* 0x0000763239387816 */ /* 0x002fe20000000038 */
[----:B------:R-:W-:Y:S01]  /*483c0*/  IMAD.WIDE R54, R48, 0x2, R52 ;  /* 0x0000000230367825 */ /* 0x000fe200078e0234 */
[----:B------:R-:W2:Y:S04]  /*483d0*/  LDL.LU R57, [R1+0x1814] ;  /* 0x0018140001397983 */ /* 0x000ea80000300800 */
[----:B------:R1:W-:Y:S04]  /*483e0*/  @P0 STG.E.U16 [R54.64], R56 ;  /* 0x0000003836000986 */ /* 0x0003e8000c101506 */
[----:B-1----:R-:W2:Y:S01]  /*483f0*/  LDL.LU R56, [R1+0x174] ;  /* 0x0001740001387983 */ /* 0x002ea20000300800 */
[----:B---3--:R-:W-:-:S03]  /*48400*/  ISETP.GE.AND P0, PT, R7, c[0x0][0x17c], PT ;  /* 0x00005f0007007a0c */ /* 0x008fc60003f06270 */
[----:B------:R-:W3:Y:S01]  /*48410*/  LDL.LU R7, [R1+0x1418] ;  /* 0x0014180001077983 */ /* 0x000ee20000300800 */
[----:B------:R-:W-:Y:S02]  /*48420*/  ISETP.LT.AND P2, PT, R60, c[0x0][0x178], !P0 ;  /* 0x00005e003c007a0c */ /* 0x000fe40004741270 */
[----:B------:R-:W-:Y:S02]  /*48430*/  ISETP.LT.AND P1, PT, R47, c[0x0][0x178], !P0 ;  /* 0x00005e002f007a0c */ /* 0x000fe40004721270 */
[----:B----4-:R-:W-:Y:S02]  /*48440*/  ISETP.GE.AND P0, PT, R4, c[0x0][0x17c], PT ;  /* 0x00005f0004007a0c */ /* 0x010fe40003f06270 */
[----:B------:R-:W4:Y:S01]  /*48450*/  LDL.LU R4, [R1+0x141c] ;  /* 0x00141c0001047983 */ /* 0x000f220000300800 */
[----:B------:R-:W-:-:S05]  /*48460*/  IADD3 R48, R48, c[0x0][0x198], RZ ;  /* 0x0000660030307a10 */ /* 0x000fca0007ffe0ff */
[----:B------:R-:W-:-:S05]  /*48470*/  IMAD.WIDE R54, R48, 0x2, R2 ;  /* 0x0000000230367825 */ /* 0x000fca00078e0202 */
[----:B--2---:R1:W-:Y:S02]  /*48480*/  @P2 STG.E.U16 [R54.64], R56 ;  /* 0x0000003836002986 */ /* 0x0043e4000c101506 */
[C---:B-1----:R-:W-:Y:S01]  /*48490*/  IMAD.WIDE R54, R48.reuse, 0x2, R52 ;  /* 0x0000000230367825 */ /* 0x042fe200078e0234 */
[----:B------:R-:W-:-:S04]  /*484a0*/  IADD3 R48, R48, c[0x0][0x198], RZ ;  /* 0x0000660030307a10 */ /* 0x000fc80007ffe0ff */
[----:B------:R1:W-:Y:S01]  /*484b0*/  @P1 STG.E.U16 [R54.64], R49 ;  /* 0x0000003136001986 */ /* 0x0003e2000c101506 */
[----:B------:R-:W-:Y:S02]  /*484c0*/  ISETP.LT.AND P1, PT, R60, c[0x0][0x178], !P0 ;  /* 0x00005e003c007a0c */ /* 0x000fe40004721270 */
[----:B------:R-:W-:Y:S02]  /*484d0*/  ISETP.LT.AND P0, PT, R47, c[0x0][0x178], !P0 ;  /* 0x00005e002f007a0c */ /* 0x000fe40004701270 */
[----:B-1----:R-:W-:Y:S01]  /*484e0*/  PRMT R49, R56, 0x7632, R49 ;  /* 0x0000763238317816 */ /* 0x002fe20000000031 */
[C---:B------:R-:W-:Y:S01]  /*484f0*/  IMAD.WIDE R54, R48.reuse, 0x2, R2 ;  /* 0x0000000230367825 */ /* 0x040fe200078e0202 */
[----:B------:R-:W2:Y:S07]  /*48500*/  LDL.LU R56, [R1+0x1420] ;  /* 0x0014200001387983 */ /* 0x000eae0000300800 */
[----:B------:R1:W-:Y:S02]  /*48510*/  @P1 STG.E.U16 [R54.64], R49 ;  /* 0x0000003136001986 */ /* 0x0003e4000c101506 */
[----:B-1----:R-:W-:Y:S01]  /*48520*/  PRMT R49, R49, 0x7632, R49 ;  /* 0x0000763231317816 */ /* 0x002fe20000000031 */
[----:B------:R-:W-:-:S05]  /*48530*/  IMAD.WIDE R54, R48, 0x2, R52 ;  /* 0x0000000230367825 */ /* 0x000fca00078e0234 */
[----:B------:R1:W-:Y:S01]  /*48540*/  @P0 STG.E.U16 [R54.64], R49 ;  /* 0x0000003136000986 */ /* 0x0003e2000c101506 */
[----:B---3--:R-:W-:-:S03]  /*48550*/  ISETP.GE.AND P0, PT, R7, c[0x0][0x17c], PT ;  /* 0x00005f0007007a0c */ /* 0x008fc60003f06270 */
[----:B------:R-:W3:Y:S01]  /*48560*/  LDL.LU R7, [R1+0x1430] ;  /* 0x0014300001077983 */ /* 0x000ee20000300800 */
[----:B------:R-:W-:Y:S02]  /*48570*/  ISETP.LT.AND P1, PT, R60, c[0x0][0x178], !P0 ;  /* 0x00005e003c007a0c */ /* 0x000fe40004721270 */
[----:B------:R-:W-:Y:S02]  /*48580*/  ISETP.LT.AND P0, PT, R47, c[0x0][0x178], !P0 ;  /* 0x00005e002f007a0c */ /* 0x000fe40004701270 */
[----:B-1----:R-:W-:-:S05]  /*48590*/  IADD3 R54, R48, c[0x0][0x198], RZ ;  /* 0x0000660030367a10 */ /* 0x002fca0007ffe0ff */
[----:B------:R-:W-:-:S05]  /*485a0*/  IMAD.WIDE R48, R54, 0x2, R2 ;  /* 0x0000000236307825 */ /* 0x000fca00078e0202 */
[----:B------:R1:W-:Y:S02]  /*485b0*/  @P1 STG.E.U16 [R48.64], R57 ;  /* 0x0000003930001986 */ /* 0x0003e4000c101506 */
[C---:B-1----:R-:W-:Y:S01]  /*485c0*/  IMAD.WIDE R48, R54.reuse, 0x2, R52 ;  /* 0x0000000236307825 */ /* 0x042fe200078e0234 */
[----:B------:R-:W-:-:S04]  /*485d0*/  IADD3 R54, R54, c[0x0][0x198], RZ ;  /* 0x0000660036367a10 */ /* 0x000fc80007ffe0ff */
[----:B------:R1:W-:Y:S01]  /*485e0*/  @P0 STG.E.U16 [R48.64], R59 ;  /* 0x0000003b30000986 */ /* 0x0003e2000c101506 */
[----:B------:R-:W-:Y:S01]  /*485f0*/  PRMT R55, R57, 0x7632, R55 ;  /* 0x0000763239377816 */ /* 0x000fe20000000037 */
[----:B-1----:R-:W-:Y:S01]  /*48600*/  IMAD.WIDE R48, R54, 0x2, R2 ;  /* 0x0000000236307825 */ /* 0x002fe200078e0202 */
[----:B----4-:R-:W-:Y:S02]  /*48610*/  ISETP.GE.AND P1, PT, R4, c[0x0][0x17c], PT ;  /* 0x00005f0004007a0c */ /* 0x010fe40003f26270 */
[----:B------:R-:W4:Y:S02]  /*48620*/  LDL.LU R4, [R1+0x142c] ;  /* 0x00142c0001047983 */ /* 0x000f240000300800 */
[----:B------:R-:W-:Y:S02]  /*48630*/  ISETP.LT.AND P0, PT, R60, c[0x0][0x178], !P1 ;  /* 0x00005e003c007a0c */ /* 0x000fe40004f01270 */
[----:B------:R-:W2:Y:S11]  /*48640*/  LDL.LU R57, [R1+0x1810] ;  /* 0x0018100001397983 */ /* 0x000eb60000300800 */
[----:B------:R1:W-:Y:S04]  /*48650*/  @P0 STG.E.U16 [R48.64], R55 ;  /* 0x0000003730000986 */ /* 0x0003e8000c101506 */
[----:B-1----:R-:W2:Y:S04]  /*48660*/  LDL.LU R48, [R1+0x1424] ;  /* 0x0014240001307983 */ /* 0x002ea80000300800 */
[----:B------:R-:W2:Y:S01]  /*48670*/  LDL.LU R49, [R1+0x1428] ;  /* 0x0014280001317983 */ /* 0x000ea20000300800 */
[----:B------:R-:W-:-:S02]  /*48680*/  ISETP.LT.AND P1, PT, R47, c[0x0][0x178], !P1 ;  /* 0x00005e002f007a0c */ /* 0x000fc40004f21270 */
[----:B---3--:R-:W-:Y:S02]  /*48690*/  ISETP.GE.AND P3, PT, R7, c[0x0][0x17c], PT ;  /* 0x00005f0007007a0c */ /* 0x008fe40003f66270 */
[----:B----4-:R-:W-:Y:S02]  /*486a0*/  ISETP.GE.AND P2, PT, R4, c[0x0][0x17c], PT ;  /* 0x00005f0004007a0c */ /* 0x010fe40003f46270 */
[----:B--2---:R-:W-:Y:S02]  /*486b0*/  PRMT R57, R59, 0x7632, R57 ;  /* 0x000076323b397816 */ /* 0x004fe40000000039 */
[----:B------:R-:W2:Y:S04]  /*486c0*/  LDL.LU R59, [R1+0x180c] ;  /* 0x00180c00013b7983 */ /* 0x000ea80000300800 */
[----:B------:R-:W3:Y:S04]  /*486d0*/  LDL.LU R7, [R1+0x1438] ;  /* 0x0014380001077983 */ /* 0x000ee80000300800 */
[----:B------:R-:W4:Y:S01]  /*486e0*/  LDL.LU R4, [R1+0x1434] ;  /* 0x0014340001047983 */ /* 0x000f220000300800 */
[----:B------:R-:W-:-:S02]  /*486f0*/  ISETP.GE.AND P5, PT, R48, c[0x0][0x17c], PT ;  /* 0x00005f0030007a0c */ /* 0x000fc40003fa6270 */
[----:B------:R-:W-:Y:S01]  /*48700*/  ISETP.GE.AND P4, PT, R49, c[0x0][0x17c], PT ;  /* 0x00005f0031007a0c */ /* 0x000fe20003f86270 */
[----:B------:R-:W-:-:S05]  /*48710*/  IMAD.WIDE R48, R54, 0x2, R52 ;  /* 0x0000000236307825 */ /* 0x000fca00078e0234 */
[----:B------:R1:W-:Y:S04]  /*48720*/  @P1 STG.E.U16 [R48.64], R57 ;  /* 0x0000003930001986 */ /* 0x0003e8000c101506 */
[----:B-1----:R-:W2:Y:S01]  /*48730*/  LDL.LU R57, [R1+0x184] ;  /* 0x0001840001397983 */ /* 0x002ea20000300800 */
[----:B------:R-:W-:Y:S02]  /*48740*/  ISETP.LT.AND P6, PT, R60, c[0x0][0x178], !P5 ;  /* 0x00005e003c007a0c */ /* 0x000fe40006fc1270 */
[----:B------:R-:W-:Y:S02]  /*48750*/  ISETP.GE.AND P0, PT, R56, c[0x0][0x17c], PT ;  /* 0x00005f0038007a0c */ /* 0x000fe40003f06270 */
[----:B------:R-:W-:Y:S02]  /*48760*/  IADD3 R56, R54, c[0x0][0x198], RZ ;  /* 0x0000660036387a10 */ /* 0x000fe40007ffe0ff */
[----:B------:R-:W-:-:S03]  /*48770*/  ISETP.LT.AND P5, PT, R47, c[0x0][0x178], !P5 ;  /* 0x00005e002f007a0c */ /* 0x000fc60006fa1270 */
[----:B------:R-:W-:Y:S01]  /*48780*/  IMAD.WIDE R54, R56, 0x2, R2 ;  /* 0x0000000238367825 */ /* 0x000fe200078e0202 */
[----:B------:R-:W-:-:S03]  /*48790*/  ISETP.LT.AND P1, PT, R60, c[0x0][0x178], !P0 ;  /* 0x00005e003c007a0c */ /* 0x000fc60004721270 */
[----:B------:R-:W-:Y:S01]  /*487a0*/  IMAD.WIDE R48, R56, 0x2, R52 ;  /* 0x0000000238307825 */ /* 0x000fe200078e0234 */
[----:B------:R1:W-:Y:S01]  /*487b0*/  @P6 STG.E.U16 [R54.64], R58 ;  /* 0x0000003a36006986 */ /* 0x0003e2000c101506 */
[----:B------:R-:W-:Y:S02]  /*487c0*/  PRMT R61, R58, 0x7632, R61 ;  /* 0x000076323a3d7816 */ /* 0x000fe4000000003d */
[----:B-1----:R-:W-:Y:S02]  /*487d0*/  IADD3 R54, R56, c[0x0][0x198], RZ ;  /* 0x0000660038367a10 */ /* 0x002fe40007ffe0ff */
[----:B--2---:R1:W-:Y:S01]  /*487e0*/  @P5 STG.E.U16 [R48.64], R57 ;  /* 0x0000003930005986 */ /* 0x0043e2000c101506 */
[----:B------:R-:W-:Y:S02]  /*487f0*/  PRMT R59, R57, 0x7632, R59 ;  /* 0x00007632393b7816 */ /* 0x000fe4000000003b */
[----:B-1----:R-:W-:-:S05]  /*48800*/  IMAD.WIDE R56, R54, 0x2, R2 ;  /* 0x0000000236387825 */ /* 0x002fca00078e0202 */
[----:B------:R1:W-:Y:S04]  /*48810*/  @P1 STG.E.U16 [R56.64], R61 ;  /* 0x0000003d38001986 */ /* 0x0003e8000c101506 */
[----:B-1----:R-:W2:Y:S01]  /*48820*/  LDL.LU R57, [R1+0x234] ;  /* 0x0002340001397983 */ /* 0x002ea20000300800 */
[----:B---3--:R-:W-:Y:S02]  /*48830*/  ISETP.GE.AND P5, PT, R7, c[0x0][0x17c], PT ;  /* 0x00005f0007007a0c */ /* 0x008fe40003fa6270 */
[----:B----4-:R-:W-:Y:S01]  /*48840*/  ISETP.GE.AND P1, PT, R4, c[0x0][0x17c], PT ;  /* 0x00005f0004007a0c */ /* 0x010fe20003f26270 */
[----:B------:R-:W2:Y:S04]  /*48850*/  LDL.LU R7, [R1+0x1440] ;  /* 0x0014400001077983 */ /* 0x000ea80000300800 */
[----:B------:R-:W4:Y:S01]  /*48860*/  LDL.LU R4, [R1+0x143c] ;  /* 0x00143c0001047983 */ /* 0x000f220000300800 */
[----:B------:R-:W-:-:S02]  /*48870*/  ISETP.LT.AND P0, PT, R47, c[0x0][0x178], !P0 ;  /* 0x00005e002f007a0c */ /* 0x000fc40004701270 */
[----:B------:R-:W-:Y:S02]  /*48880*/  ISETP.LT.AND P6, PT, R60, c[0x0][0x178], !P4 ;  /* 0x00005e003c007a0c */ /* 0x000fe400067c1270 */
[C---:B------:R-:W-:Y:S01]  /*48890*/  IADD3 R58, R54.reuse, c[0x0][0x198], RZ ;  /* 0x00006600363a7a10 */ /* 0x040fe20007ffe0ff */
[----:B------:R-:W-:Y:S01]  /*488a0*/  IMAD.WIDE R48, R54, 0x2, R52 ;  /* 0x0000000236307825 */ /* 0x000fe200078e0234 */
[----:B------:R-:W-:-:S03]  /*488b0*/  ISETP.LT.AND P4, PT, R47, c[0x0][0x178], !P4 ;  /* 0x00005e002f007a0c */ /* 0x000fc60006781270 */
[----:B------:R-:W-:-:S04]  /*488c0*/  IMAD.WIDE R54, R58, 0x2, R2 ;  /* 0x000000023a367825 */ /* 0x000fc800078e0202 */
[----:B------:R1:W-:Y:S01]  /*488d0*/  @P0 STG.E.U16 [R48.64], R59 ;  /* 0x0000003b30000986 */ /* 0x0003e2000c101506 */
[----:B------:R-:W-:Y:S01]  /*488e0*/  ISETP.LT.AND P0, PT, R60, c[0x0][0x178], !P3 ;  /* 0x00005e003c007a0c */ /* 0x000fe20005f01270 */
[----:B-1----:R-:W-:Y:S01]  /*488f0*/  IMAD.WIDE R48, R58, 0x2, R52 ;  /* 0x000000023a307825 */ /* 0x002fe200078e0234 */
[----:B------:R-:W-:Y:S01]  /*48900*/  PRMT R59, R50, 0x7632, R59 ;  /* 0x00007632323b7816 */ /* 0x000fe2000000003b */
[----:B--2---:R1:W-:Y:S01]  /*48910*/  @P6 STG.E.U16 [R54.64], R57 ;  /* 0x0000003936006986 */ /* 0x0043e2000c101506 */
[----:B------:R-:W-:Y:S02]  /*48920*/  PRMT R61, R57, 0x7632, R61 ;  /* 0x00007632393d7816 */ /* 0x000fe4000000003d */
[----:B-1----:R-:W-:Y:S01]  /*48930*/  IADD3 R54, R58, c[0x0][0x198], RZ ;  /* 0x000066003a367a10 */ /* 0x002fe20007ffe0ff */
[----:B------:R1:W-:Y:S04]  /*48940*/  @P4 STG.E.U16 [R48.64], R50 ;  /* 0x0000003230004986 */ /* 0x0003e8000c101506 */
[----:B------:R-:W-:-:S05]  /*48950*/  IMAD.WIDE R56, R54, 0x2, R2 ;  /* 0x0000000236387825 */ /* 0x000fca00078e0202 */
[----:B------:R2:W-:Y:S04]  /*48960*/  @P0 STG.E.U16 [R56.64], R61 ;  /* 0x0000003d38000986 */ /* 0x0005e8000c101506 */
[----:B-1----:R-:W3:Y:S04]  /*48970*/  LDL.LU R50, [R1+0x1808] ;  /* 0x0018080001327983 */ /* 0x002ee80000300800 */
[----:B--2---:R-:W2:Y:S01]  /*48980*/  LDL.LU R57, [R1+0x178] ;  /* 0x0001780001397983 */ /* 0x004ea20000300800 */
[----:B----4-:R-:W-:Y:S01]  /*48990*/  ISETP.GE.AND P0, PT, R4, c[0x0][0x17c], PT ;  /* 0x00005f0004007a0c */ /* 0x010fe20003f06270 */
[----:B------:R-:W-:-:S02]  /*489a0*/  IMAD.MOV.U32 R4, RZ, RZ, R51 ;  /* 0x000000ffff047224 */ /* 0x000fc400078e0033 */
[----:B------:R-:W4:Y:S01]  /*489b0*/  LDL.LU R51, [R1+0x1448] ;  /* 0x0014480001337983 */ /* 0x000f220000300800 */
[----:B------:R-:W-:-:S03]  /*489c0*/  ISETP.GE.AND P4, PT, R7, c[0x0][0x17c], PT ;  /* 0x00005f0007007a0c */ /* 0x000fc60003f86270 */
[----:B------:R-:W3:Y:S01]  /*489d0*/  LDL.LU R7, [R1+0x1444] ;  /* 0x0014440001077983 */ /* 0x000ee20000300800 */
[C---:B------:R-:W-:Y:S02]  /*489e0*/  ISETP.LT.AND P3, PT, R47.reuse, c[0x0][0x178], !P3 ;  /* 0x00005e002f007a0c */ /* 0x040fe40005f61270 */
[----:B------:R-:W-:Y:S02]  /*489f0*/  ISETP.LT.AND P6, PT, R60, c[0x0][0x178], !P2 ;  /* 0x00005e003c007a0c */ /* 0x000fe400057c1270 */
[C---:B------:R-:W-:Y:S01]  /*48a00*/  IADD3 R58, R54.reuse, c[0x0][0x198], RZ ;  /* 0x00006600363a7a10 */ /* 0x040fe20007ffe0ff */
[----:B------:R-:W-:Y:S01]  /*48a10*/  IMAD.WIDE R48, R54, 0x2, R52 ;  /* 0x0000000236307825 */ /* 0x000fe200078e0234 */
[----:B------:R-:W-:Y:S01]  /*48a20*/  ISETP.LT.AND P2, PT, R47, c[0x0][0x178], !P2 ;  /* 0x00005e002f007a0c */ /* 0x000fe20005741270 */
[----:B------:R-:W4:Y:S02]  /*48a30*/  LDL.LU R61, [R1+0x1b8] ;  /* 0x0001b800013d7983 */ /* 0x000f240000300800 */
[----:B------:R-:W-:-:S04]  /*48a40*/  IMAD.WIDE R54, R58, 0x2, R2 ;  /* 0x000000023a367825 */ /* 0x000fc800078e0202 */
[----:B------:R1:W-:Y:S01]  /*48a50*/  @P3 STG.E.U16 [R48.64], R59 ;  /* 0x0000003b30003986 */ /* 0x0003e2000c101506 */
[----:B------:R-:W-:Y:S01]  /*48a60*/  ISETP.LT.AND P3, PT, R60, c[0x0][0x178], !P5 ;  /* 0x00005e003c007a0c */ /* 0x000fe20006f61270 */
[C---:B-1----:R-:W-:Y:S02]  /*48a70*/  IMAD.WIDE R48, R58.reuse, 0x2, R52 ;  /* 0x000000023a307825 */ /* 0x042fe400078e0234 */
[----:B--2---:R1:W-:Y:S01]  /*48a80*/  @P6 STG.E.U16 [R54.64], R57 ;  /* 0x0000003936006986 */ /* 0x0043e2000c101506 */
[----:B------:R-:W-:Y:S02]  /*48a90*/  PRMT R59, R57, 0x7632, R59 ;  /* 0x00007632393b7816 */ /* 0x000fe4000000003b */
[----:B-1----:R-:W-:Y:S01]  /*48aa0*/  IADD3 R54, R58, c[0x0][0x198], RZ ;  /* 0x000066003a367a10 */ /* 0x002fe20007ffe0ff */
[----:B---3--:R-:W-:Y:S04]  /*48ab0*/  @P2 STG.E.U16 [R48.64], R50 ;  /* 0x0000003230002986 */ /* 0x008fe8000c101506 */
[----:B------:R-:W-:-:S05]  /*48ac0*/  IMAD.WIDE R56, R54, 0x2, R2 ;  /* 0x0000000236387825 */ /* 0x000fca00078e0202 */
[----:B------:R1:W-:Y:S04]  /*48ad0*/  @P3 STG.E.U16 [R56.64], R59 ;  /* 0x0000003b38003986 */ /* 0x0003e8000c101506 */
[----:B-1----:R-:W2:Y:S04]  /*48ae0*/  LDL.LU R56, [R1+0x198] ;  /* 0x0001980001387983 */ /* 0x002ea80000300800 */
[----:B------:R-:W3:Y:S01]  /*48af0*/  LDL.LU R57, [R1+0x168] ;  /* 0x0001680001397983 */ /* 0x000ee20000300800 */
[----:B----4-:R-:W-:-:S03]  /*48b00*/  ISETP.GE.AND P2, PT, R51, c[0x0][0x17c], PT ;  /* 0x00005f0033007a0c */ /* 0x010fc60003f46270 */
[----:B------:R-:W4:Y:S01]  /*48b10*/  LDL.LU R51, [R1+0x1450] ;  /* 0x0014500001337983 */ /* 0x000f220000300800 */
[----:B------:R-:W-:-:S03]  /*48b20*/  ISETP.GE.AND P3, PT, R7, c[0x0][0x17c], PT ;  /* 0x00005f0007007a0c */ /* 0x000fc60003f66270 */
[----:B------:R-:W4:Y:S01]  /*48b30*/  LDL.LU R7, [R1+0x144c] ;  /* 0x00144c0001077983 */ /* 0x000f220000300800 */
[C---:B------:R-:W-:Y:S02]  /*48b40*/  ISETP.LT.AND P5, PT, R47.reuse, c[0x0][0x178], !P5 ;  /* 0x00005e002f007a0c */ /* 0x040fe40006fa1270 */
[----:B------:R-:W-:Y:S02]  /*48b50*/  ISETP.LT.AND P6, PT, R60, c[0x0][0x178], !P1 ;  /* 0x00005e003c007a0c */ /* 0x000fe40004fc1270 */
[C---:B------:R-:W-:Y:S01]  /*48b60*/  IADD3 R58, R54.reuse, c[0x0][0x198], RZ ;  /* 0x00006600363a7a10 */ /* 0x040fe20007ffe0ff */
[----:B------:R-:W-:Y:S01]  /*48b70*/  IMAD.WIDE R48, R54, 0x2, R52 ;  /* 0x0000000236307825 */ /* 0x000fe200078e0234 */
[----:B------:R-:W-:Y:S02]  /*48b80*/  PRMT R50, R50, 0x7632, R50 ;  /* 0x0000763232327816 */ /* 0x000fe40000000032 */
[----:B------:R-:W-:Y:S01]  /*48b90*/  ISETP.LT.AND P1, PT, R47, c[0x0][0x178], !P1 ;  /* 0x00005e002f007a0c */ /* 0x000fe20004f21270 */
[----:B------:R-:W-:-:S04]  /*48ba0*/  IMAD.WIDE R54, R58, 0x2, R2 ;  /* 0x000000023a367825 */ /* 0x000fc800078e0202 */
[----:B------:R1:W-:Y:S01]  /*48bb0*/  @P5 STG.E.U16 [R48.64], R50 ;  /* 0x0000003230005986 */ /* 0x0003e2000c101506 */
[----:B------:R-:W-:Y:S01]  /*48bc0*/  ISETP.LT.AND P5, PT, R60, c[0x0][0x178], !P4 ;  /* 0x00005e003c007a0c */ /* 0x000fe200067a1270 */
[----:B-1----:R-:W-:Y:S02]  /*48bd0*/  IMAD.WIDE R48, R58, 0x2, R52 ;  /* 0x000000023a307825 */ /* 0x002fe400078e0234 */
[----:B--2---:R1:W-:Y:S01]  /*48be0*/  @P6 STG.E.U16 [R54.64], R56 ;  /* 0x0000003836006986 */ /* 0x0043e2000c101506 */
[----:B------:R-:W-:-:S03]  /*48bf0*/  PRMT R59, R56, 0x7632, R59 ;  /* 0x00007632383b7816 */ /* 0x000fc6000000003b */
[----:B---3--:R2:W-:Y:S01]  /*48c00*/  @P1 STG.E.U16 [R48.64], R57 ;  /* 0x0000003930001986 */ /* 0x0085e2000c101506 */
[----:B-1----:R-:W-:Y:S02]  /*48c10*/  IADD3 R54, R58, c[0x0][0x198], RZ ;  /* 0x000066003a367a10 */ /* 0x002fe40007ffe0ff */
[----:B------:R-:W-:-:S03]  /*48c20*/  PRMT R58, R57, 0x7632, R58 ;  /* 0x00007632393a7816 */ /* 0x000fc6000000003a */
[----:B--2---:R-:W-:-:S05]  /*48c30*/  IMAD.WIDE R56, R54, 0x2, R2 ;  /* 0x0000000236387825 */ /* 0x004fca00078e0202 */
[----:B------:R1:W-:Y:S04]  /*48c40*/  @P5 STG.E.U16 [R56.64], R59 ;  /* 0x0000003b38005986 */ /* 0x0003e8000c101506 */
[----:B-1----:R-:W2:Y:S01]  /*48c50*/  LDL.LU R57, [R1+0x188] ;  /* 0x0001880001397983 */ /* 0x002ea20000300800 */
[----:B----4-:R-:W-:-:S03]  /*48c60*/  ISETP.GE.AND P1, PT, R51, c[0x0][0x17c], PT ;  /* 0x00005f0033007a0c */ /* 0x010fc60003f26270 */
[----:B------:R-:W3:Y:S01]  /*48c70*/  LDL.LU R51, [R1+0x1458] ;  /* 0x0014580001337983 */ /* 0x000ee20000300800 */
[----:B------:R-:W-:-:S03]  /*48c80*/  ISETP.GE.AND P5, PT, R7, c[0x0][0x17c], PT ;  /* 0x00005f0007007a0c */ /* 0x000fc60003fa6270 */
[----:B------:R-:W4:Y:S01]  /*48c90*/  LDL.LU R7, [R1+0x1454] ;  /* 0x0014540001077983 */ /* 0x000f220000300800 */
[C---:B------:R-:W-:Y:S02]  /*48ca0*/  ISETP.LT.AND P4, PT, R47.reuse, c[0x0][0x178], !P4 ;  /* 0x00005e002f007a0c */ /* 0x040fe40006781270 */
[----:B------:R-:W-:Y:S02]  /*48cb0*/  ISETP.LT.AND P6, PT, R60, c[0x0][0x178], !P0 ;  /* 0x00005e003c007a0c */ /* 0x000fe400047c1270 */
[C---:B------:R-:W-:Y:S01]  /*48cc0*/  IADD3 R50, R54.reuse, c[0x0][0x198], RZ ;  /* 0x0000660036327a10 */ /* 0x040fe20007ffe0ff */
[----:B------:R-:W-:Y:S01]  /*48cd0*/  IMAD.WIDE R48, R54, 0x2, R52 ;  /* 0x0000000236307825 */ /* 0x000fe200078e0234 */
[----:B------:R-:W-:-:S03]  /*48ce0*/  ISETP.LT.AND P0, PT, R47, c[0x0][0x178], !P0 ;  /* 0x00005e002f007a0c */ /* 0x000fc60004701270 */
[----:B------:R-:W-:-:S04]  /*48cf0*/  IMAD.WIDE R54, R50, 0x2, R2 ;  /* 0x0000000232367825 */ /* 0x000fc800078e0202 */
[----:B------:R1:W-:Y:S01]  /*48d00*/  @P4 STG.E.U16 [R48.64], R58 ;  /* 0x0000003a30004986 */ /* 0x0003e2000c101506 */
[----:B------:R-:W-:-:S03]  /*48d10*/  ISETP.LT.AND P4, PT, R60, c[0x0][0x178], !P2 ;  /* 0x00005e003c007a0c */ /* 0x000fc60005781270 */
[----:B------:R0:W-:Y:S01]  /*48d20*/  @P6 STG.E.U16 [R54.64], R61 ;  /* 0x0000003d36006986 */ /* 0x0001e2000c101506 */
[----:B------:R-:W-:Y:S01]  /*48d30*/  PRMT R59, R61, 0x7632, R59 ;  /* 0x000076323d3b7816 */ /* 0x000fe2000000003b */
[C---:B-1----:R-:W-:Y:S01]  /*48d40*/  IMAD.WIDE R48, R50.reuse, 0x2, R52 ;  /* 0x0000000232307825 */ /* 0x042fe200078e0234 */
[----:B0-----:R-:W-:Y:S01]  /*48d50*/  IADD3 R54, R50, c[0x0][0x198], RZ ;  /* 0x0000660032367a10 */ /* 0x001fe20007ffe0ff */
[----:B------:R-:W4:Y:S04]  /*48d60*/  LDL.LU R61, [R1+0x17c] ;  /* 0x00017c00013d7983 */ /* 0x000f280000300800 */
[----:B--2---:R0:W-:Y:S01]  /*48d70*/  @P0 STG.E.U16 [R48.64], R57 ;  /* 0x0000003930000986 */ /* 0x0041e2000c101506 */
[----:B------:R-:W-:Y:S01]  /*48d80*/  PRMT R58, R57, 0x7632, R58 ;  /* 0x00007632393a7816 */ /* 0x000fe2000000003a */
[----:B0-----:R-:W-:-:S05]  /*48d90*/  IMAD.WIDE R56, R54, 0x2, R2 ;  /* 0x0000000236387825 */ /* 0x001fca00078e0202 */
[----:B------:R0:W-:Y:S01]  /*48da0*/  @P4 STG.E.U16 [R56.64], R59 ;  /* 0x0000003b38004986 */ /* 0x0001e2000c101506 */
[----:B---3--:R-:W-:-:S03]  /*48db0*/  ISETP.GE.AND P0, PT, R51, c[0x0][0x17c], PT ;  /* 0x00005f0033007a0c */ /* 0x008fc60003f06270 */
[----:B0-----:R-:W2:Y:S04]  /*48dc0*/  LDL.LU R56, [R1+0x238] ;  /* 0x0002380001387983 */ /* 0x001ea80000300800 */
[----:B------:R-:W3:Y:S04]  /*48dd0*/  LDL.LU R57, [R1+0x1a8] ;  /* 0x0001a80001397983 */ /* 0x000ee80000300800 */
[----:B------:R-:W3:Y:S01]  /*48de0*/  LDL.LU R51, [R1+0x1460] ;  /* 0x0014600001337983 */ /* 0x000ee20000300800 */
[----:B----4-:R-:W-:-:S03]  /*48df0*/  ISETP.GE.AND P4, PT, R7, c[0x0][0x17c], PT ;  /* 0x00005f0007007a0c */ /* 0x010fc60003f86270 */
        /* <DEDUP_REMOVED lines=8> */
[----:B------:R-:W-:Y:S01]  /*48e80*/  ISETP.LT.AND P2, PT, R60, c[0x0][0x178], !P1 ;  /* 0x00005e003c007a0c */ /* 0x000fe20004f41270 */
[----:B0-----:R-:W-:Y:S02]  /*48e90*/  IMAD.WIDE R48, R50, 0x2, R52 ;  /* 0x0000000232307825 */ /* 0x001fe400078e0234 */
[----:B--2---:R0:W-:Y:S01]  /*48ea0*/  @P6 STG.E.U16 [R54.64], R56 ;  /* 0x0000003836006986 */ /* 0x0041e2000c101506 */
[----:B------:R-:W-:-:S03]  /*48eb0*/  PRMT R59, R56, 0x7632, R59 ;  /* 0x00007632383b7816 */ /* 0x000fc6000000003b */
[----:B---3--:R1:W-:Y:S01]  /*48ec0*/  @P3 STG.E.U16 [R48.64], R57 ;  /* 0x0000003930003986 */ /* 0x0083e2000c101506 */
[----:B------:R-:W-:Y:S02]  /*48ed0*/  PRMT R58, R57, 0x7632, R58 ;  /* 0x00007632393a7816 */ /* 0x000fe4000000003a */
[----:B0-----:R-:W-:Y:S02]  /*48ee0*/  IADD3 R54, R50, c[0x0][0x198], RZ ;  /* 0x0000660032367a10 */ /* 0x001fe40007ffe0ff */
[----:B------:R-:W-:Y:S02]  /*48ef0*/  ISETP.GE.AND P3, PT, R51, c[0x0][0x17c], PT ;  /* 0x00005f0033007a0c */ /* 0x000fe40003f66270 */
[----:B------:R-:W2:Y:S01]  /*48f00*/  LDL.LU R51, [R1+0x1804] ;  /* 0x0018040001337983 */ /* 0x000ea20000300800 */
[----:B-1----:R-:W-:-:S05]  /*48f10*/  IMAD.WIDE R56, R54, 0x2, R2 ;  /* 0x0000000236387825 */ /* 0x002fca00078e0202 */
[----:B------:R0:W-:Y:S01]  /*48f20*/  @P2 STG.E.U16 [R56.64], R59 ;  /* 0x0000003b38002986 */ /* 0x0001e2000c101506 */
[----:B----4-:R-:W-:-:S03]  /*48f30*/  ISETP.GE.AND P2, PT, R7, c[0x0][0x17c], PT ;  /* 0x00005f0007007a0c */ /* 0x010fc60003f46270 */
[----:B0-----:R-:W3:Y:S04]  /*48f40*/  LDL.LU R59, [R1+0x19c] ;  /* 0x00019c00013b7983 */ /* 0x001ee80000300800 */
[----:B------:R-:W4:Y:S04]  /*48f50*/  LDL.LU R56, [R1+0x1464] ;  /* 0x0014640001387983 */ /* 0x000f280000300800 */
[----:B------:R-:W3:Y:S01]  /*48f60*/  LDL.LU R7, [R1+0x1468] ;  /* 0x0014680001077983 */ /* 0x000ee20000300800 */
[----:B------:R-:W-:Y:S01]  /*48f70*/  ISETP.LT.AND P1, PT, R47, c[0x0][0x178], !P1 ;  /* 0x00005e002f007a0c */ /* 0x000fe20004f21270 */
[----:B------:R-:W-:Y:S01]  /*48f80*/  IMAD.WIDE R48, R54, 0x2, R52 ;  /* 0x0000000236307825 */ /* 0x000fe200078e0234 */
[----:B------:R-:W-:-:S02]  /*48f90*/  ISETP.LT.AND P6, PT, R60, c[0x0][0x178], !P5 ;  /* 0x00005e003c007a0c */ /* 0x000fc40006fc1270 */
[----:B------:R-:W-:Y:S02]  /*48fa0*/  ISETP.LT.AND P5, PT, R47, c[0x0][0x178], !P5 ;  /* 0x00005e002f007a0c */ /* 0x000fe40006fa1270 */
[----:B------:R-:W-:-:S05]  /*48fb0*/  IADD3 R50, R54, c[0x0][0x198], RZ ;  /* 0x0000660036327a10 */ /* 0x000fca0007ffe0ff */
[----:B------:R-:W-:Y:S02]  /*48fc0*/  IMAD.WIDE R54, R50, 0x2, R2 ;  /* 0x0000000232367825 */ /* 0x000fe400078e0202 */
[----:B------:R0:W-:Y:S01]  /*48fd0*/  @P1 STG.E.U16 [R48.64], R58 ;  /* 0x0000003a30001986 */ /* 0x0001e2000c101506 */
[----:B------:R-:W-:Y:S02]  /*48fe0*/  ISETP.LT.AND P1, PT, R60, c[0x0][0x178], !P0 ;  /* 0x00005e003c007a0c */ /* 0x000fe40004721270 */
[----:B------:R-:W-:Y:S01]  /*48ff0*/  ISETP.LT.AND P0, PT, R47, c[0x0][0x178], !P0 ;  /* 0x00005e002f007a0c */ /* 0x000fe20004701270 */
[----:B------:R1:W-:Y:S01]  /*49000*/  @P6 STG.E.U16 [R54.64], R61 ;  /* 0x0000003d36006986 */ /* 0x0003e2000c101506 */
[C---:B0-----:R-:W-:Y:S01]  /*49010*/  IMAD.WIDE R48, R50.reuse, 0x2, R52 ;  /* 0x0000000232307825 */ /* 0x041fe200078e0234 */
[----:B------:R-:W-:Y:S02]  /*49020*/  IADD3 R50, R50, c[0x0][0x198], RZ ;  /* 0x0000660032327a10 */ /* 0x000fe40007ffe0ff */
[----:B------:R-:W-:-:S02]  /*49030*/  PRMT R58, R61, 0x7632, R58 ;  /* 0x000076323d3a7816 */ /* 0x000fc4000000003a */
[----:B-1----:R-:W3:Y:S04]  /*49040*/  LDL.LU R61, [R1+0x18c] ;  /* 0x00018c00013d7983 */ /* 0x002ee80000300800 */
[----:B--2---:R0:W-:Y:S01]  /*49050*/  @P5 STG.E.U16 [R48.64], R51 ;  /* 0x0000003330005986 */ /* 0x0041e2000c101506 */
[----:B------:R-:W-:Y:S01]  /*49060*/  PRMT R57, R51, 0x7632, R57 ;  /* 0x0000763233397816 */ /* 0x000fe20000000039 */
[----:B0-----:R-:W-:-:S05]  /*49070*/  IMAD.WIDE R48, R50, 0x2, R2 ;  /* 0x0000000232307825 */ /* 0x001fca00078e0202 */
[----:B------:R0:W-:Y:S01]  /*49080*/  @P1 STG.E.U16 [R48.64], R58 ;  /* 0x0000003a30001986 */ /* 0x0001e2000c101506 */
[----:B----4-:R-:W-:Y:S02]  /*49090*/  ISETP.GE.AND P5, PT, R56, c[0x0][0x17c], PT ;  /* 0x00005f0038007a0c */ /* 0x010fe40003fa6270 */
[C---:B------:R-:W-:Y:S01]  /*490a0*/  IADD3 R56, R50.reuse, c[0x0][0x198], RZ ;  /* 0x0000660032387a10 */ /* 0x040fe20007ffe0ff */
[----:B------:R-:W-:Y:S01]  /*490b0*/  IMAD.WIDE R50, R50, 0x2, R52 ;  /* 0x0000000232327825 */ /* 0x000fe200078e0234 */
[----:B---3--:R-:W-:-:S03]  /*490c0*/  ISETP.GE.AND P1, PT, R7, c[0x0][0x17c], PT ;  /* 0x00005f0007007a0c */ /* 0x008fc60003f26270 */
[----:B0-----:R-:W-:Y:S02]  /*490d0*/  IMAD.MOV.U32 R49, RZ, RZ, R59 ;  /* 0x000000ffff317224 */ /* 0x001fe400078e003b */
[----:B------:R-:W-:Y:S01]  /*490e0*/  IMAD.MOV.U32 R59, RZ, RZ, R4 ;  /* 0x000000ffff3b7224 */ /* 0x000fe200078e0004 */
[----:B------:R0:W-:Y:S04]  /*490f0*/  @P0 STG.E.U16 [R50.64], R57 ;  /* 0x0000003932000986 */ /* 0x0001e8000c101506 */
[----:B------:R-:W2:Y:S04]  /*49100*/  LDL.LU R4, [R1+0x1470] ;  /* 0x0014700001047983 */ /* 0x000ea80000300800 */
[----:B------:R-:W3:Y:S04]  /*49110*/  LDL.LU R7, [R1+0x146c] ;  /* 0x00146c0001077983 */ /* 0x000ee80000300800 */
[----:B0-----:R-:W4:Y:S01]  /*49120*/  LDL.LU R51, [R1+0x16c] ;  /* 0x00016c0001337983 */ /* 0x001f220000300800 */
[----:B------:R-:W-:Y:S01]  /*49130*/  ISETP.LT.AND P6, PT, R60, c[0x0][0x178], !P4 ;  /* 0x00005e003c007a0c */ /* 0x000fe200067c1270 */
[----:B------:R-:W-:Y:S01]  /*49140*/  IMAD.WIDE R54, R56, 0x2, R2 ;  /* 0x0000000238367825 */ /* 0x000fe200078e0202 */
[----:B------:R-:W-:-:S02]  /*49150*/  ISETP.LT.AND P4, PT, R47, c[0x0][0x178], !P4 ;  /* 0x00005e002f007a0c */ /* 0x000fc40006781270 */
[----:B------:R-:W-:Y:S02]  /*49160*/  ISETP.LT.AND P0, PT, R60, c[0x0][0x178], !P3 ;  /* 0x00005e003c007a0c */ /* 0x000fe40005f01270 */
[----:B------:R-:W-:Y:S02]  /*49170*/  ISETP.LT.AND P3, PT, R47, c[0x0][0x178], !P3 ;  /* 0x00005e002f007a0c */ /* 0x000fe40005f61270 */
[----:B------:R-:W-:-:S05]  /*49180*/  IADD3 R50, R56, c[0x0][0x198], RZ ;  /* 0x0000660038327a10 */ /* 0x000fca0007ffe0ff */
[----:B------:R0:W-:Y:S02]  /*49190*/  @P6 STG.E.U16 [R54.64], R49 ;  /* 0x0000003136006986 */ /* 0x0001e4000c101506 */
[----:B0-----:R-:W-:Y:S02]  /*491a0*/  IMAD.MOV.U32 R55, RZ, RZ, R49 ;  /* 0x000000ffff377224 */ /* 0x001fe400078e0031 */
[----:B------:R-:W-:Y:S01]  /*491b0*/  IMAD.WIDE R48, R56, 0x2, R52 ;  /* 0x0000000238307825 */ /* 0x000fe200078e0234 */
[----:B------:R-:W-:Y:S02]  /*491c0*/  IADD3 R56, R50, c[0x0][0x198], RZ ;  /* 0x0000660032387a10 */ /* 0x000fe40007ffe0ff */
[----:B------:R-:W-:Y:S02]  /*491d0*/  PRMT R58, R55, 0x7632, R58 ;  /* 0x00007632373a7816 */ /* 0x000fe4000000003a */
[----:B----4-:R0:W-:Y:S01]  /*491e0*/  @P4 STG.E.U16 [R48.64], R51 ;  /* 0x0000003330004986 */ /* 0x0101e2000c101506 */
[----:B------:R-:W-:-:S02]  /*491f0*/  PRMT R57, R51, 0x7632, R57 ;  /* 0x0000763233397816 */ /* 0x000fc40000000039 */
[----:B--2---:R-:W-:Y:S02]  /*49200*/  ISETP.GE.AND P4, PT, R4, c[0x0][0x17c], PT ;  /* 0x00005f0004007a0c */ /* 0x004fe40003f86270 */
[----:B------:R-:W2:Y:S01]  /*49210*/  LDL.LU R4, [R1+0x1800] ;  /* 0x0018000001047983 */ /* 0x000ea20000300800 */
[----:B0-----:R-:W-:-:S04]  /*49220*/  IMAD.WIDE R48, R50, 0x2, R2 ;  /* 0x0000000232307825 */ /* 0x001fc800078e0202 */
[----:B------:R-:W-:Y:S01]  /*49230*/  IMAD.WIDE R50, R50, 0x2, R52 ;  /* 0x0000000232327825 */ /* 0x000fe200078e0234 */
[----:B------:R-:W-:Y:S01]  /*49240*/  @P0 STG.E.U16 [R48.64], R58 ;  /* 0x0000003a30000986 */ /* 0x000fe2000c101506 */
[----:B---3--:R-:W-:-:S03]  /*49250*/  ISETP.GE.AND P0, PT, R7, c[0x0][0x17c], PT ;  /* 0x00005f0007007a0c */ /* 0x008fc60003f06270 */
[----:B------:R-:W3:Y:S04]  /*49260*/  LDL.LU R7, [R1+0x1478] ;  /* 0x0014780001077983 */ /* 0x000ee80000300800 */
[----:B------:R0:W-:Y:S04]  /*49270*/  @P3 STG.E.U16 [R50.64], R57 ;  /* 0x0000003932003986 */ /* 0x0001e8000c101506 */
[----:B0-----:R-:W4:Y:S01]  /*49280*/  LDL.LU R51, [R1+0x1bc] ;  /* 0x0001bc0001337983 */ /* 0x001f220000300800 */
[----:B------:R-:W-:Y:S02]  /*49290*/  ISETP.LT.AND P6, PT, R60, c[0x0][0x178], !P2 ;  /* 0x00005e003c007a0c */ /* 0x000fe400057c1270 */
[----:B------:R-:W-:Y:S01]  /*492a0*/  ISETP.LT.AND P2, PT, R47, c[0x0][0x178], !P2 ;  /* 0x00005e002f007a0c */ /* 0x000fe20005741270 */
[----:B------:R-:W-:Y:S01]  /*492b0*/  IMAD.WIDE R54, R56, 0x2, R2 ;  /* 0x0000000238367825 */ /* 0x000fe200078e0202 */
[----:B------:R-:W-:-:S02]  /*492c0*/  ISETP.LT.AND P3, PT, R60, c[0x0][0x178], !P5 ;  /* 0x00005e003c007a0c */ /* 0x000fc40006f61270 */
[----:B------:R-:W-:Y:S01]  /*492d0*/  ISETP.LT.AND P5, PT, R47, c[0x0][0x178], !P5 ;  /* 0x00005e002f007a0c */ /* 0x000fe20006fa1270 */
[C---:B------:R-:W-:Y:S01]  /*492e0*/  IMAD.WIDE R48, R56.reuse, 0x2, R52 ;  /* 0x0000000238307825 */ /* 0x040fe200078e0234 */
[----:B------:R-:W-:Y:S02]  /*492f0*/  IADD3 R50, R56, c[0x0][0x198], RZ ;  /* 0x0000660038327a10 */ /* 0x000fe40007ffe0ff */
[----:B------:R-:W-:Y:S02]  /*49300*/  PRMT R57, R61, 0x7632, R57 ;  /* 0x000076323d397816 */ /* 0x000fe40000000039 */
[----:B------:R-:W-:Y:S01]  /*49310*/  IADD3 R56, R50, c[0x0][0x198], RZ ;  /* 0x0000660032387a10 */ /* 0x000fe20007ffe0ff */
[----:B----4-:R0:W-:Y:S01]  /*49320*/  @P6 STG.E.U16 [R54.64], R51 ;  /* 0x0000003336006986 */ /* 0x0101e2000c101506 */
[----:B------:R-:W-:-:S03]  /*49330*/  PRMT R58, R51, 0x7632, R58 ;  /* 0x00007632333a7816 */ /* 0x000fc6000000003a */
[----:B------:R1:W-:Y:S04]  /*49340*/  @P2 STG.E.U16 [R48.64], R61 ;  /* 0x0000003d30002986 */ /* 0x0003e8000c101506 */
[----:B0-----:R-:W4:Y:S01]  /*49350*/  LDL.LU R55, [R1+0x1474] ;  /* 0x0014740001377983 */ /* 0x001f220000300800 */
[----:B-1----:R-:W-:-:S03]  /*49360*/  IMAD.WIDE R48, R50, 0x2, R2 ;  /* 0x0000000232307825 */ /* 0x002fc600078e0202 */
[----:B------:R-:W2:Y:S01]  /*49370*/  LDL.LU R61, [R1] ;  /* 0x00000000013d7983 */ /* 0x000ea20000300800 */
[----:B------:R-:W-:-:S03]  /*49380*/  IMAD.WIDE R50, R50, 0x2, R52 ;  /* 0x0000000232327825 */ /* 0x000fc600078e0234 */
[----:B------:R0:W-:Y:S01]  /*49390*/  @P3 STG.E.U16 [R48.64], R58 ;  /* 0x0000003a30003986 */ /* 0x0001e2000c101506 */
[----:B---3--:R-:W-:-:S03]  /*493a0*/  ISETP.GE.AND P3, PT, R7, c[0x0][0x17c], PT ;  /* 0x00005f0007007a0c */ /* 0x008fc60003f66270 */
[----:B------:R1:W-:Y:S01]  /*493b0*/  @P5 STG.E.U16 [R50.64], R57 ;  /* 0x0000003932005986 */ /* 0x0003e2000c101506 */
[----:B0-----:R-:W-:-:S03]  /*493c0*/  IMAD.MOV.U32 R49, RZ, RZ, R59 ;  /* 0x000000ffff317224 */ /* 0x001fc600078e003b */
[----:B------:R-:W3:Y:S04]  /*493d0*/  LDL.LU R59, [R1+0x1480] ;  /* 0x00148000013b7983 */ /* 0x000ee80000300800 */
[----:B------:R-:W2:Y:S04]  /*493e0*/  LDL.LU R7, [R1+0x147c] ;  /* 0x00147c0001077983 */ /* 0x000ea80000300800 */
[----:B-1----:R-:W2:Y:S01]  /*493f0*/  LDL.LU R51, [R1+0x1ac] ;  /* 0x0001ac0001337983 */ /* 0x002ea20000300800 */
[----:B------:R-:W-:Y:S02]  /*49400*/  ISETP.LT.AND P6, PT, R60, c[0x0][0x178], !P1 ;  /* 0x00005e003c007a0c */ /* 0x000fe40004fc1270 */
[----:B------:R-:W-:-:S02]  /*49410*/  ISETP.LT.AND P1, PT, R47, c[0x0][0x178], !P1 ;  /* 0x00005e002f007a0c */ /* 0x000fc40004f21270 */
[----:B------:R-:W-:Y:S02]  /*49420*/  ISETP.LT.AND P5, PT, R60, c[0x0][0x178], !P4 ;  /* 0x00005e003c007a0c */ /* 0x000fe400067a1270 */
[----:B------:R-:W-:Y:S02]  /*49430*/  ISETP.LT.AND P4, PT, R47, c[0x0][0x178], !P4 ;  /* 0x00005e002f007a0c */ /* 0x000fe40006781270 */
[C---:B------:R-:W-:Y:S02]  /*49440*/  IADD3 R50, R56.reuse, c[0x0][0x198], RZ ;  /* 0x0000660038327a10 */ /* 0x040fe40007ffe0ff */
[----:B----4-:R-:W-:Y:S01]  /*49450*/  ISETP.GE.AND P2, PT, R55, c[0x0][0x17c], PT ;  /* 0x00005f0037007a0c */ /* 0x010fe20003f46270 */
[----:B------:R-:W-:-:S05]  /*49460*/  IMAD.WIDE R54, R56, 0x2, R2 ;  /* 0x0000000238367825 */ /* 0x000fca00078e0202 */
[----:B------:R0:W-:Y:S02]  /*49470*/  @P6 STG.E.U16 [R54.64], R49 ;  /* 0x0000003136006986 */ /* 0x0001e4000c101506 */
[----:B0-----:R-:W-:Y:S02]  /*49480*/  IMAD.MOV.U32 R55, RZ, RZ, R49 ;  /* 0x000000ffff377224 */ /* 0x001fe400078e0031 */
[----:B------:R-:W-:Y:S01]  /*49490*/  IMAD.WIDE R48, R56, 0x2, R52 ;  /* 0x0000000238307825 */ /* 0x000fe200078e0234 */
[----:B------:R-:W-:Y:S02]  /*494a0*/  IADD3 R56, R50, c[0x0][0x198], RZ ;  /* 0x0000660032387a10 */ /* 0x000fe40007ffe0ff */
[----:B------:R-:W-:Y:S02]  /*494b0*/  PRMT R58, R55, 0x7632, R58 ;  /* 0x00007632373a7816 */ /* 0x000fe4000000003a */
[----:B--2---:R0:W-:Y:S01]  /*494c0*/  @P1 STG.E.U16 [R48.64], R51 ;  /* 0x0000003330001986 */ /* 0x0041e2000c101506 */
[----:B------:R-:W-:-:S02]  /*494d0*/  PRMT R57, R51, 0x7632, R57 ;  /* 0x0000763233397816 */ /* 0x000fc40000000039 */
[----:B---3--:R-:W-:Y:S02]  /*494e0*/  ISETP.GE.AND P1, PT, R59, c[0x0][0x17c], PT ;  /* 0x00005f003b007a0c */ /* 0x008fe40003f26270 */
[----:B------:R-:W2:Y:S01]  /*494f0*/  LDL.LU R59, [R1+0x1488] ;  /* 0x00148800013b7983 */ /* 0x000ea20000300800 */
[----:B0-----:R-:W-:-:S04]  /*49500*/  IMAD.WIDE R48, R50, 0x2, R2 ;  /* 0x0000000232307825 */ /* 0x001fc800078e0202 */
[----:B------:R-:W-:Y:S01]  /*49510*/  IMAD.WIDE R50, R50, 0x2, R52 ;  /* 0x0000000232327825 */ /* 0x000fe200078e0234 */
[----:B------:R-:W-:Y:S01]  /*49520*/  @P5 STG.E.U16 [R48.64], R58 ;  /* 0x0000003a30005986 */ /* 0x000fe2000c101506 */
[----:B------:R-:W-:-:S03]  /*49530*/  ISETP.GE.AND P5, PT, R7, c[0x0][0x17c], PT ;  /* 0x00005f0007007a0c */ /* 0x000fc60003fa6270 */
[----:B------:R-:W3:Y:S04]  /*49540*/  LDL.LU R7, [R1+0x1484] ;  /* 0x0014840001077983 */ /* 0x000ee80000300800 */
[----:B------:R0:W-:Y:S04]  /*49550*/  @P4 STG.E.U16 [R50.64], R57 ;  /* 0x0000003932004986 */ /* 0x0001e8000c101506 */
[----:B0-----:R-:W4:Y:S01]  /*49560*/  LDL.LU R51, [R1+0x250] ;  /* 0x0002500001337983 */ /* 0x001f220000300800 */
[----:B------:R-:W-:Y:S02]  /*49570*/  ISETP.LT.AND P6, PT, R60, c[0x0][0x178], !P0 ;  /* 0x00005e003c007a0c */ /* 0x000fe400047c1270 */
[----:B------:R-:W-:Y:S01]  /*49580*/  ISETP.LT.AND P0, PT, R47, c[0x0][0x178], !P0 ;  /* 0x00005e002f007a0c */ /* 0x000fe20004701270 */
[----:B------:R-:W-:Y:S01]  /*49590*/  IMAD.WIDE R54, R56, 0x2, R2 ;  /* 0x0000000238367825 */ /* 0x000fe200078e0202 */
[----:B------:R-:W-:-:S02]  /*495a0*/  ISETP.LT.AND P4, PT, R60, c[0x0][0x178], !P2 ;  /* 0x00005e003c007a0c */ /* 0x000fc40005781270 */
[C---:B------:R-:W-:Y:S01]  /*495b0*/  IADD3 R50, R56.reuse, c[0x0][0x198], RZ ;  /* 0x0000660038327a10 */ /* 0x040fe20007ffe0ff */
[----:B------:R-:W-:Y:S01]  /*495c0*/  IMAD.WIDE R48, R56, 0x2, R52 ;  /* 0x0000000238307825 */ /* 0x000fe200078e0234 */
[----:B------:R-:W-:Y:S02]  /*495d0*/  PRMT R57, R61, 0x7632, R57 ;  /* 0x000076323d397816 */ /* 0x000fe40000000039 */
[----:B------:R-:W-:-:S03]  /*495e0*/  ISETP.LT.AND P2, PT, R47, c[0x0][0x178], !P2 ;  /* 0x00005e002f007a0c */ /* 0x000fc60005741270 */
[----:B----4-:R-:W-:Y:S01]  /*495f0*/  @P6 STG.E.U16 [R54.64], R51 ;  /* 0x0000003336006986 */ /* 0x010fe2000c101506 */
[----:B------:R-:W-:-:S03]  /*49600*/  PRMT R58, R51, 0x7632, R58 ;  /* 0x00007632333a7816 */ /* 0x000fc6000000003a */
[----:B------:R0:W-:Y:S02]  /*49610*/  @P0 STG.E.U16 [R48.64], R61 ;  /* 0x0000003d30000986 */ /* 0x0001e4000c101506 */
[----:B0-----:R-:W-:Y:S02]  /*49620*/  IMAD.WIDE R48, R50, 0x2, R2 ;  /* 0x0000000232307825 */ /* 0x001fe400078e0202 */
[----:B------:R-:W4:Y:S04]  /*49630*/  LDL.LU R61, [R1+0x260] ;  /* 0x00026000013d7983 */ /* 0x000f280000300800 */
[----:B------:R0:W-:Y:S01]  /*49640*/  @P4 STG.E.U16 [R48.64], R58 ;  /* 0x0000003a30004986 */ /* 0x0001e2000c101506 */
[----:B--2---:R-:W-:Y:S02]  /*49650*/  ISETP.GE.AND P0, PT, R59, c[0x0][0x17c], PT ;  /* 0x00005f003b007a0c */ /* 0x004fe40003f06270 */
[----:B---3--:R-:W-:Y:S01]  /*49660*/  ISETP.GE.AND P4, PT, R7, c[0x0][0x17c], PT ;  /* 0x00005f0007007a0c */ /* 0x008fe20003f86270 */
[----:B0-----:R-:W2:Y:S04]  /*49670*/  LDL.LU R58, [R1+0x240] ;  /* 0x00024000013a7983 */ /* 0x001ea80000300800 */
[----:B------:R-:W3:Y:S04]  /*49680*/  LDL.LU R59, [R1+0x1490] ;  /* 0x00149000013b7983 */ /* 0x000ee80000300800 */
[----:B------:R-:W4:Y:S01]  /*49690*/  LDL.LU R7, [R1+0x148c] ;  /* 0x00148c0001077983 */ /* 0x000f220000300800 */
[----:B------:R-:W-:-:S02]  /*496a0*/  ISETP.LT.AND P6, PT, R60, c[0x0][0x178], !P3 ;  /* 0x00005e003c007a0c */ /* 0x000fc40005fc1270 */
[C---:B------:R-:W-:Y:S01]  /*496b0*/  IADD3 R56, R50.reuse, c[0x0][0x198], RZ ;  /* 0x0000660032387a10 */ /* 0x040fe20007ffe0ff */
[----:B------:R-:W-:Y:S01]  /*496c0*/  IMAD.WIDE R50, R50, 0x2, R52 ;  /* 0x0000000232327825 */ /* 0x000fe200078e0234 */
[----:B------:R-:W-:-:S04]  /*496d0*/  ISETP.LT.AND P3, PT, R47, c[0x0][0x178], !P3 ;  /* 0x00005e002f007a0c */ /* 0x000fc80005f61270 */
[----:B------:R0:W-:Y:S01]  /*496e0*/  @P2 STG.E.U16 [R50.64], R57 ;  /* 0x0000003932002986 */ /* 0x0001e2000c101506 */
[----:B------:R-:W-:Y:S01]  /*496f0*/  ISETP.LT.AND P2, PT, R60, c[0x0][0x178], !P1 ;  /* 0x00005e003c007a0c */ /* 0x000fe20004f41270 */
[----:B------:R-:W-:Y:S01]  /*49700*/  IMAD.WIDE R54, R56, 0x2, R2 ;  /* 0x0000000238367825 */ /* 0x000fe200078e0202 */
[----:B------:R-:W-:-:S03]  /*49710*/  ISETP.LT.AND P1, PT, R47, c[0x0][0x178], !P1 ;  /* 0x00005e002f007a0c */ /* 0x000fc60004f21270 */
[C---:B------:R-:W-:Y:S01]  /*49720*/  IMAD.WIDE R48, R56.reuse, 0x2, R52 ;  /* 0x0000000238307825 */ /* 0x040fe200078e0234 */
[----:B0-----:R-:W-:-:S04]  /*49730*/  IADD3 R50, R56, c[0x0][0x198], RZ ;  /* 0x0000660038327a10 */ /* 0x001fc80007ffe0ff */
[----:B------:R-:W-:Y:S01]  /*49740*/  IADD3 R56, R50, c[0x0][0x198], RZ ;  /* 0x0000660032387a10 */ /* 0x000fe20007ffe0ff */
[----:B--2---:R0:W-:Y:S01]  /*49750*/  @P6 STG.E.U16 [R54.64], R58 ;  /* 0x0000003a36006986 */ /* 0x0041e2000c101506 */
[----:B------:R-:W-:-:S03]  /*49760*/  PRMT R57, R58, 0x7632, R57 ;  /* 0x000076323a397816 */ /* 0x000fc60000000039 */
[----:B------:R1:W-:Y:S01]  /*49770*/  @P3 STG.E.U16 [R48.64], R4 ;  /* 0x0000000430003986 */ /* 0x0003e2000c101506 */
[----:B---3--:R-:W-:-:S03]  /*49780*/  ISETP.GE.AND P3, PT, R59, c[0x0][0x17c], PT ;  /* 0x00005f003b007a0c */ /* 0x008fc60003f66270 */
[----:B0-----:R-:W2:Y:S01]  /*49790*/  LDL.LU R58, [R1+0x290] ;  /* 0x00029000013a7983 */ /* 0x001ea20000300800 */
[----:B-1----:R-:W-:Y:S01]  /*497a0*/  IMAD.WIDE R48, R50, 0x2, R2 ;  /* 0x0000000232307825 */ /* 0x002fe200078e0202 */
[----:B------:R-:W-:Y:S02]  /*497b0*/  PRMT R4, R4, 0x7632, R4 ;  /* 0x0000763204047816 */ /* 0x000fe40000000004 */
[----:B------:R-:W3:Y:S01]  /*497c0*/  LDL.LU R59, [R1+0x1498] ;  /* 0x00149800013b7983 */ /* 0x000ee20000300800 */
[----:B------:R-:W-:-:S03]  /*497d0*/  IMAD.WIDE R50, R50, 0x2, R52 ;  /* 0x0000000232327825 */ /* 0x000fc600078e0234 */
[----:B------:R-:W-:Y:S01]  /*497e0*/  @P2 STG.E.U16 [R48.64], R57 ;  /* 0x0000003930002986 */ /* 0x000fe2000c101506 */
[----:B----4-:R-:W-:-:S03]  /*497f0*/  ISETP.GE.AND P2, PT, R7, c[0x0][0x17c], PT ;  /* 0x00005f0007007a0c */ /* 0x010fc60003f46270 */
[----:B------:R-:W4:Y:S04]  /*49800*/  LDL.LU R7, [R1+0x1494] ;  /* 0x0014940001077983 */ /* 0x000f280000300800 */
[----:B------:R0:W-:Y:S04]  /*49810*/  @P1 STG.E.U16 [R50.64], R4 ;  /* 0x0000000432001986 */ /* 0x0001e8000c101506 */
[----:B0-----:R-:W2:Y:S01]  /*49820*/  LDL.LU R51, [R1+0x270] ;  /* 0x0002700001337983 */ /* 0x001ea20000300800 */
        /* <DEDUP_REMOVED lines=8> */
[----:B--2---:R-:W-:Y:S01]  /*498b0*/  @P6 STG.E.U16 [R54.64], R51 ;  /* 0x0000003336006986 */ /* 0x004fe2000c101506 */
[----:B------:R-:W-:-:S03]  /*498c0*/  PRMT R57, R51, 0x7632, R57 ;  /* 0x0000763233397816 */ /* 0x000fc60000000039 */
[----:B------:R0:W-:Y:S01]  /*498d0*/  @P5 STG.E.U16 [R48.64], R61 ;  /* 0x0000003d30005986 */ /* 0x0001e2000c101506 */
[----:B---3--:R-:W-:-:S03]  /*498e0*/  ISETP.GE.AND P5, PT, R59, c[0x0][0x17c], PT ;  /* 0x00005f003b007a0c */ /* 0x008fc60003fa6270 */
[----:B------:R-:W2:Y:S01]  /*498f0*/  LDL.LU R59, [R1+0x4] ;  /* 0x00000400013b7983 */ /* 0x000ea20000300800 */
[----:B0-----:R-:W-:-:S03]  /*49900*/  IMAD.WIDE R48, R50, 0x2, R2 ;  /* 0x0000000232307825 */ /* 0x001fc600078e0202 */
[----:B------:R-:W3:Y:S04]  /*49910*/  LDL.LU R61, [R1+0x14a0] ;  /* 0x0014a000013d7983 */ /* 0x000ee80000300800 */
[----:B------:R0:W-:Y:S01]  /*49920*/  @P1 STG.E.U16 [R48.64], R57 ;  /* 0x0000003930001986 */ /* 0x0001e2000c101506 */
[----:B----4-:R-:W-:-:S03]  /*49930*/  ISETP.GE.AND P1, PT, R7, c[0x0][0x17c], PT ;  /* 0x00005f0007007a0c */ /* 0x010fc60003f26270 */
[----:B------:R-:W4:Y:S01]  /*49940*/  LDL.LU R7, [R1+0x149c] ;  /* 0x00149c0001077983 */ /* 0x000f220000300800 */
[----:B------:R-:W-:Y:S02]  /*49950*/  ISETP.LT.AND P6, PT, R60, c[0x0][0x178], !P4 ;  /* 0x00005e003c007a0c */ /* 0x000fe400067c1270 */
[C---:B------:R-:W-:Y:S01]  /*49960*/  IADD3 R4, R50.reuse, c[0x0][0x198], RZ ;  /* 0x0000660032047a10 */ /* 0x040fe20007ffe0ff */
[----:B------:R-:W-:Y:S01]  /*49970*/  IMAD.WIDE R50, R50, 0x2, R52 ;  /* 0x0000000232327825 */ /* 0x000fe200078e0234 */
[----:B------:R-:W-:-:S04]  /*49980*/  ISETP.LT.AND P4, PT, R47, c[0x0][0x178], !P4 ;  /* 0x00005e002f007a0c */ /* 0x000fc80006781270 */
[----:B------:R1:W-:Y:S01]  /*49990*/  @P0 STG.E.U16 [R50.64], R56 ;  /* 0x0000003832000986 */ /* 0x0003e2000c101506 */
[----:B------:R-:W-:Y:S01]  /*499a0*/  ISETP.LT.AND P0, PT, R60, c[0x0][0x178], !P3 ;  /* 0x00005e003c007a0c */ /* 0x000fe20005f01270 */
[----:B------:R-:W-:Y:S01]  /*499b0*/  IMAD.WIDE R54, R4, 0x2, R2 ;  /* 0x0000000204367825 */ /* 0x000fe200078e0202 */
[----:B------:R-:W-:-:S03]  /*499c0*/  ISETP.LT.AND P3, PT, R47, c[0x0][0x178], !P3 ;  /* 0x00005e002f007a0c */ /* 0x000fc60005f61270 */
[C---:B0-----:R-:W-:Y:S01]  /*499d0*/  IMAD.WIDE R48, R4.reuse, 0x2, R52 ;  /* 0x0000000204307825 */ /* 0x041fe200078e0234 */
[----:B------:R-:W-:Y:S01]  /*499e0*/  @P6 STG.E.U16 [R54.64], R58 ;  /* 0x0000003a36006986 */ /* 0x000fe2000c101506 */
[----:B-1----:R-:W-:-:S03]  /*499f0*/  IADD3 R50, R4, c[0x0][0x198], RZ ;  /* 0x0000660004327a10 */ /* 0x002fc60007ffe0ff */
[----:B------:R0:W-:Y:S01]  /*49a00*/  @P4 STG.E.U16 [R48.64], R5 ;  /* 0x0000000530004986 */ /* 0x0001e2000c101506 */
[----:B------:R-:W-:Y:S02]  /*49a10*/  PRMT R57, R58, 0x7632, R57 ;  /* 0x000076323a397816 */ /* 0x000fe40000000039 */
[C---:B------:R-:W-:Y:S02]  /*49a20*/  IADD3 R4, R50.reuse, c[0x0][0x198], RZ ;  /* 0x0000660032047a10 */ /* 0x040fe40007ffe0ff */
[----:B------:R-:W-:Y:S01]  /*49a30*/  PRMT R56, R5, 0x7632, R56 ;  /* 0x0000763205387816 */ /* 0x000fe20000000038 */
[C---:B0-----:R-:W-:Y:S01]  /*49a40*/  IMAD.WIDE R48, R50.reuse, 0x2, R2 ;  /* 0x0000000232307825 */ /* 0x041fe200078e0202 */
[----:B------:R-:W2:Y:S03]  /*49a50*/  LDL.LU R5, [R1+0x17fc] ;  /* 0x0017fc0001057983 */ /* 0x000ea60000300800 */
[----:B------:R-:W-:Y:S01]  /*49a60*/  IMAD.WIDE R50, R50, 0x2, R52 ;  /* 0x0000000232327825 */ /* 0x000fe200078e0234 */
[----:B------:R-:W2:Y:S04]  /*49a70*/  LDL.LU R58, [R1+0x244] ;  /* 0x00024400013a7983 */ /* 0x000ea80000300800 */
[----:B------:R-:W-:Y:S04]  /*49a80*/  @P0 STG.E.U16 [R48.64], R57 ;  /* 0x0000003930000986 */ /* 0x000fe8000c101506 */
[----:B------:R0:W-:Y:S01]  /*49a90*/  @P3 STG.E.U16 [R50.64], R56 ;  /* 0x0000003832003986 */ /* 0x0001e2000c101506 */
[----:B---3--:R-:W-:-:S03]  /*49aa0*/  ISETP.GE.AND P4, PT, R61, c[0x0][0x17c], PT ;  /* 0x00005f003d007a0c */ /* 0x008fc60003f86270 */
[----:B------:R-:W3:Y:S01]  /*49ab0*/  LDL.LU R61, [R1+0x14a8] ;  /* 0x0014a800013d7983 */ /* 0x000ee20000300800 */
[----:B----4-:R-:W-:-:S03]  /*49ac0*/  ISETP.GE.AND P0, PT, R7, c[0x0][0x17c], PT ;  /* 0x00005f0007007a0c */ /* 0x010fc60003f06270 */
[----:B------:R-:W4:Y:S04]  /*49ad0*/  LDL.LU R7, [R1+0x14a4] ;  /* 0x0014a40001077983 */ /* 0x000f280000300800 */
[----:B0-----:R-:W3:Y:S01]  /*49ae0*/  LDL.LU R51, [R1+0x254] ;  /* 0x0002540001337983 */ /* 0x001ee20000300800 */
[----:B------:R-:W-:Y:S02]  /*49af0*/  ISETP.LT.AND P6, PT, R60, c[0x0][0x178], !P2 ;  /* 0x00005e003c007a0c */ /* 0x000fe400057c1270 */
[----:B------:R-:W-:Y:S01]  /*49b00*/  ISETP.LT.AND P2, PT, R47, c[0x0][0x178], !P2 ;  /* 0x00005e002f007a0c */ /* 0x000fe20005741270 */
[----:B------:R-:W-:Y:S01]  /*49b10*/  IMAD.WIDE R54, R4, 0x2, R2 ;  /* 0x0000000204367825 */ /* 0x000fe200078e0202 */
[----:B------:R-:W-:Y:S02]  /*49b20*/  ISETP.LT.AND P3, PT, R60, c[0x0][0x178], !P5 ;  /* 0x00005e003c007a0c */ /* 0x000fe40006f61270 */
[C---:B------:R-:W-:Y:S01]  /*49b30*/  IADD3 R50, R4.reuse, c[0x0][0x198], RZ ;  /* 0x0000660004327a10 */ /* 0x040fe20007ffe0ff */
[----:B------:R-:W-:Y:S01]  /*49b40*/  IMAD.WIDE R48, R4, 0x2, R52 ;  /* 0x0000000204307825 */ /* 0x000fe200078e0234 */
[----:B--2---:R-:W-:-:S02]  /*49b50*/  PRMT R56, R59, 0x7632, R56 ;  /* 0x000076323b387816 */ /* 0x004fc40000000038 */
[----:B------:R-:W-:-:S03]  /*49b60*/  ISETP.LT.AND P5, PT, R47, c[0x0][0x178], !P5 ;  /* 0x00005e002f007a0c */ /* 0x000fc60006fa1270 */
[----:B---3--:R-:W-:Y:S01]  /*49b70*/  @P6 STG.E.U16 [R54.64], R51 ;  /* 0x0000003336006986 */ /* 0x008fe2000c101506 */
[----:B------:R-:W-:-:S03]  /*49b80*/  PRMT R57, R51, 0x7632, R57 ;  /* 0x0000763233397816 */ /* 0x000fc60000000039 */
[----:B------:R0:W-:Y:S01]  /*49b90*/  @P2 STG.E.U16 [R48.64], R59 ;  /* 0x0000003b30002986 */ /* 0x0001e2000c101506 */
[----:B------:R-:W-:Y:S01]  /*49ba0*/  ISETP.GE.AND P2, PT, R61, c[0x0][0x17c], PT ;  /* 0x00005f003d007a0c */ /* 0x000fe20003f46270 */
[----:B0-----:R-:W-:Y:S02]  /*49bb0*/  IMAD.WIDE R48, R50, 0x2, R2 ;  /* 0x0000000232307825 */ /* 0x001fe400078e0202 */
[----:B------:R-:W2:Y:S04]  /*49bc0*/  LDL.LU R59, [R1+0x274] ;  /* 0x00027400013b7983 */ /* 0x000ea80000300800 */
[----:B------:R-:W3:Y:S04]  /*49bd0*/  LDL.LU R61, [R1+0x264] ;  /* 0x00026400013d7983 */ /* 0x000ee80000300800 */
[----:B------:R0:W-:Y:S01]  /*49be0*/  @P3 STG.E.U16 [R48.64], R57 ;  /* 0x0000003930003986 */ /* 0x0001e2000c101506 */
[----:B----4-:R-:W-:-:S03]  /*49bf0*/  ISETP.GE.AND P3, PT, R7, c[0x0][0x17c], PT ;  /* 0x00005f0007007a0c */ /* 0x010fc60003f66270 */
[----:B0-----:R-:W4:Y:S04]  /*49c00*/  LDL.LU R57, [R1+0x14b0] ;  /* 0x0014b00001397983 */ /* 0x001f280000300800 */
[----:B------:R-:W2:Y:S01]  /*49c10*/  LDL.LU R7, [R1+0x14ac] ;  /* 0x0014ac0001077983 */ /* 0x000ea20000300800 */
[----:B------:R-:W-:Y:S02]  /*49c20*/  ISETP.LT.AND P6, PT, R60, c[0x0][0x178], !P1 ;  /* 0x00005e003c007a0c */ /* 0x000fe40004fc1270 */
[C---:B------:R-:W-:Y:S01]  /*49c30*/  IADD3 R4, R50.reuse, c[0x0][0x198], RZ ;  /* 0x0000660032047a10 */ /* 0x040fe20007ffe0ff */
[----:B------:R-:W-:Y:S01]  /*49c40*/  IMAD.WIDE R50, R50, 0x2, R52 ;  /* 0x0000000232327825 */ /* 0x000fe200078e0234 */
[----:B------:R-:W-:-:S04]  /*49c50*/  ISETP.LT.AND P1, PT, R47, c[0x0][0x178], !P1 ;  /* 0x00005e002f007a0c */ /* 0x000fc80004f21270 */
[----:B------:R0:W-:Y:S01]  /*49c60*/  @P5 STG.E.U16 [R50.64], R56 ;  /* 0x0000003832005986 */ /* 0x0001e2000c101506 */
[----:B------:R-:W-:Y:S01]  /*49c70*/  ISETP.LT.AND P5, PT, R60, c[0x0][0x178], !P4 ;  /* 0x00005e003c007a0c */ /* 0x000fe200067a1270 */
[----:B------:R-:W-:-:S04]  /*49c80*/  IMAD.WIDE R54, R4, 0x2, R2 ;  /* 0x0000000204367825 */ /* 0x000fc800078e0202 */
[C---:B------:R-:W-:Y:S01]  /*49c90*/  IMAD.WIDE R48, R4.reuse, 0x2, R52 ;  /* 0x0000000204307825 */ /* 0x040fe200078e0234 */
[----:B------:R1:W-:Y:S01]  /*49ca0*/  @P6 STG.E.U16 [R54.64], R58 ;  /* 0x0000003a36006986 */ /* 0x0003e2000c101506 */
[----:B0-----:R-:W-:-:S03]  /*49cb0*/  IADD3 R50, R4, c[0x0][0x198], RZ ;  /* 0x0000660004327a10 */ /* 0x001fc60007ffe0ff */
[----:B------:R0:W-:Y:S01]  /*49cc0*/  @P1 STG.E.U16 [R48.64], R5 ;  /* 0x0000000530001986 */ /* 0x0001e2000c101506 */
[----:B------:R-:W-:Y:S02]  /*49cd0*/  PRMT R56, R58, 0x7632, R56 ;  /* 0x000076323a387816 */ /* 0x000fe40000000038 */
[----:B-1----:R-:W-:Y:S01]  /*49ce0*/  PRMT R55, R5, 0x7632, R55 ;  /* 0x0000763205377816 */ /* 0x002fe20000000037 */
[----:B------:R-:W3:Y:S01]  /*49cf0*/  LDL.LU R58, [R1+0x294] ;  /* 0x00029400013a7983 */ /* 0x000ee20000300800 */
[----:B0-----:R-:W-:-:S05]  /*49d00*/  IMAD.WIDE R4, R50, 0x2, R2 ;  /* 0x0000000232047825 */ /* 0x001fca00078e0202 */
[----:B------:R0:W-:Y:S01]  /*49d10*/  @P5 STG.E.U16 [R4.64], R56 ;  /* 0x0000003804005986 */ /* 0x0001e2000c101506 */
[----:B----4-:R-:W-:-:S03]  /*49d20*/  ISETP.GE.AND P1, PT, R57, c[0x0][0x17c], PT ;  /* 0x00005f0039007a0c */ /* 0x010fc60003f26270 */
[----:B------:R-:W4:Y:S01]  /*49d30*/  LDL.LU R57, [R1+0x14b8] ;  /* 0x0014b80001397983 */ /* 0x000f220000300800 */
[----:B--2---:R-:W-:-:S03]  /*49d40*/  ISETP.GE.AND P5, PT, R7, c[0x0][0x17c], PT ;  /* 0x00005f0007007a0c */ /* 0x004fc60003fa6270 */
[----:B------:R-:W2:Y:S01]  /*49d50*/  LDL.LU R7, [R1+0x14b4] ;  /* 0x0014b40001077983 */ /* 0x000ea20000300800 */
[C---:B------:R-:W-:Y:S01]  /*49d60*/  ISETP.LT.AND P4, PT, R47.reuse, c[0x0][0x178], !P4 ;  /* 0x00005e002f007a0c */ /* 0x040fe20006781270 */
[----:B------:R-:W-:Y:S01]  /*49d70*/  IMAD.WIDE R48, R50, 0x2, R52 ;  /* 0x0000000232307825 */ /* 0x000fe200078e0234 */
[----:B------:R-:W-:Y:S02]  /*49d80*/  ISETP.LT.AND P6, PT, R60, c[0x0][0x178], !P0 ;  /* 0x00005e003c007a0c */ /* 0x000fe400047c1270 */
[----:B------:R-:W-:Y:S02]  /*49d90*/  ISETP.LT.AND P0, PT, R47, c[0x0][0x178], !P0 ;  /* 0x00005e002f007a0c */ /* 0x000fe40004701270 */
[----:B------:R-:W-:-:S05]  /*49da0*/  IADD3 R54, R50, c[0x0][0x198], RZ ;  /* 0x0000660032367a10 */ /* 0x000fca0007ffe0ff */
[----:B------:R-:W-:Y:S02]  /*49db0*/  IMAD.WIDE R50, R54, 0x2, R2 ;  /* 0x0000000236327825 */ /* 0x000fe400078e0202 */
[----:B------:R1:W-:Y:S01]  /*49dc0*/  @P4 STG.E.U16 [R48.64], R55 ;  /* 0x0000003730004986 */ /* 0x0003e2000c101506 */
[----:B------:R-:W-:Y:S01]  /*49dd0*/  ISETP.LT.AND P4, PT, R60, c[0x0][0x178], !P2 ;  /* 0x00005e003c007a0c */ /* 0x000fe20005781270 */
[----:B0-----:R-:W-:Y:S02]  /*49de0*/  IMAD.WIDE R4, R54, 0x2, R52 ;  /* 0x0000000236047825 */ /* 0x001fe400078e0234 */
[----:B------:R0:W-:Y:S01]  /*49df0*/  @P6 STG.E.U16 [R50.64], R59 ;  /* 0x0000003b32006986 */ /* 0x0001e2000c101506 */
[----:B------:R-:W-:-:S03]  /*49e00*/  PRMT R56, R59, 0x7632, R56 ;  /* 0x000076323b387816 */ /* 0x000fc60000000038 */
[----:B---3--:R3:W-:Y:S01]  /*49e10*/  @P0 STG.E.U16 [R4.64], R61 ;  /* 0x0000003d04000986 */ /* 0x0087e2000c101506 */
[----:B-1----:R-:W-:Y:S02]  /*49e20*/  IADD3 R48, R54, c[0x0][0x198], RZ ;  /* 0x0000660036307a10 */ /* 0x002fe40007ffe0ff */
[----:B------:R-:W-:Y:S01]  /*49e30*/  PRMT R55, R61, 0x7632, R55 ;  /* 0x000076323d377816 */ /* 0x000fe20000000037 */
[----:B0-----:R-:W2:Y:S02]  /*49e40*/  LDL.LU R59, [R1+0x258] ;  /* 0x00025800013b7983 */ /* 0x001ea40000300800 */
[----:B---3--:R-:W-:Y:S02]  /*49e50*/  IMAD.WIDE R4, R48, 0x2, R2 ;  /* 0x0000000230047825 */ /* 0x008fe400078e0202 */
[----:B------:R-:W3:Y:S04]  /*49e60*/  LDL.LU R61, [R1+0x8] ;  /* 0x00000800013d7983 */ /* 0x000ee80000300800 */
[----:B------:R0:W-:Y:S01]  /*49e70*/  @P4 STG.E.U16 [R4.64], R56 ;  /* 0x0000003804004986 */ /* 0x0001e2000c101506 */
[----:B----4-:R-:W-:-:S03]  /*49e80*/  ISETP.GE.AND P0, PT, R57, c[0x0][0x17c], PT ;  /* 0x00005f0039007a0c */ /* 0x010fc60003f06270 */
[----:B------:R-:W4:Y:S01]  /*49e90*/  LDL.LU R57, [R1+0x14c0] ;  /* 0x0014c00001397983 */ /* 0x000f220000300800 */
[----:B--2---:R-:W-:-:S03]  /*49ea0*/  ISETP.GE.AND P4, PT, R7, c[0x0][0x17c], PT ;  /* 0x00005f0007007a0c */ /* 0x004fc60003f86270 */
[----:B------:R-:W2:Y:S01]  /*49eb0*/  LDL.LU R7, [R1+0x14bc] ;  /* 0x0014bc0001077983 */ /* 0x000ea20000300800 */
        /* <DEDUP_REMOVED lines=9> */
[----:B------:R-:W-:Y:S01]  /*49f50*/  @P6 STG.E.U16 [R50.64], R58 ;  /* 0x0000003a32006986 */ /* 0x000fe2000c101506 */
[----:B------:R-:W-:-:S03]  /*49f60*/  PRMT R56, R58, 0x7632, R56 ;  /* 0x000076323a387816 */ /* 0x000fc60000000038 */
[----:B------:R0:W-:Y:S01]  /*49f70*/  @P3 STG.E.U16 [R4.64], R6 ;  /* 0x0000000604003986 */ /* 0x0001e2000c101506 */
[----:B-1----:R-:W-:Y:S02]  /*49f80*/  IADD3 R48, R54, c[0x0][0x198], RZ ;  /* 0x0000660036307a10 */ /* 0x002fe40007ffe0ff */
[----:B------:R-:W-:-:S03]  /*49f90*/  PRMT R55, R6, 0x7632, R55 ;  /* 0x0000763206377816 */ /* 0x000fc60000000037 */
[----:B0-----:R-:W-:Y:S01]  /*49fa0*/  IMAD.WIDE R4, R48, 0x2, R2 ;  /* 0x0000000230047825 */ /* 0x001fe200078e0202 */
[----:B------:R-:W3:Y:S04]  /*49fb0*/  LDL.LU R6, [R1+0x17f8] ;  /* 0x0017f80001067983 */ /* 0x000ee80000300800 */
        /* <DEDUP_REMOVED lines=20> */
[----:B0-----:R-:W4:Y:S02]  /*4a100*/  LDL.LU R59, [R1+0x278] ;  /* 0x00027800013b7983 */ /* 0x001f240000300800 */
[----:B---3--:R-:W-:Y:S02]  /*4a110*/  IMAD.WIDE R4, R48, 0x2, R2 ;  /* 0x0000000230047825 */ /* 0x008fe400078e0202 */
[----:B------:R-:W3:Y:S04]  /*4a120*/  LDL.LU R61, [R1+0x268] ;  /* 0x00026800013d7983 */ /* 0x000ee80000300800 */
[----:B------:R0:W-:Y:S04]  /*4a130*/  @P1 STG.E.U16 [R4.64], R56 ;  /* 0x0000003804001986 */ /* 0x0001e8000c101506 */
[----:B0-----:R-:W3:Y:S01]  /*4a140*/  LDL.LU R56, [R1+0x14d0] ;  /* 0x0014d00001387983 */ /* 0x001ee20000300800 */
        /* <DEDUP_REMOVED lines=10> */
[C---:B------:R-:W-:Y:S02]  /*4a1f0*/  IMAD.WIDE R4, R54.reuse, 0x2, R52 ;  /* 0x0000000236047825 */ /* 0x040fe400078e0234 */
[----:B------:R-:W-:Y:S04]  /*4a200*/  @P6 STG.E.U16 [R50.64], R58 ;  /* 0x0000003a32006986 */ /* 0x000fe8000c101506 */
[----:B------:R1:W-:Y:S01]  /*4a210*/  @P4 STG.E.U16 [R4.64], R6 ;  /* 0x0000000604004986 */ /* 0x0003e2000c101506 */
[----:B0-----:R-:W-:Y:S02]  /*4a220*/  IADD3 R48, R54, c[0x0][0x198], RZ ;  /* 0x0000660036307a10 */ /* 0x001fe40007ffe0ff */
[----:B------:R-:W-:-:S02]  /*4a230*/  PRMT R55, R58, 0x7632, R55 ;  /* 0x000076323a377816 */ /* 0x000fc40000000037 */
[----:B----4-:R-:W-:Y:S02]  /*4a240*/  ISETP.GE.AND P5, PT, R57, c[0x0][0x17c], PT ;  /* 0x00005f0039007a0c */ /* 0x010fe40003fa6270 */
[----:B------:R-:W4:Y:S01]  /*4a250*/  LDL.LU R57, [R1+0x298] ;  /* 0x0002980001397983 */ /* 0x000f220000300800 */
[----:B-1----:R-:W-:-:S03]  /*4a260*/  IMAD.WIDE R4, R48, 0x2, R2 ;  /* 0x0000000230047825 */ /* 0x002fc600078e0202 */
[----:B------:R-:W4:Y:S04]  /*4a270*/  LDL.LU R58, [R1+0x288] ;  /* 0x00028800013a7983 */ /* 0x000f280000300800 */
[----:B------:R0:W-:Y:S01]  /*4a280*/  @P0 STG.E.U16 [R4.64], R55 ;  /* 0x0000003704000986 */ /* 0x0001e2000c101506 */
[----:B---3--:R-:W-:-:S03]  /*4a290*/  ISETP.GE.AND P4, PT, R56, c[0x0][0x17c], PT ;  /* 0x00005f0038007a0c */ /* 0x008fc60003f86270 */
[----:B------:R-:W3:Y:S01]  /*4a2a0*/  LDL.LU R56, [R1+0x14d8] ;  /* 0x0014d80001387983 */ /* 0x000ee20000300800 */
[----:B--2---:R-:W-:-:S03]  /*4a2b0*/  ISETP.GE.AND P0, PT, R7, c[0x0][0x17c], PT ;  /* 0x00005f0007007a0c */ /* 0x004fc60003f06270 */
[----:B------:R-:W2:Y:S01]  /*4a2c0*/  LDL.LU R7, [R1+0x14d4] ;  /* 0x0014d40001077983 */ /* 0x000ea20000300800 */
        /* <DEDUP_REMOVED lines=9> */
[C---:B0-----:R-:W-:Y:S02]  /*4a360*/  IMAD.WIDE R4, R54.reuse, 0x2, R52 ;  /* 0x0000000236047825 */ /* 0x041fe400078e0234 */
[----:B------:R0:W-:Y:S04]  /*4a370*/  @P6 STG.E.U16 [R50.64], R59 ;  /* 0x0000003b32006986 */ /* 0x0001e8000c101506 */
[----:B------:R4:W-:Y:S01]  /*4a380*/  @P2 STG.E.U16 [R4.64], R61 ;  /* 0x0000003d04002986 */ /* 0x0009e2000c101506 */
[----:B-1----:R-:W-:Y:S02]  /*4a390*/  IADD3 R48, R54, c[0x0][0x198], RZ ;  /* 0x0000660036307a10 */ /* 0x002fe40007ffe0ff */
[----:B------:R-:W-:-:S02]  /*4a3a0*/  PRMT R54, R59, 0x7632, R54 ;  /* 0x000076323b367816 */ /* 0x000fc40000000036 */
[----:B0-----:R-:W2:Y:S01]  /*4a3b0*/  LDL.LU R59, [R1+0x25c] ;  /* 0x00025c00013b7983 */ /* 0x001ea20000300800 */
[----:B----4-:R-:W-:Y:S01]  /*4a3c0*/  IMAD.WIDE R4, R48, 0x2, R2 ;  /* 0x0000000230047825 */ /* 0x010fe200078e0202 */
[----:B------:R-:W-:Y:S02]  /*4a3d0*/  PRMT R55, R61, 0x7632, R55 ;  /* 0x000076323d377816 */ /* 0x000fe40000000037 */
[----:B------:R-:W4:Y:S04]  /*4a3e0*/  LDL.LU R61, [R1+0xc] ;  /* 0x00000c00013d7983 */ /* 0x000f280000300800 */
[----:B------:R0:W-:Y:S01]  /*4a3f0*/  @P3 STG.E.U16 [R4.64], R54 ;  /* 0x0000003604003986 */ /* 0x0001e2000c101506 */
[----:B---3--:R-:W-:Y:S02]  /*4a400*/  ISETP.GE.AND P2, PT, R56, c[0x0][0x17c], PT ;  /* 0x00005f0038007a0c */ /* 0x008fe40003f46270 */
[----:B--2---:R-:W-:-:S02]  /*4a410*/  ISETP.GE.AND P3, PT, R7, c[0x0][0x17c], PT ;  /* 0x00005f0007007a0c */ /* 0x004fc40003f66270 */
[----:B------:R-:W2:Y:S04]  /*4a420*/  LDL.LU R7, [R1+0x14e0] ;  /* 0x0014e00001077983 */ /* 0x000ea80000300800 */
[----:B------:R-:W3:Y:S01]  /*4a430*/  LDL.LU R56, [R1+0x14dc] ;  /* 0x0014dc0001387983 */ /* 0x000ee20000300800 */
        /* <DEDUP_REMOVED lines=15> */
[----:B------:R-:W4:Y:S04]  /*4a530*/  LDL.LU R58, [R1+0x14e4] ;  /* 0x0014e400013a7983 */ /* 0x000f280000300800 */
[----:B------:R-:W4:Y:S04]  /*4a540*/  LDL.LU R57, [R1+0x24c] ;  /* 0x00024c0001397983 */ /* 0x000f280000300800 */
[----:B------:R0:W-:Y:S01]  /*4a550*/  @P5 STG.E.U16 [R4.64], R54 ;  /* 0x0000003604005986 */ /* 0x0001e2000c101506 */
[----:B--2---:R-:W-:-:S03]  /*4a560*/  ISETP.GE.AND P1, PT, R7, c[0x0][0x17c], PT ;  /* 0x00005f0007007a0c */ /* 0x004fc60003f26270 */
[----:B------:R-:W2:Y:S01]  /*4a570*/  LDL.LU R7, [R1+0x17f4] ;  /* 0x0017f40001077983 */ /* 0x000ea20000300800 */
[----:B---3--:R-:W-:-:S03]  /*4a580*/  ISETP.GE.AND P5, PT, R56, c[0x0][0x17c], PT ;  /* 0x00005f0038007a0c */ /* 0x008fc60003fa6270 */
        /* <DEDUP_REMOVED lines=12> */
[----:B----4-:R4:W-:Y:S01]  /*4a650*/  @P0 STG.E.U16 [R4.64], R61 ;  /* 0x0000003d04000986 */ /* 0x0109e2000c101506 */
[----:B-1----:R-:W-:Y:S02]  /*4a660*/  IADD3 R48, R6, c[0x0][0x198], RZ ;  /* 0x0000660006307a10 */ /* 0x002fe40007ffe0ff */
[----:B------:R-:W-:Y:S01]  /*4a670*/  PRMT R55, R61, 0x7632, R55 ;  /* 0x000076323d377816 */ /* 0x000fe20000000037 */
[----:B0-----:R-:W2:Y:S02]  /*4a680*/  LDL.LU R59, [R1+0x27c] ;  /* 0x00027c00013b7983 */ /* 0x001ea40000300800 */
[----:B----4-:R-:W-:Y:S01]  /*4a690*/  IMAD.WIDE R4, R48, 0x2, R2 ;  /* 0x0000000230047825 */ /* 0x010fe200078e0202 */
[----:B------:R-:W-:Y:S01]  /*4a6a0*/  ISETP.GE.AND P0, PT, R58, c[0x0][0x17c], PT ;  /* 0x00005f003a007a0c */ /* 0x000fe20003f06270 */
[----:B------:R-:W4:Y:S04]  /*4a6b0*/  LDL.LU R61, [R1+0x26c] ;  /* 0x00026c00013d7983 */ /* 0x000f280000300800 */
[----:B------:R2:W-:Y:S04]  /*4a6c0*/  @P4 STG.E.U16 [R4.64], R54 ;  /* 0x0000003604004986 */ /* 0x0005e8000c101506 */
[----:B------:R-:W4:Y:S01]  /*4a6d0*/  LDL.LU R58, [R1+0x14f0] ;  /* 0x0014f000013a7983 */ /* 0x000f220000300800 */
        /* <DEDUP_REMOVED lines=11> */
[----:B--2---:R-:W-:Y:S01]  /*4a790*/  PRMT R5, R7, 0x7632, R5 ;  /* 0x0000763207057816 */ /* 0x004fe20000000005 */
[C---:B0-----:R-:W-:Y:S01]  /*4a7a0*/  IMAD.WIDE R48, R6.reuse, 0x2, R52 ;  /* 0x0000000206307825 */ /* 0x041fe200078e0234 */
[----:B-1----:R-:W-:-:S04]  /*4a7b0*/  IADD3 R50, R6, c[0x0][0x198], RZ ;  /* 0x0000660006327a10 */ /* 0x002fc80007ffe0ff */
[----:B------:R0:W-:Y:S01]  /*4a7c0*/  @P3 STG.E.U16 [R48.64], R7 ;  /* 0x0000000730003986 */ /* 0x0001e2000c101506 */
[----:B------:R-:W-:-:S03]  /*4a7d0*/  PRMT R4, R57, 0x7632, R4 ;  /* 0x0000763239047816 */ /* 0x000fc60000000004 */
[----:B------:R-:W2:Y:S04]  /*4a7e0*/  LDL.LU R57, [R1+0x14f4] ;  /* 0x0014f40001397983 */ /* 0x000ea80000300800 */
[----:B------:R-:W2:Y:S01]  /*4a7f0*/  LDL.LU R55, [R1+0x29c] ;  /* 0x00029c0001377983 */ /* 0x000ea20000300800 */
[----:B0-----:R-:W-:-:S05]  /*4a800*/  IMAD.WIDE R6, R50, 0x2, R2 ;  /* 0x0000000232067825 */ /* 0x001fca00078e0202 */
[----:B------:R0:W-:Y:S01]  /*4a810*/  @P2 STG.E.U16 [R6.64], R4 ;  /* 0x0000000406002986 */ /* 0x0001e2000c101506 */
[----:B---3--:R-:W-:-:S03]  /*4a820*/  ISETP.GE.AND P2, PT, R56, c[0x0][0x17c], PT ;  /* 0x00005f0038007a0c */ /* 0x008fc60003f46270 */
[----:B------:R-:W3:Y:S01]  /*4a830*/  LDL.LU R56, [R1+0x14f8] ;  /* 0x0014f80001387983 */ /* 0x000ee20000300800 */
[C---:B------:R-:W-:Y:S01]  /*4a840*/  ISETP.LT.AND P1, PT, R47.reuse, c[0x0][0x178], !P1 ;  /* 0x00005e002f007a0c */ /* 0x040fe20004f21270 */
[----:B------:R-:W-:Y:S01]  /*4a850*/  IMAD.WIDE R48, R50, 0x2, R52 ;  /* 0x0000000232307825 */ /* 0x000fe200078e0234 */
[----:B------:R-:W-:Y:S02]  /*4a860*/  ISETP.LT.AND P6, PT, R60, c[0x0][0x178], !P5 ;  /* 0x00005e003c007a0c */ /* 0x000fe40006fc1270 */
[----:B------:R-:W-:Y:S02]  /*4a870*/  ISETP.LT.AND P5, PT, R47, c[0x0][0x178], !P5 ;  /* 0x00005e002f007a0c */ /* 0x000fe40006fa1270 */
[----:B------:R-:W-:-:S05]  /*4a880*/  IADD3 R54, R50, c[0x0][0x198], RZ ;  /* 0x0000660032367a10 */ /* 0x000fca0007ffe0ff */
[----:B------:R-:W-:Y:S02]  /*4a890*/  IMAD.WIDE R50, R54, 0x2, R2 ;  /* 0x0000000236327825 */ /* 0x000fe400078e0202 */
[----:B------:R1:W-:Y:S01]  /*4a8a0*/  @P1 STG.E.U16 [R48.64], R5 ;  /* 0x0000000530001986 */ /* 0x0003e2000c101506 */
[----:B------:R-:W-:Y:S02]  /*4a8b0*/  ISETP.LT.AND P1, PT, R60, c[0x0][0x178], !P0 ;  /* 0x00005e003c007a0c */ /* 0x000fe40004721270 */
[----:B0-----:R-:W-:Y:S01]  /*4a8c0*/  IADD3 R6, R54, c[0x0][0x198], RZ ;  /* 0x0000660036067a10 */ /* 0x001fe20007ffe0ff */
[----:B------:R0:W-:Y:S01]  /*4a8d0*/  @P6 STG.E.U16 [R50.64], R59 ;  /* 0x0000003b32006986 */ /* 0x0001e2000c101506 */
[----:B----4-:R-:W-:-:S03]  /*4a8e0*/  ISETP.GE.AND P3, PT, R58, c[0x0][0x17c], PT ;  /* 0x00005f003a007a0c */ /* 0x010fc60003f66270 */
[----:B------:R-:W4:Y:S01]  /*4a8f0*/  LDL.LU R58, [R1+0x28c] ;  /* 0x00028c00013a7983 */ /* 0x000f220000300800 */
[----:B-1----:R-:W-:Y:S01]  /*4a900*/  IMAD.WIDE R4, R54, 0x2, R52 ;  /* 0x0000000236047825 */ /* 0x002fe200078e0234 */
[----:B0-----:R-:W-:-:S04]  /*4a910*/  PRMT R51, R59, 0x7632, R51 ;  /* 0x000076323b337816 */ /* 0x001fc80000000033 */
[----:B------:R0:W-:Y:S01]  /*4a920*/  @P5 STG.E.U16 [R4.64], R61 ;  /* 0x0000003d04005986 */ /* 0x0001e2000c101506 */
[----:B------:R-:W-:Y:S02]  /*4a930*/  PRMT R54, R61, 0x7632, R54 ;  /* 0x000076323d367816 */ /* 0x000fe40000000036 */
[----:B--2---:R-:W-:Y:S01]  /*4a940*/  ISETP.GE.AND P5, PT, R57, c[0x0][0x17c], PT ;  /* 0x00005f0039007a0c */ /* 0x004fe20003fa6270 */
[----:B------:R-:W2:Y:S01]  /*4a950*/  LDL.LU R59, [R1+0x40] ;  /* 0x00004000013b7983 */ /* 0x000ea20000300800 */
[----:B0-----:R-:W-:-:S03]  /*4a960*/  IMAD.WIDE R4, R6, 0x2, R2 ;  /* 0x0000000206047825 */ /* 0x001fc600078e0202 */
[----:B------:R-:W2:Y:S04]  /*4a970*/  LDL.LU R61, [R1+0x20] ;  /* 0x00002000013d7983 */ /* 0x000ea80000300800 */
[----:B------:R0:W-:Y:S04]  /*4a980*/  @P1 STG.E.U16 [R4.64], R51 ;  /* 0x0000003304001986 */ /* 0x0001e8000c101506 */
        /* <DEDUP_REMOVED lines=12> */
[----:B0-----:R-:W-:Y:S01]  /*4aa50*/  PRMT R4, R55, 0x7632, R4 ;  /* 0x0000763237047816 */ /* 0x001fe20000000004 */
[C---:B-1----:R-:W-:Y:S01]  /*4aa60*/  IMAD.WIDE R6, R50.reuse, 0x2, R52 ;  /* 0x0000000232067825 */ /* 0x042fe200078e0234 */
[----:B----4-:R-:W-:-:S04]  /*4aa70*/  IADD3 R48, R50, c[0x0][0x198], RZ ;  /* 0x0000660032307a10 */ /* 0x010fc80007ffe0ff */
[----:B------:R0:W-:Y:S01]  /*4aa80*/  @P4 STG.E.U16 [R6.64], R58 ;  /* 0x0000003a06004986 */ /* 0x0001e2000c101506 */
[----:B------:R-:W-:-:S03]  /*4aa90*/  PRMT R5, R58, 0x7632, R5 ;  /* 0x000076323a057816 */ /* 0x000fc60000000005 */
[----:B------:R-:W4:Y:S01]  /*4aaa0*/  LDL.LU R55, [R1+0x30] ;  /* 0x0000300001377983 */ /* 0x000f220000300800 */
[----:B0-----:R-:W-:-:S03]  /*4aab0*/  IMAD.WIDE R6, R48, 0x2, R2 ;  /* 0x0000000230067825 */ /* 0x001fc600078e0202 */
        /* <DEDUP_REMOVED lines=13> */
[----:B------:R-:W-:Y:S02]  /*4ab90*/  ISETP.LT.AND P3, PT, R60, c[0x0][0x178], !P5 ;  /* 0x00005e003c007a0c */ /* 0x000fe40006f61270 */
[C---:B0-----:R-:W-:Y:S01]  /*4aba0*/  IADD3 R6, R54.reuse, c[0x0][0x198], RZ ;  /* 0x0000660036067a10 */ /* 0x041fe20007ffe0ff */
[----:B------:R0:W-:Y:S01]  /*4abb0*/  @P6 STG.E.U16 [R50.64], R59 ;  /* 0x0000003b32006986 */ /* 0x0001e2000c101506 */
[----:B-1----:R-:W-:Y:S01]  /*4abc0*/  IMAD.WIDE R4, R54, 0x2, R52 ;  /* 0x0000000236047825 */ /* 0x002fe200078e0234 */
[----:B0-----:R-:W-:-:S04]  /*4abd0*/  PRMT R51, R59, 0x7632, R51 ;  /* 0x000076323b337816 */ /* 0x001fc80000000033 */
        /* <DEDUP_REMOVED lines=19> */
[----:B----4-:R0:W-:Y:S01]  /*4ad10*/  @P6 STG.E.U16 [R48.64], R55 ;  /* 0x0000003730006986 */ /* 0x0101e2000c101506 */
[----:B------:R-:W-:-:S03]  /*4ad20*/  PRMT R51, R55, 0x7632, R51 ;  /* 0x0000763237337816 */ /* 0x000fc60000000033 */
[----:B------:R4:W-:Y:S01]  /*4ad30*/  @P1 STG.E.U16 [R4.64], R58 ;  /* 0x0000003a04001986 */ /* 0x0009e2000c101506 */
[----:B-1----:R-:W-:Y:S02]  /*4ad40*/  IADD3 R6, R50, c[0x0][0x198], RZ ;  /* 0x0000660032067a10 */ /* 0x002fe40007ffe0ff */
[----:B------:R-:W-:Y:S01]  /*4ad50*/  PRMT R54, R58, 0x7632, R54 ;  /* 0x000076323a367816 */ /* 0x000fe20000000036 */
[----:B0-----:R-:W3:Y:S02]  /*4ad60*/  LDL.LU R55, [R1+0x2b0] ;  /* 0x0002b00001377983 */ /* 0x001ee40000300800 */
[----:B----4-:R-:W-:Y:S02]  /*4ad70*/  IMAD.WIDE R4, R6, 0x2, R2 ;  /* 0x0000000206047825 */ /* 0x010fe400078e0202 */
        /* <DEDUP_REMOVED lines=107> */
[----:B------:R-:W-:Y:S01]  /*4b430*/  PRMT R54, R61, 0x7632, R54 ;  /* 0x000076323d367816 */ /* 0x000fe20000000036 */
[----:B0-----:R-:W3:Y:S01]  /*4b440*/  LDL.LU R59, [R1+0x48] ;  /* 0x00004800013b7983 */ /* 0x001ee20000300800 */
[----:B----4-:R-:W-:-:S03]  /*4b450*/  IMAD.WIDE R4, R6, 0x2, R2 ;  /* 0x0000000206047825 */ /* 0x010fc600078e0202 */
        /* <DEDUP_REMOVED lines=122> */
[----:B0-----:R-:W-:Y:S01]  /*4bc00*/  IMAD.WIDE R4, R50, 0x2, R52 ;  /* 0x0000000232047825 */ /* 0x001fe200078e0234 */
[----:B--2---:R-:W-:Y:S01]  /*4bc10*/  ISETP.GE.AND P4, PT, R57, c[0x0][0x17c], PT ;  /* 0x00005f0039007a0c */ /* 0x004fe20003f86270 */
[----:B------:R0:W-:Y:S01]  /*4bc20*/  @P6 STG.E.U16 [R48.64], R59 ;  /* 0x0000003b30006986 */ /* 0x0001e2000c101506 */
[----:B------:R-:W-:-:S03]  /*4bc30*/  PRMT R51, R59, 0x7632, R51 ;  /* 0x000076323b337816 */ /* 0x000fc60000000033 */
[----:B----4-:R2:W-:Y:S01]  /*4bc40*/  @P2 STG.E.U16 [R4.64], R61 ;  /* 0x0000003d04002986 */ /* 0x0105e2000c101506 */
[----:B-1----:R-:W-:-:S03]  /*4bc50*/  IADD3 R6, R50, c[0x0][0x198], RZ ;  /* 0x0000660032067a10 */ /* 0x002fc60007ffe0ff */
[----:B------:R-:W4:Y:S01]  /*4bc60*/  LDL.LU R57, [R1+0x1c] ;  /* 0x00001c0001397983 */ /* 0x000f220000300800 */
[----:B------:R-:W-:-:S03]  /*4bc70*/  PRMT R54, R61, 0x7632, R54 ;  /* 0x000076323d367816 */ /* 0x000fc60000000036 */
[----:B0-----:R-:W4:Y:S01]  /*4bc80*/  LDL.LU R59, [R1+0x2ac] ;  /* 0x0002ac00013b7983 */ /* 0x001f220000300800 */
[----:B--2---:R-:W-:Y:S01]  /*4bc90*/  IMAD.WIDE R4, R6, 0x2, R2 ;  /* 0x0000000206047825 */ /* 0x004fe200078e0202 */
[----:B------:R-:W-:Y:S02]  /*4bca0*/  ISETP.GE.AND P2, PT, R58, c[0x0][0x17c], PT ;  /* 0x00005f003a007a0c */ /* 0x000fe40003f46270 */
        /* <DEDUP_REMOVED lines=18> */
[----:B------:R-:W-:Y:S01]  /*4bdd0*/  PRMT R5, R57, 0x7632, R5 ;  /* 0x0000763239057816 */ /* 0x000fe20000000005 */
[----:B0-----:R-:W-:Y:S02]  /*4bde0*/  IMAD.WIDE R6, R48, 0x2, R2 ;  /* 0x0000000230067825 */ /* 0x001fe400078e0202 */
        /* <DEDUP_REMOVED lines=13> */
[----:B0-----:R-:W-:Y:S01]  /*4bec0*/  IADD3 R6, R54, c[0x0][0x198], RZ ;  /* 0x0000660036067a10 */ /* 0x001fe20007ffe0ff */
[----:B------:R0:W-:Y:S01]  /*4bed0*/  @P6 STG.E.U16 [R50.64], R59 ;  /* 0x0000003b32006986 */ /* 0x0001e2000c101506 */
[----:B--2---:R-:W-:-:S03]  /*4bee0*/  ISETP.GE.AND P1, PT, R58, c[0x0][0x17c], PT ;  /* 0x00005f003a007a0c */ /* 0x004fc60003f26270 */
[----:B------:R-:W2:Y:S01]  /*4bef0*/  LDL.LU R58, [R1+0x7c] ;  /* 0x00007c00013a7983 */ /* 0x000ea20000300800 */
[----:B-1----:R-:W-:Y:S01]  /*4bf00*/  IMAD.WIDE R4, R54, 0x2, R52 ;  /* 0x0000000236047825 */ /* 0x002fe200078e0234 */
[----:B0-----:R-:W-:-:S04]  /*4bf10*/  PRMT R51, R59, 0x7632, R51 ;  /* 0x000076323b337816 */ /* 0x001fc80000000033 */
[----:B------:R0:W-:Y:S01]  /*4bf20*/  @P0 STG.E.U16 [R4.64], R61 ;  /* 0x0000003d04000986 */ /* 0x0001e2000c101506 */
[----:B------:R-:W-:-:S03]  /*4bf30*/  PRMT R54, R61, 0x7632, R54 ;  /* 0x000076323d367816 */ /* 0x000fc60000000036 */
[----:B------:R-:W2:Y:S01]  /*4bf40*/  LDL.LU R59, [R1+0xa0] ;  /* 0x0000a000013b7983 */ /* 0x000ea20000300800 */
[----:B0-----:R-:W-:Y:S01]  /*4bf50*/  IMAD.WIDE R4, R6, 0x2, R2 ;  /* 0x0000000206047825 */ /* 0x001fe200078e0202 */
[----:B----4-:R-:W-:Y:S02]  /*4bf60*/  ISETP.GE.AND P0, PT, R57, c[0x0][0x17c], PT ;  /* 0x00005f0039007a0c */ /* 0x010fe40003f06270 */
        /* <DEDUP_REMOVED lines=16> */
[----:B--2---:R-:W-:-:S04]  /*4c070*/  IADD3 R48, R50, c[0x0][0x198], RZ ;  /* 0x0000660032307a10 */ /* 0x004fc80007ffe0ff */
[----:B------:R0:W-:Y:S01]  /*4c080*/  @P3 STG.E.U16 [R6.64], R58 ;  /* 0x0000003a06003986 */ /* 0x0001e2000c101506 */
[----:B------:R-:W-:-:S03]  /*4c090*/  PRMT R5, R58, 0x7632, R5 ;  /* 0x000076323a057816 */ /* 0x000fc60000000005 */
[----:B------:R-:W2:Y:S01]  /*4c0a0*/  LDL.LU R55, [R1+0x90] ;  /* 0x0000900001377983 */ /* 0x000ea20000300800 */
[----:B0-----:R-:W-:-:S03]  /*4c0b0*/  IMAD.WIDE R6, R48, 0x2, R2 ;  /* 0x0000000230067825 */ /* 0x001fc600078e0202 */
[----:B------:R-:W2:Y:S04]  /*4c0c0*/  LDL.LU R58, [R1+0x50] ;  /* 0x00005000013a7983 */ /* 0x000ea80000300800 */
[----:B------:R0:W-:Y:S01]  /*4c0d0*/  @P2 STG.E.U16 [R6.64], R4 ;  /* 0x0000000406002986 */ /* 0x0001e2000c101506 */
[----:B----4-:R-:W-:-:S03]  /*4c0e0*/  ISETP.GE.AND P3, PT, R57, c[0x0][0x17c], PT ;  /* 0x00005f0039007a0c */ /* 0x010fc60003f66270 */
        /* <DEDUP_REMOVED lines=36> */
[----:B------:R2:W-:Y:S01]  /*4c330*/  @P4 STG.E.U16 [R4.64], R58 ;  /* 0x0000003a04004986 */ /* 0x0005e2000c101506 */
[----:B-1----:R-:W-:Y:S02]  /*4c340*/  IADD3 R6, R50, c[0x0][0x198], RZ ;  /* 0x0000660032067a10 */ /* 0x002fe40007ffe0ff */
[----:B------:R-:W-:Y:S01]  /*4c350*/  PRMT R54, R58, 0x7632, R54 ;  /* 0x000076323a367816 */ /* 0x000fe20000000036 */
[----:B0-----:R-:W3:Y:S02]  /*4c360*/  LDL.LU R55, [R1+0x2c0] ;  /* 0x0002c00001377983 */ /* 0x001ee40000300800 */
[----:B--2---:R-:W-:Y:S02]  /*4c370*/  IMAD.WIDE R4, R6, 0x2, R2 ;  /* 0x0000000206047825 */ /* 0x004fe400078e0202 */
        /* <DEDUP_REMOVED lines=109> */
[----:B--2---:R-:W-:-:S03]  /*4ca50*/  IMAD.WIDE R4, R6, 0x2, R2 ;  /* 0x0000000206047825 */ /* 0x004fc600078e0202 */
        /* <DEDUP_REMOVED lines=123> */
[----:B----4-:R-:W-:Y:S01]  /*4d210*/  ISETP.GE.AND P3, PT, R57, c[0x0][0x17c], PT ;  /* 0x00005f0039007a0c */ /* 0x010fe20003f66270 */
[----:B------:R0:W-:Y:S01]  /*4d220*/  @P6 STG.E.U16 [R48.64], R59 ;  /* 0x0000003b30006986 */ /* 0x0001e2000c101506 */
[----:B------:R-:W-:-:S03]  /*4d230*/  PRMT R51, R59, 0x7632, R51 ;  /* 0x000076323b337816 */ /* 0x000fc60000000033 */
[----:B--2---:R2:W-:Y:S01]  /*4d240*/  @P5 STG.E.U16 [R4.64], R61 ;  /* 0x0000003d04005986 */ /* 0x0045e2000c101506 */
        /* <DEDUP_REMOVED lines=349> */
[----:B------:R-:W-:Y:S01]  /*4e820*/  @P6 STG.E.U16 [R48.64], R59 ;  /* 0x0000003b30006986 */ /* 0x000fe2000c101506 */
[----:B------:R-:W-:-:S03]  /*4e830*/  PRMT R51, R59, 0x7632, R51 ;  /* 0x000076323b337816 */ /* 0x000fc60000000033 */
[----:B------:R-:W4:Y:S01]  /*4e840*/  LDL.LU R57, [R1+0xbc] ;  /* 0x0000bc0001397983 */ /* 0x000f220000300800 */
[----:B-1----:R-:W-:-:S03]  /*4e850*/  IADD3 R6, R50, c[0x0][0x198], RZ ;  /* 0x0000660032067a10 */ /* 0x002fc60007ffe0ff */
[----:B--2---:R0:W-:Y:S01]  /*4e860*/  @P0 STG.E.U16 [R4.64], R61 ;  /* 0x0000003d04000986 */ /* 0x0041e2000c101506 */
[----:B------:R-:W-:Y:S02]  /*4e870*/  PRMT R54, R61, 0x7632, R54 ;  /* 0x000076323d367816 */ /* 0x000fe40000000036 */
[----:B------:R-:W-:Y:S02]  /*4e880*/  ISETP.GE.AND P0, PT, R58, c[0x0][0x17c], PT ;  /* 0x00005f003a007a0c */ /* 0x000fe40003f06270 */
        /* <DEDUP_REMOVED lines=16> */
[----:B----4-:R-:W-:Y:S01]  /*4e990*/  PRMT R5, R57, 0x7632, R5 ;  /* 0x0000763239057816 */ /* 0x010fe20000000005 */
[C---:B0-----:R-:W-:Y:S01]  /*4e9a0*/  IMAD.WIDE R6, R50.reuse, 0x2, R52 ;  /* 0x0000000232067825 */ /* 0x041fe200078e0234 */
[----:B-1----:R-:W-:-:S04]  /*4e9b0*/  IADD3 R48, R50, c[0x0][0x198], RZ ;  /* 0x0000660032307a10 */ /* 0x002fc80007ffe0ff */
[----:B------:R0:W-:Y:S01]  /*4e9c0*/  @P3 STG.E.U16 [R6.64], R57 ;  /* 0x0000003906003986 */ /* 0x0001e2000c101506 */
[----:B------:R-:W-:-:S03]  /*4e9d0*/  PRMT R4, R55, 0x7632, R4 ;  /* 0x0000763237047816 */ /* 0x000fc60000000004 */
[----:B0-----:R-:W4:Y:S01]  /*4e9e0*/  LDL.LU R57, [R1+0x1674] ;  /* 0x0016740001397983 */ /* 0x001f220000300800 */
[----:B------:R-:W-:-:S03]  /*4e9f0*/  IMAD.WIDE R6, R48, 0x2, R2 ;  /* 0x0000000230067825 */ /* 0x000fc600078e0202 */
[----:B------:R-:W4:Y:S04]  /*4ea00*/  LDL.LU R55, [R1+0x2dc] ;  /* 0x0002dc0001377983 */ /* 0x000f280000300800 */
[----:B------:R0:W-:Y:S01]  /*4ea10*/  @P2 STG.E.U16 [R6.64], R4 ;  /* 0x0000000406002986 */ /* 0x0001e2000c101506 */
[----:B---3--:R-:W-:-:S03]  /*4ea20*/  ISETP.GE.AND P2, PT, R56, c[0x0][0x17c], PT ;  /* 0x00005f0038007a0c */ /* 0x008fc60003f46270 */
[----:B------:R-:W3:Y:S01]  /*4ea30*/  LDL.LU R56, [R1+0x1678] ;  /* 0x0016780001387983 */ /* 0x000ee20000300800 */
[C---:B------:R-:W-:Y:S02]  /*4ea40*/  ISETP.LT.AND P1, PT, R47.reuse, c[0x0][0x178], !P1 ;  /* 0x00005e002f007a0c */ /* 0x040fe40004f21270 */
[----:B------:R-:W-:Y:S02]  /*4ea50*/  ISETP.LT.AND P6, PT, R60, c[0x0][0x178], !P5 ;  /* 0x00005e003c007a0c */ /* 0x000fe40006fc1270 */
[----:B------:R-:W-:Y:S02]  /*4ea60*/  ISETP.LT.AND P5, PT, R47, c[0x0][0x178], !P5 ;  /* 0x00005e002f007a0c */ /* 0x000fe40006fa1270 */
[C---:B------:R-:W-:Y:S01]  /*4ea70*/  IADD3 R54, R48.reuse, c[0x0][0x198], RZ ;  /* 0x0000660030367a10 */ /* 0x040fe20007ffe0ff */
[----:B------:R-:W-:-:S04]  /*4ea80*/  IMAD.WIDE R48, R48, 0x2, R52 ;  /* 0x0000000230307825 */ /* 0x000fc800078e0234 */
[----:B------:R-:W-:Y:S02]  /*4ea90*/  IMAD.WIDE R50, R54, 0x2, R2 ;  /* 0x0000000236327825 */ /* 0x000fe400078e0202 */
[----:B------:R1:W-:Y:S01]  /*4eaa0*/  @P1 STG.E.U16 [R48.64], R5 ;  /* 0x0000000530001986 */ /* 0x0003e2000c101506 */
[----:B------:R-:W-:Y:S02]  /*4eab0*/  ISETP.LT.AND P1, PT, R60, c[0x0][0x178], !P0 ;  /* 0x00005e003c007a0c */ /* 0x000fe40004721270 */
[----:B0-----:R-:W-:Y:S01]  /*4eac0*/  IADD3 R6, R54, c[0x0][0x198], RZ ;  /* 0x0000660036067a10 */ /* 0x001fe20007ffe0ff */
[----:B--2---:R0:W-:Y:S01]  /*4ead0*/  @P6 STG.E.U16 [R50.64], R58 ;  /* 0x0000003a32006986 */ /* 0x0041e2000c101506 */
[----:B------:R-:W-:-:S03]  /*4eae0*/  ISETP.GE.AND P3, PT, R59, c[0x0][0x17c], PT ;  /* 0x00005f003b007a0c */ /* 0x000fc60003f66270 */
[----:B------:R-:W2:Y:S01]  /*4eaf0*/  LDL.LU R59, [R1+0x15c] ;  /* 0x00015c00013b7983 */ /* 0x000ea20000300800 */
[----:B-1----:R-:W-:Y:S01]  /*4eb00*/  IMAD.WIDE R4, R54, 0x2, R52 ;  /* 0x0000000236047825 */ /* 0x002fe200078e0234 */
[----:B------:R-:W-:-:S04]  /*4eb10*/  PRMT R54, R61, 0x7632, R54 ;  /* 0x000076323d367816 */ /* 0x000fc80000000036 */
[----:B------:R1:W-:Y:S01]  /*4eb20*/  @P5 STG.E.U16 [R4.64], R61 ;  /* 0x0000003d04005986 */ /* 0x0003e2000c101506 */
[----:B0-----:R-:W-:Y:S02]  /*4eb30*/  PRMT R51, R58, 0x7632, R51 ;  /* 0x000076323a337816 */ /* 0x001fe40000000033 */
[----:B----4-:R-:W-:Y:S02]  /*4eb40*/  ISETP.GE.AND P5, PT, R57, c[0x0][0x17c], PT ;  /* 0x00005f0039007a0c */ /* 0x010fe40003fa6270 */
[----:B------:R-:W4:Y:S01]  /*4eb50*/  LDL.LU R57, [R1+0x1f0] ;  /* 0x0001f00001397983 */ /* 0x000f220000300800 */
[----:B-1----:R-:W-:-:S03]  /*4eb60*/  IMAD.WIDE R4, R6, 0x2, R2 ;  /* 0x0000000206047825 */ /* 0x002fc600078e0202 */
[----:B------:R-:W4:Y:S04]  /*4eb70*/  LDL.LU R61, [R1+0x1d0] ;  /* 0x0001d000013d7983 */ /* 0x000f280000300800 */
[----:B------:R-:W4:Y:S04]  /*4eb80*/  LDL.LU R58, [R1+0x1680] ;  /* 0x00168000013a7983 */ /* 0x000f280000300800 */
[----:B------:R0:W-:Y:S01]  /*4eb90*/  @P1 STG.E.U16 [R4.64], R51 ;  /* 0x0000003304001986 */ /* 0x0001e2000c101506 */
        /* <DEDUP_REMOVED lines=11> */
[----:B0-----:R-:W-:Y:S02]  /*4ec50*/  PRMT R4, R55, 0x7632, R4 ;  /* 0x0000763237047816 */ /* 0x001fe40000000004 */
[----:B--2---:R-:W-:Y:S01]  /*4ec60*/  PRMT R5, R59, 0x7632, R5 ;  /* 0x000076323b057816 */ /* 0x004fe20000000005 */
[C---:B-1----:R-:W-:Y:S01]  /*4ec70*/  IMAD.WIDE R6, R50.reuse, 0x2, R52 ;  /* 0x0000000232067825 */ /* 0x042fe200078e0234 */
[----:B------:R-:W-:-:S04]  /*4ec80*/  IADD3 R48, R50, c[0x0][0x198], RZ ;  /* 0x0000660032307a10 */ /* 0x000fc80007ffe0ff */
[----:B------:R0:W-:Y:S04]  /*4ec90*/  @P4 STG.E.U16 [R6.64], R59 ;  /* 0x0000003b06004986 */ /* 0x0001e8000c101506 */
[----:B------:R-:W2:Y:S01]  /*4eca0*/  LDL.LU R55, [R1+0x200] ;  /* 0x0002000001377983 */ /* 0x000ea20000300800 */
[----:B0-----:R-:W-:-:S03]  /*4ecb0*/  IMAD.WIDE R6, R48, 0x2, R2 ;  /* 0x0000000230067825 */ /* 0x001fc600078e0202 */
[----:B------:R-:W2:Y:S01]  /*4ecc0*/  LDL.LU R59, [R1+0x1c0] ;  /* 0x0001c000013b7983 */ /* 0x000ea20000300800 */
[----:B----4-:R-:W-:-:S03]  /*4ecd0*/  ISETP.GE.AND P4, PT, R58, c[0x0][0x17c], PT ;  /* 0x00005f003a007a0c */ /* 0x010fc60003f86270 */
        /* <DEDUP_REMOVED lines=14> */
[----:B------:R-:W-:Y:S01]  /*4edc0*/  ISETP.LT.AND P6, PT, R60, c[0x0][0x178], !P1 ;  /* 0x00005e003c007a0c */ /* 0x000fe20004fc1270 */
[----:B-1----:R-:W-:Y:S01]  /*4edd0*/  IMAD.WIDE R4, R54, 0x2, R52 ;  /* 0x0000000236047825 */ /* 0x002fe200078e0234 */
[----:B------:R-:W-:Y:S02]  /*4ede0*/  PRMT R54, R61, 0x7632, R54 ;  /* 0x000076323d367816 */ /* 0x000fe40000000036 */
[----:B0-----:R-:W-:Y:S02]  /*4edf0*/  PRMT R51, R57, 0x7632, R51 ;  /* 0x0000763239337816 */ /* 0x001fe40000000033 */
[----:B------:R0:W-:Y:S01]  /*4ee00*/  @P2 STG.E.U16 [R4.64], R61 ;  /* 0x0000003d04002986 */ /* 0x0001e2000c101506 */
[----:B------:R-:W-:-:S03]  /*4ee10*/  ISETP.LT.AND P2, PT, R47, c[0x0][0x178], !P1 ;  /* 0x00005e002f007a0c */ /* 0x000fc60004f41270 */
        /* <DEDUP_REMOVED lines=8> */
[----:B------:R-:W-:Y:S02]  /*4eea0*/  ISETP.LT.AND P5, PT, R47, c[0x0][0x178], !P5 ;  /* 0x00005e002f007a0c */ /* 0x000fe40006fa1270 */
[C---:B------:R-:W-:Y:S01]  /*4eeb0*/  IADD3 R50, R6.reuse, c[0x0][0x198], RZ ;  /* 0x0000660006327a10 */ /* 0x040fe20007ffe0ff */
[----:B------:R-:W-:-:S04]  /*4eec0*/  IMAD.WIDE R6, R6, 0x2, R52 ;  /* 0x0000000206067825 */ /* 0x000fc800078e0234 */
[----:B------:R-:W-:-:S06]  /*4eed0*/  IMAD.WIDE R48, R50, 0x2, R2 ;  /* 0x0000000232307825 */ /* 0x000fcc00078e0202 */
[----:B------:R1:W-:Y:S01]  /*4eee0*/  @P5 STG.E.U16 [R6.64], R54 ;  /* 0x0000003606005986 */ /* 0x0003e2000c101506 */
[----:B------:R-:W-:Y:S01]  /*4eef0*/  ISETP.LT.AND P5, PT, R60, c[0x0][0x178], !P4 ;  /* 0x00005e003c007a0c */ /* 0x000fe200067a1270 */
[C---:B0-----:R-:W-:Y:S01]  /*4ef00*/  IMAD.WIDE R4, R50.reuse, 0x2, R52 ;  /* 0x0000000232047825 */ /* 0x041fe200078e0234 */
[----:B--2---:R-:W-:Y:S01]  /*4ef10*/  PRMT R51, R55, 0x7632, R51 ;  /* 0x0000763237337816 */ /* 0x004fe20000000033 */
[----:B------:R0:W-:Y:S04]  /*4ef20*/  @P6 STG.E.U16 [R48.64], R55 ;  /* 0x0000003730006986 */ /* 0x0001e8000c101506 */
[----:B------:R2:W-:Y:S01]  /*4ef30*/  @P2 STG.E.U16 [R4.64], R59 ;  /* 0x0000003b04002986 */ /* 0x0005e2000c101506 */
[----:B-1----:R-:W-:Y:S02]  /*4ef40*/  IADD3 R6, R50, c[0x0][0x198], RZ ;  /* 0x0000660032067a10 */ /* 0x002fe40007ffe0ff */
[----:B------:R-:W-:Y:S01]  /*4ef50*/  PRMT R54, R59, 0x7632, R54 ;  /* 0x000076323b367816 */ /* 0x000fe20000000036 */
[----:B0-----:R-:W3:Y:S02]  /*4ef60*/  LDL.LU R55, [R1+0x2e0] ;  /* 0x0002e00001377983 */ /* 0x001ee40000300800 */
[----:B--2---:R-:W-:-:S02]  /*4ef70*/  IMAD.WIDE R4, R6, 0x2, R2 ;  /* 0x0000000206047825 */ /* 0x004fc400078e0202 */
        /* <DEDUP_REMOVED lines=14> */
[C---:B0-----:R-:W-:Y:S01]  /*4f060*/  IMAD.WIDE R4, R50.reuse, 0x2, R52 ;  /* 0x0000000232047825 */ /* 0x041fe200078e0234 */
[----:B------:R-:W-:Y:S01]  /*4f070*/  PRMT R51, R57, 0x7632, R51 ;  /* 0x0000763239337816 */ /* 0x000fe20000000033 */
        /* <DEDUP_REMOVED lines=43> */
[----:B------:R-:W-:Y:S01]  /*4f330*/  PRMT R51, R57, 0x7632, R51 ;  /* 0x0000763239337816 */ /* 0x000fe20000000033 */
[----:B------:R0:W-:Y:S01]  /*4f340*/  @P6 STG.E.U16 [R48.64], R57 ;  /* 0x0000003930006986 */ /* 0x0001e2000c101506 */
[----:B------:R-:W-:-:S03]  /*4f350*/  ISETP.LT.AND P6, PT, R60, c[0x0][0x178], !P4 ;  /* 0x00005e003c007a0c */ /* 0x000fc600067c1270 */
[----:B------:R2:W-:Y:S01]  /*4f360*/  @P5 STG.E.U16 [R4.64], R61 ;  /* 0x0000003d04005986 */ /* 0x0005e2000c101506 */
[----:B-1----:R-:W-:Y:S02]  /*4f370*/  IADD3 R6, R50, c[0x0][0x198], RZ ;  /* 0x0000660032067a10 */ /* 0x002fe40007ffe0ff */
[----:B------:R-:W-:Y:S01]  /*4f380*/  PRMT R54, R61, 0x7632, R54 ;  /* 0x000076323d367816 */ /* 0x000fe20000000036 */
[----:B0-----:R-:W3:Y:S01]  /*4f390*/  LDL.LU R57, [R1+0x1e4] ;  /* 0x0001e40001397983 */ /* 0x001ee20000300800 */
[----:B------:R-:W-:Y:S01]  /*4f3a0*/  ISETP.LT.AND P5, PT, R47, c[0x0][0x178], !P4 ;  /* 0x00005e002f007a0c */ /* 0x000fe200067a1270 */
[----:B--2---:R-:W-:Y:S02]  /*4f3b0*/  IMAD.WIDE R4, R6, 0x2, R2 ;  /* 0x0000000206047825 */ /* 0x004fe400078e0202 */
[----:B------:R-:W2:Y:S04]  /*4f3c0*/  LDL.LU R61, [R1+0x124] ;  /* 0x00012400013d7983 */ /* 0x000ea80000300800 */
[----:B------:R0:W-:Y:S01]  /*4f3d0*/  @P2 STG.E.U16 [R4.64], R51 ;  /* 0x0000003304002986 */ /* 0x0001e2000c101506 */
[----:B----4-:R-:W-:-:S03]  /*4f3e0*/  ISETP.GE.AND P4, PT, R58, c[0x0][0x17c], PT ;  /* 0x00005f003a007a0c */ /* 0x010fc60003f86270 */
[----:B------:R-:W4:Y:S01]  /*4f3f0*/  LDL.LU R58, [R1+0x16b0] ;  /* 0x0016b000013a7983 */ /* 0x000f220000300800 */
        /* <DEDUP_REMOVED lines=103> */
[----:B--2---:R-:W-:-:S05]  /*4fa70*/  IMAD.WIDE R4, R6, 0x2, R2 ;  /* 0x0000000206047825 */ /* 0x004fca00078e0202 */
[----:B------:R0:W-:Y:S01]  /*4fa80*/  @P1 STG.E.U16 [R4.64], R51 ;  /* 0x0000003304001986 */ /* 0x0001e2000c101506 */
[----:B----4-:R-:W-:-:S03]  /*4fa90*/  ISETP.GE.AND P3, PT, R58, c[0x0][0x17c], PT ;  /* 0x00005f003a007a0c */ /* 0x010fc60003f66270 */
[----:B------:R-:W2:Y:S04]  /*4faa0*/  LDL.LU R58, [R1+0x228] ;  /* 0x00022800013a7983 */ /* 0x000ea80000300800 */
        /* <DEDUP_REMOVED lines=12> */
[----:B------:R-:W-:Y:S01]  /*4fb70*/  ISETP.LT.AND P0, PT, R47, c[0x0][0x178], !P0 ;  /* 0x00005e002f007a0c */ /* 0x000fe20004701270 */
[----:B------:R0:W-:Y:S01]  /*4fb80*/  @P6 STG.E.U16 [R48.64], R57 ;  /* 0x0000003930006986 */ /* 0x0001e2000c101506 */
[----:B------:R-:W-:Y:S02]  /*4fb90*/  ISETP.LT.AND P6, PT, R60, c[0x0][0x178], !P5 ;  /* 0x00005e003c007a0c */ /* 0x000fe40006fc1270 */
[----:B-1----:R-:W-:Y:S01]  /*4fba0*/  IADD3 R6, R50, c[0x0][0x198], RZ ;  /* 0x0000660032067a10 */ /* 0x002fe20007ffe0ff */
[----:B------:R1:W-:Y:S03]  /*4fbb0*/  @P4 STG.E.U16 [R4.64], R61 ;  /* 0x0000003d04004986 */ /* 0x0003e6000c101506 */
[----:B------:R-:W-:-:S02]  /*4fbc0*/  IADD3 R50, R6, c[0x0][0x198], RZ ;  /* 0x0000660006327a10 */ /* 0x000fc40007ffe0ff */
[----:B------:R-:W-:Y:S02]  /*4fbd0*/  PRMT R51, R57, 0x7632, R51 ;  /* 0x0000763239337816 */ /* 0x000fe40000000033 */
[----:B------:R-:W-:Y:S01]  /*4fbe0*/  PRMT R54, R61, 0x7632, R54 ;  /* 0x000076323d367816 */ /* 0x000fe20000000036 */
[----:B0-----:R-:W2:Y:S01]  /*4fbf0*/  LDL.LU R57, [R1+0x1fc] ;  /* 0x0001fc0001397983 */ /* 0x001ea20000300800 */
[----:B------:R-:W-:-:S04]  /*4fc00*/  IMAD.WIDE R48, R50, 0x2, R2 ;  /* 0x0000000232307825 */ /* 0x000fc800078e0202 */
[----:B-1----:R-:W-:-:S04]  /*4fc10*/  IMAD.WIDE R4, R6, 0x2, R2 ;  /* 0x0000000206047825 */ /* 0x002fc800078e0202 */
[----:B------:R-:W-:Y:S01]  /*4fc20*/  IMAD.WIDE R6, R6, 0x2, R52 ;  /* 0x0000000206067825 */ /* 0x000fe200078e0234 */
[----:B------:R0:W-:Y:S01]  /*4fc30*/  @P2 STG.E.U16 [R4.64], R51 ;  /* 0x0000003304002986 */ /* 0x0001e2000c101506 */
[----:B----4-:R-:W-:-:S03]  /*4fc40*/  ISETP.GE.AND P4, PT, R59, c[0x0][0x17c], PT ;  /* 0x00005f003b007a0c */ /* 0x010fc60003f86270 */
[----:B------:R-:W4:Y:S04]  /*4fc50*/  LDL.LU R59, [R1+0x1dc] ;  /* 0x0001dc00013b7983 */ /* 0x000f280000300800 */
[----:B------:R-:W4:Y:S01]  /*4fc60*/  LDL.LU R61, [R1+0x16e0] ;  /* 0x0016e000013d7983 */ /* 0x000f220000300800 */
[----:B0-----:R-:W-:-:S03]  /*4fc70*/  PRMT R51, R55, 0x7632, R51 ;  /* 0x0000763237337816 */ /* 0x001fc60000000033 */
[----:B------:R-:W-:Y:S04]  /*4fc80*/  @P0 STG.E.U16 [R6.64], R54 ;  /* 0x0000003606000986 */ /* 0x000fe8000c101506 */
[----:B------:R0:W-:Y:S01]  /*4fc90*/  @P6 STG.E.U16 [R48.64], R55 ;  /* 0x0000003730006986 */ /* 0x0001e2000c101506 */
[----:B---3--:R-:W-:-:S03]  /*4fca0*/  ISETP.GE.AND P2, PT, R56, c[0x0][0x17c], PT ;  /* 0x00005f0038007a0c */ /* 0x008fc60003f46270 */
[----:B------:R-:W3:Y:S04]  /*4fcb0*/  LDL.LU R56, [R1+0x16dc] ;  /* 0x0016dc0001387983 */ /* 0x000ee80000300800 */
[----:B0-----:R-:W3:Y:S01]  /*4fcc0*/  LDL.LU R55, [R1+0x16e4] ;  /* 0x0016e40001377983 */ /* 0x001ee20000300800 */
[C---:B------:R-:W-:Y:S02]  /*4fcd0*/  ISETP.LT.AND P5, PT, R47.reuse, c[0x0][0x178], !P5 ;  /* 0x00005e002f007a0c */ /* 0x040fe40006fa1270 */
[----:B------:R-:W-:Y:S01]  /*4fce0*/  ISETP.LT.AND P0, PT, R60, c[0x0][0x178], !P3 ;  /* 0x00005e003c007a0c */ /* 0x000fe20005f01270 */
[C---:B------:R-:W-:Y:S01]  /*4fcf0*/  IMAD.WIDE R4, R50.reuse, 0x2, R52 ;  /* 0x0000000232047825 */ /* 0x040fe200078e0234 */
[----:B------:R-:W-:Y:S02]  /*4fd00*/  ISETP.LT.AND P3, PT, R47, c[0x0][0x178], !P3 ;  /* 0x00005e002f007a0c */ /* 0x000fe40005f61270 */
[----:B------:R-:W-:-:S02]  /*4fd10*/  IADD3 R6, R50, c[0x0][0x198], RZ ;  /* 0x0000660032067a10 */ /* 0x000fc40007ffe0ff */
[----:B------:R-:W-:Y:S02]  /*4fd20*/  ISETP.LT.AND P6, PT, R60, c[0x0][0x178], !P1 ;  /* 0x00005e003c007a0c */ /* 0x000fe40004fc1270 */
[----:B------:R-:W-:Y:S02]  /*4fd30*/  ISETP.LT.AND P1, PT, R47, c[0x0][0x178], !P1 ;  /* 0x00005e002f007a0c */ /* 0x000fe40004f21270 */
[----:B------:R-:W-:Y:S01]  /*4fd40*/  IADD3 R50, R6, c[0x0][0x198], RZ ;  /* 0x0000660006327a10 */ /* 0x000fe20007ffe0ff */
[----:B--2---:R0:W-:Y:S01]  /*4fd50*/  @P5 STG.E.U16 [R4.64], R58 ;  /* 0x0000003a04005986 */ /* 0x0041e2000c101506 */
[----:B------:R-:W-:-:S03]  /*4fd60*/  PRMT R54, R58, 0x7632, R54 ;  /* 0x000076323a367816 */ /* 0x000fc60000000036 */
[----:B------:R-:W-:-:S04]  /*4fd70*/  IMAD.WIDE R48, R50, 0x2, R2 ;  /* 0x0000000232307825 */ /* 0x000fc800078e0202 */
[C---:B0-----:R-:W-:Y:S01]  /*4fd80*/  IMAD.WIDE R4, R6.reuse, 0x2, R2 ;  /* 0x0000000206047825 */ /* 0x041fe200078e0202 */
[----:B------:R-:W2:Y:S03]  /*4fd90*/  LDL.LU R58, [R1+0x20c] ;  /* 0x00020c00013a7983 */ /* 0x000ea60000300800 */
[--C-:B------:R-:W-:Y:S01]  /*4fda0*/  IMAD.WIDE R6, R6, 0x2, R52.reuse ;  /* 0x0000000206067825 */ /* 0x100fe200078e0234 */
[----:B------:R0:W-:Y:S04]  /*4fdb0*/  @P0 STG.E.U16 [R4.64], R51 ;  /* 0x0000003304000986 */ /* 0x0001e8000c101506 */
[----:B------:R-:W-:Y:S04]  /*4fdc0*/  @P3 STG.E.U16 [R6.64], R54 ;  /* 0x0000003606003986 */ /* 0x000fe8000c101506 */
[----:B------:R1:W-:Y:S01]  /*4fdd0*/  @P6 STG.E.U16 [R48.64], R57 ;  /* 0x0000003930006986 */ /* 0x0003e2000c101506 */
[----:B0-----:R-:W-:-:S05]  /*4fde0*/  IMAD.WIDE R4, R50, 0x2, R52 ;  /* 0x0000000232047825 */ /* 0x001fca00078e0234 */
[----:B----4-:R0:W-:Y:S01]  /*4fdf0*/  @P1 STG.E.U16 [R4.64], R59 ;  /* 0x0000003b04001986 */ /* 0x0101e2000c101506 */
[----:B------:R-:W-:-:S03]  /*4fe00*/  ISETP.GE.AND P5, PT, R61, c[0x0][0x17c], PT ;  /* 0x00005f003d007a0c */ /* 0x000fc60003fa6270 */
[----:B------:R-:W4:Y:S01]  /*4fe10*/  LDL.LU R61, [R1+0x1cc] ;  /* 0x0001cc00013d7983 */ /* 0x000f220000300800 */
[----:B-1----:R-:W-:-:S03]  /*4fe20*/  PRMT R48, R57, 0x7632, R48 ;  /* 0x0000763239307816 */ /* 0x002fc60000000030 */
[----:B------:R-:W4:Y:S01]  /*4fe30*/  LDL.LU R51, [R1+0x16e8] ;  /* 0x0016e80001337983 */ /* 0x000f220000300800 */
[----:B------:R-:W-:-:S03]  /*4fe40*/  PRMT R49, R59, 0x7632, R49 ;  /* 0x000076323b317816 */ /* 0x000fc60000000031 */
[----:B------:R-:W4:Y:S04]  /*4fe50*/  LDL.LU R57, [R1+0x1ec] ;  /* 0x0001ec0001397983 */ /* 0x000f280000300800 */
[----:B0-----:R-:W4:Y:S01]  /*4fe60*/  LDL.LU R59, [R1+0x12c] ;  /* 0x00012c00013b7983 */ /* 0x001f220000300800 */
[----:B---3--:R-:W-:-:S03]  /*4fe70*/  ISETP.GE.AND P6, PT, R55, c[0x0][0x17c], PT ;  /* 0x00005f0037007a0c */ /* 0x008fc60003fc6270 */
[----:B------:R-:W3:Y:S04]  /*4fe80*/  LDL.LU R55, [R1+0x16ec] ;  /* 0x0016ec0001377983 */ /* 0x000ee80000300800 */
[----:B------:R-:W3:Y:S01]  /*4fe90*/  LDL.LU R54, [R1+0x16f0] ;  /* 0x0016f00001367983 */ /* 0x000ee20000300800 */
[----:B------:R-:W-:Y:S02]  /*4fea0*/  ISETP.LT.AND P3, PT, R60, c[0x0][0x178], !P4 ;  /* 0x00005e003c007a0c */ /* 0x000fe40006761270 */
[----:B------:R-:W-:Y:S02]  /*4feb0*/  ISETP.LT.AND P4, PT, R47, c[0x0][0x178], !P4 ;  /* 0x00005e002f007a0c */ /* 0x000fe40006781270 */
[----:B------:R-:W-:Y:S02]  /*4fec0*/  IADD3 R50, R50, c[0x0][0x198], RZ ;  /* 0x0000660032327a10 */ /* 0x000fe40007ffe0ff */
[----:B------:R-:W-:-:S03]  /*4fed0*/  ISETP.LT.AND P1, PT, R60, c[0x0][0x178], !P2 ;  /* 0x00005e003c007a0c */ /* 0x000fc60005721270 */
[----:B------:R-:W-:-:S04]  /*4fee0*/  IMAD.WIDE R4, R50, 0x2, R2 ;  /* 0x0000000232047825 */ /* 0x000fc800078e0202 */
[C---:B------:R-:W-:Y:S01]  /*4fef0*/  IMAD.WIDE R6, R50.reuse, 0x2, R52 ;  /* 0x0000000232067825 */ /* 0x040fe200078e0234 */
[----:B------:R-:W-:Y:S01]  /*4ff00*/  IADD3 R50, R50, c[0x0][0x198], RZ ;  /* 0x0000660032327a10 */ /* 0x000fe20007ffe0ff */
[----:B------:R0:W-:Y:S01]  /*4ff10*/  @P3 STG.E.U16 [R4.64], R48 ;  /* 0x0000003004003986 */ /* 0x0001e2000c101506 */
[----:B------:R-:W-:-:S03]  /*4ff20*/  ISETP.LT.AND P2, PT, R47, c[0x0][0x178], !P2 ;  /* 0x00005e002f007a0c */ /* 0x000fc60005741270 */
[----:B------:R1:W-:Y:S01]  /*4ff30*/  @P4 STG.E.U16 [R6.64], R49 ;  /* 0x0000003106004986 */ /* 0x0003e2000c101506 */
[----:B------:R-:W-:Y:S01]  /*4ff40*/  ISETP.LT.AND P4, PT, R60, c[0x0][0x178], !P5 ;  /* 0x00005e003c007a0c */ /* 0x000fe20006f81270 */
[----:B0-----:R-:W-:-:S04]  /*4ff50*/  IMAD.WIDE R4, R50, 0x2, R2 ;  /* 0x0000000232047825 */ /* 0x001fc800078e0202 */
[C---:B-1----:R-:W-:Y:S01]  /*4ff60*/  IMAD.WIDE R6, R50.reuse, 0x2, R52 ;  /* 0x0000000232067825 */ /* 0x042fe200078e0234 */
[----:B------:R-:W-:Y:S01]  /*4ff70*/  IADD3 R50, R50, c[0x0][0x198], RZ ;  /* 0x0000660032327a10 */ /* 0x000fe20007ffe0ff */
[----:B--2---:R0:W-:Y:S01]  /*4ff80*/  @P1 STG.E.U16 [R4.64], R58 ;  /* 0x0000003a04001986 */ /* 0x0041e2000c101506 */
[----:B------:R-:W-:-:S03]  /*4ff90*/  PRMT R48, R58, 0x7632, R48 ;  /* 0x000076323a307816 */ /* 0x000fc60000000030 */
[----:B0-----:R-:W-:Y:S01]  /*4ffa0*/  IMAD.WIDE R4, R50, 0x2, R2 ;  /* 0x0000000232047825 */ /* 0x001fe200078e0202 */
[----:B----4-:R0:W-:Y:S01]  /*4ffb0*/  @P2 STG.E.U16 [R6.64], R61 ;  /* 0x0000003d06002986 */ /* 0x0101e2000c101506 */
[----:B------:R-:W-:-:S03]  /*4ffc0*/  ISETP.GE.AND P3, PT, R51, c[0x0][0x17c], PT ;  /* 0x00005f0033007a0c */ /* 0x000fc60003f66270 */
[----:B------:R-:W2:Y:S01]  /*4ffd0*/  LDL.LU R51, [R1+0x16f4] ;  /* 0x0016f40001337983 */ /* 0x000ea20000300800 */
[----:B------:R-:W-:-:S03]  /*4ffe0*/  PRMT R49, R61, 0x7632, R49 ;  /* 0x000076323d317816 */ /* 0x000fc60000000031 */
[----:B------:R1:W-:Y:S04]  /*4fff0*/  @P4 STG.E.U16 [R4.64], R48 ;  /* 0x0000003004004986 */ /* 0x0003e8000c101506 */
[----:B0-----:R-:W4:Y:S01]  /*50000*/  LDL.LU R61, [R1+0x2ec] ;  /* 0x0002ec00013d7983 */ /* 0x001f220000300800 */
[----:B---3--:R-:W-:-:S03]  /*50010*/  ISETP.GE.AND P4, PT, R54, c[0x0][0x17c], PT ;  /* 0x00005f0036007a0c */ /* 0x008fc60003f86270 */
[----:B------:R-:W3:Y:S01]  /*50020*/  LDL.LU R54, [R1+0x16f8] ;  /* 0x0016f80001367983 */ /* 0x000ee20000300800 */
[C---:B------:R-:W-:Y:S02]  /*50030*/  ISETP.LT.AND P5, PT, R47.reuse, c[0x0][0x178], !P5 ;  /* 0x00005e002f007a0c */ /* 0x040fe40006fa1270 */
[----:B------:R-:W-:Y:S01]  /*50040*/  ISETP.GE.AND P0, PT, R56, c[0x0][0x17c], PT ;  /* 0x00005f0038007a0c */ /* 0x000fe20003f06270 */
[----:B------:R-:W-:Y:S01]  /*50050*/  IMAD.WIDE R6, R50, 0x2, R52 ;  /* 0x0000000232067825 */ /* 0x000fe200078e0234 */
[----:B------:R-:W3:Y:S02]  /*50060*/  LDL.LU R58, [R1+0x22c] ;  /* 0x00022c00013a7983 */ /* 0x000ee40000300800 */
[----:B------:R-:W-:Y:S02]  /*50070*/  ISETP.LT.AND P1, PT, R60, c[0x0][0x178], !P0 ;  /* 0x00005e003c007a0c */ /* 0x000fe40004721270 */
[----:B------:R-:W-:Y:S02]  /*50080*/  ISETP.LT.AND P2, PT, R47, c[0x0][0x178], !P0 ;  /* 0x00005e002f007a0c */ /* 0x000fe40004741270 */
[----:B------:R-:W-:-:S03]  /*50090*/  IADD3 R50, R50, c[0x0][0x198], RZ ;  /* 0x0000660032327a10 */ /* 0x000fc60007ffe0ff */
[----:B------:R0:W-:Y:S02]  /*500a0*/  @P5 STG.E.U16 [R6.64], R49 ;  /* 0x0000003106005986 */ /* 0x0001e4000c101506 */
[----:B-1----:R-:W-:Y:S01]  /*500b0*/  IMAD.WIDE R4, R50, 0x2, R52 ;  /* 0x0000000232047825 */ /* 0x002fe200078e0234 */
[----:B------:R-:W-:Y:S02]  /*500c0*/  ISETP.LT.AND P5, PT, R60, c[0x0][0x178], !P6 ;  /* 0x00005e003c007a0c */ /* 0x000fe400077a1270 */
[----:B------:R-:W-:Y:S02]  /*500d0*/  ISETP.GE.AND P0, PT, R55, c[0x0][0x17c], PT ;  /* 0x00005f0037007a0c */ /* 0x000fe40003f06270 */
[----:B------:R-:W3:Y:S01]  /*500e0*/  LDL.LU R55, [R1+0x16fc] ;  /* 0x0016fc0001377983 */ /* 0x000ee20000300800 */
[C---:B0-----:R-:W-:Y:S01]  /*500f0*/  IMAD.WIDE R6, R50.reuse, 0x2, R2 ;  /* 0x0000000232067825 */ /* 0x041fe200078e0202 */
[----:B------:R-:W-:-:S04]  /*50100*/  IADD3 R50, R50, c[0x0][0x198], RZ ;  /* 0x0000660032327a10 */ /* 0x000fc80007ffe0ff */
[----:B------:R0:W-:Y:S01]  /*50110*/  @P1 STG.E.U16 [R6.64], R57 ;  /* 0x0000003906001986 */ /* 0x0001e2000c101506 */
[----:B------:R-:W-:-:S03]  /*50120*/  ISETP.LT.AND P6, PT, R47, c[0x0][0x178], !P6 ;  /* 0x00005e002f007a0c */ /* 0x000fc600077c1270 */
[----:B------:R1:W-:Y:S01]  /*50130*/  @P2 STG.E.U16 [R4.64], R59 ;  /* 0x0000003b04002986 */ /* 0x0003e2000c101506 */
[----:B------:R-:W-:Y:S02]  /*50140*/  ISETP.LT.AND P2, PT, R60, c[0x0][0x178], !P3 ;  /* 0x00005e003c007a0c */ /* 0x000fe40005f41270 */
[----:B------:R-:W-:Y:S01]  /*50150*/  PRMT R48, R57, 0x7632, R48 ;  /* 0x0000763239307816 */ /* 0x000fe20000000030 */
[C---:B0-----:R-:W-:Y:S01]  /*50160*/  IMAD.WIDE R6, R50.reuse, 0x2, R2 ;  /* 0x0000000232067825 */ /* 0x041fe200078e0202 */
[----:B-1----:R-:W-:Y:S02]  /*50170*/  PRMT R5, R59, 0x7632, R5 ;  /* 0x000076323b057816 */ /* 0x002fe40000000005 */
[----:B------:R-:W3:Y:S01]  /*50180*/  LDL.LU R59, [R1+0x2f0] ;  /* 0x0002f000013b7983 */ /* 0x000ee20000300800 */
[C---:B------:R-:W-:Y:S02]  /*50190*/  IADD3 R4, R50.reuse, c[0x0][0x198], RZ ;  /* 0x0000660032047a10 */ /* 0x040fe40007ffe0ff */
[----:B--2---:R-:W-:Y:S01]  /*501a0*/  ISETP.GE.AND P1, PT, R51, c[0x0][0x17c], PT ;  /* 0x00005f0033007a0c */ /* 0x004fe20003f26270 */
[----:B------:R-:W-:Y:S01]  /*501b0*/  IMAD.WIDE R50, R50, 0x2, R52 ;  /* 0x0000000232327825 */ /* 0x000fe200078e0234 */
[----:B------:R0:W-:Y:S04]  /*501c0*/  @P5 STG.E.U16 [R6.64], R48 ;  /* 0x0000003006005986 */ /* 0x0001e8000c101506 */
[----:B------:R4:W-:Y:S01]  /*501d0*/  @P6 STG.E.U16 [R50.64], R5 ;  /* 0x0000000532006986 */ /* 0x0009e2000c101506 */
[----:B0-----:R-:W-:Y:S01]  /*501e0*/  IMAD.WIDE R6, R4, 0x2, R2 ;  /* 0x0000000204067825 */ /* 0x001fe200078e0202 */
[----:B----4-:R-:W-:-:S04]  /*501f0*/  PRMT R5, R61, 0x7632, R5 ;  /* 0x000076323d057816 */ /* 0x010fc80000000005 */
[----:B------:R0:W-:Y:S01]  /*50200*/  @P2 STG.E.U16 [R6.64], R61 ;  /* 0x0000003d06002986 */ /* 0x0001e2000c101506 */
[----:B---3--:R-:W-:-:S03]  /*50210*/  ISETP.GE.AND P5, PT, R54, c[0x0][0x17c], PT ;  /* 0x00005f0036007a0c */ /* 0x008fc60003fa6270 */
[----:B------:R-:W2:Y:S04]  /*50220*/  LDL.LU R54, [R1+0x1700] ;  /* 0x0017000001367983 */ /* 0x000ea80000300800 */
[----:B0-----:R-:W3:Y:S01]  /*50230*/  LDL.LU R61, [R1+0x210] ;  /* 0x00021000013d7983 */ /* 0x001ee20000300800 */
[C---:B------:R-:W-:Y:S02]  /*50240*/  ISETP.LT.AND P3, PT, R47.reuse, c[0x0][0x178], !P3 ;  /* 0x00005e002f007a0c */ /* 0x040fe40005f61270 */
[----:B------:R-:W-:Y:S01]  /*50250*/  ISETP.LT.AND P6, PT, R60, c[0x0][0x178], !P0 ;  /* 0x00005e003c007a0c */ /* 0x000fe200047c1270 */
[C---:B------:R-:W-:Y:S01]  /*50260*/  IMAD.WIDE R50, R4.reuse, 0x2, R52 ;  /* 0x0000000204327825 */ /* 0x040fe200078e0234 */
[----:B------:R-:W-:Y:S01]  /*50270*/  ISETP.LT.AND P0, PT, R47, c[0x0][0x178], !P0 ;  /* 0x00005e002f007a0c */ /* 0x000fe20004701270 */
[----:B------:R-:W4:Y:S01]  /*50280*/  LDL.LU R57, [R1+0x1704] ;  /* 0x0017040001397983 */ /* 0x000f220000300800 */
[----:B------:R-:W-:-:S02]  /*50290*/  IADD3 R7, R4, c[0x0][0x198], RZ ;  /* 0x0000660004077a10 */ /* 0x000fc40007ffe0ff */
[----:B------:R-:W-:Y:S01]  /*502a0*/  ISETP.LT.AND P2, PT, R60, c[0x0][0x178], !P4 ;  /* 0x00005e003c007a0c */ /* 0x000fe20006741270 */
[----:B------:R-:W4:Y:S01]  /*502b0*/  LDL.LU R56, [R1+0x1708] ;  /* 0x0017080001387983 */ /* 0x000f220000300800 */
[----:B------:R-:W-:Y:S01]  /*502c0*/  ISETP.LT.AND P4, PT, R47, c[0x0][0x178], !P4 ;  /* 0x00005e002f007a0c */ /* 0x000fe20006781270 */
[C---:B------:R-:W-:Y:S01]  /*502d0*/  IMAD.WIDE R48, R7.reuse, 0x2, R2 ;  /* 0x0000000207307825 */ /* 0x040fe200078e0202 */
[----:B------:R-:W-:Y:S01]  /*502e0*/  PRMT R4, R58, 0x7632, R4 ;  /* 0x000076323a047816 */ /* 0x000fe20000000004 */
[----:B------:R0:W-:Y:S01]  /*502f0*/  @P3 STG.E.U16 [R50.64], R58 ;  /* 0x0000003a32003986 */ /* 0x0001e2000c101506 */
[----:B------:R-:W-:-:S03]  /*50300*/  IADD3 R6, R7, c[0x0][0x198], RZ ;  /* 0x0000660007067a10 */ /* 0x000fc60007ffe0ff */
[----:B------:R1:W-:Y:S01]  /*50310*/  @P6 STG.E.U16 [R48.64], R5 ;  /* 0x0000000530006986 */ /* 0x0003e2000c101506 */
[----:B0-----:R-:W-:-:S04]  /*50320*/  IMAD.WIDE R50, R7, 0x2, R52 ;  /* 0x0000000207327825 */ /* 0x001fc800078e0234 */
[----:B-1----:R-:W-:Y:S01]  /*50330*/  IMAD.WIDE R48, R6, 0x2, R2 ;  /* 0x0000000206307825 */ /* 0x002fe200078e0202 */
[----:B------:R0:W-:Y:S01]  /*50340*/  @P0 STG.E.U16 [R50.64], R4 ;  /* 0x0000000432000986 */ /* 0x0001e2000c101506 */
[----:B------:R-:W-:Y:S02]  /*50350*/  ISETP.LT.AND P0, PT, R60, c[0x0][0x178], !P1 ;  /* 0x00005e003c007a0c */ /* 0x000fe40004f01270 */
[----:B------:R-:W-:Y:S01]  /*50360*/  ISETP.LT.AND P1, PT, R47, c[0x0][0x178], !P1 ;  /* 0x00005e002f007a0c */ /* 0x000fe20004f21270 */
[C---:B0-----:R-:W-:Y:S01]  /*50370*/  IMAD.WIDE R4, R6.reuse, 0x2, R52 ;  /* 0x0000000206047825 */ /* 0x041fe200078e0234 */
[----:B------:R-:W-:Y:S01]  /*50380*/  IADD3 R6, R6, c[0x0][0x198], RZ ;  /* 0x0000660006067a10 */ /* 0x000fe20007ffe0ff */
[----:B------:R0:W-:Y:S04]  /*50390*/  @P2 STG.E.U16 [R48.64], R59 ;  /* 0x0000003b30002986 */ /* 0x0001e8000c101506 */
[----:B------:R1:W-:Y:S01]  /*503a0*/  @P4 STG.E.U16 [R4.64], R16 ;  /* 0x0000001004004986 */ /* 0x0003e2000c101506 */
[----:B------:R-:W-:-:S02]  /*503b0*/  ISETP.LT.AND P4, PT, R60, c[0x0][0x178], !P5 ;  /* 0x00005e003c007a0c */ /* 0x000fc40006f81270 */
[----:B------:R-:W-:Y:S02]  /*503c0*/  ISETP.LT.AND P5, PT, R47, c[0x0][0x178], !P5 ;  /* 0x00005e002f007a0c */ /* 0x000fe40006fa1270 */
[----:B------:R-:W-:Y:S02]  /*503d0*/  ISETP.GE.AND P3, PT, R55, c[0x0][0x17c], PT ;  /* 0x00005f0037007a0c */ /* 0x000fe40003f66270 */
[----:B------:R-:W4:Y:S01]  /*503e0*/  LDL.LU R55, [R1+0x170c] ;  /* 0x00170c0001377983 */ /* 0x000f220000300800 */
[C---:B0-----:R-:W-:Y:S01]  /*503f0*/  IMAD.WIDE R48, R6.reuse, 0x2, R2 ;  /* 0x0000000206307825 */ /* 0x041fe200078e0202 */
[----:B-1----:R-:W-:Y:S02]  /*50400*/  PRMT R5, R59, 0x7632, R5 ;  /* 0x000076323b057816 */ /* 0x002fe40000000005 */
[C---:B------:R-:W-:Y:S01]  /*50410*/  IADD3 R4, R6.reuse, c[0x0][0x198], RZ ;  /* 0x0000660006047a10 */ /* 0x040fe20007ffe0ff */
[----:B------:R-:W-:Y:S01]  /*50420*/  IMAD.WIDE R6, R6, 0x2, R52 ;  /* 0x0000000206067825 */ /* 0x000fe200078e0234 */
[----:B------:R-:W-:Y:S01]  /*50430*/  PRMT R16, R16, 0x7632, R16 ;  /* 0x0000763210107816 */ /* 0x000fe20000000010 */
[----:B------:R0:W-:Y:S04]  /*50440*/  @P0 STG.E.U16 [R48.64], R5 ;  /* 0x0000000530000986 */ /* 0x0001e8000c101506 */
[----:B------:R1:W-:Y:S01]  /*50450*/  @P1 STG.E.U16 [R6.64], R16 ;  /* 0x0000001006001986 */ /* 0x0003e2000c101506 */
[----:B------:R-:W-:Y:S01]  /*50460*/  ISETP.LT.AND P1, PT, R60, c[0x0][0x178], !P3 ;  /* 0x00005e003c007a0c */ /* 0x000fe20005f21270 */
[----:B0-----:R-:W-:-:S04]  /*50470*/  IMAD.WIDE R48, R4, 0x2, R2 ;  /* 0x0000000204307825 */ /* 0x001fc800078e0202 */
[C---:B-1----:R-:W-:Y:S01]  /*50480*/  IMAD.WIDE R6, R4.reuse, 0x2, R52 ;  /* 0x0000000204067825 */ /* 0x042fe200078e0234 */
[----:B------:R-:W-:Y:S02]  /*50490*/  IADD3 R4, R4, c[0x0][0x198], RZ ;  /* 0x0000660004047a10 */ /* 0x000fe40007ffe0ff */
[----:B--2---:R-:W-:Y:S02]  /*504a0*/  ISETP.GE.AND P6, PT, R54, c[0x0][0x17c], PT ;  /* 0x00005f0036007a0c */ /* 0x004fe40003fc6270 */
[----:B------:R-:W2:Y:S04]  /*504b0*/  LDL.LU R54, [R1+0x1710] ;  /* 0x0017100001367983 */ /* 0x000ea80000300800 */
[----:B------:R-:W2:Y:S04]  /*504c0*/  LDL.LU R51, [R1+0x1714] ;  /* 0x0017140001337983 */ /* 0x000ea80000300800 */
[----:B---3--:R0:W-:Y:S04]  /*504d0*/  @P4 STG.E.U16 [R48.64], R61 ;  /* 0x0000003d30004986 */ /* 0x0081e8000c101506 */
[----:B------:R1:W-:Y:S04]  /*504e0*/  @P5 STG.E.U16 [R6.64], R20 ;  /* 0x0000001406005986 */ /* 0x0003e8000c101506 */
[----:B0-----:R-:W3:Y:S01]  /*504f0*/  LDL.LU R49, [R1+0x1718] ;  /* 0x0017180001317983 */ /* 0x001ee20000300800 */
[----:B------:R-:W-:Y:S01]  /*50500*/  PRMT R48, R61, 0x7632, R48 ;  /* 0x000076323d307816 */ /* 0x000fe20000000030 */
[----:B-1----:R-:W-:-:S02]  /*50510*/  IMAD.WIDE R6, R4, 0x2, R2 ;  /* 0x0000000204067825 */ /* 0x002fc400078e0202 */
[----:B------:R-:W2:Y:S04]  /*50520*/  LDL.LU R50, [R1+0x171c] ;  /* 0x00171c0001327983 */ /* 0x000ea80000300800 */
[----:B------:R0:W-:Y:S04]  /*50530*/  @P1 STG.E.U16 [R6.64], R48 ;  /* 0x0000003006001986 */ /* 0x0001e8000c101506 */
[----:B0-----:R-:W2:Y:S01]  /*50540*/  LDL.LU R48, [R1+0x1720] ;  /* 0x0017200001307983 */ /* 0x001ea20000300800 */
[----:B------:R-:W-:Y:S02]  /*50550*/  ISETP.LT.AND P3, PT, R47, c[0x0][0x178], !P3 ;  /* 0x00005e002f007a0c */ /* 0x000fe40005f61270 */
[C---:B------:R-:W-:Y:S01]  /*50560*/  IADD3 R16, R4.reuse, c[0x0][0x198], RZ ;  /* 0x0000660004107a10 */ /* 0x040fe20007ffe0ff */
[----:B------:R-:W-:Y:S01]  /*50570*/  IMAD.WIDE R4, R4, 0x2, R52 ;  /* 0x0000000204047825 */ /* 0x000fe200078e0234 */
[----:B------:R-:W-:Y:S01]  /*50580*/  ISETP.LT.AND P5, PT, R60, c[0x0][0x178], !P6 ;  /* 0x00005e003c007a0c */ /* 0x000fe200077a1270 */
[----:B------:R-:W2:Y:S01]  /*50590*/  LDL.LU R59, [R1+0x2f4] ;  /* 0x0002f400013b7983 */ /* 0x000ea20000300800 */
[----:B------:R-:W-:-:S02]  /*505a0*/  PRMT R20, R20, 0x7632, R20 ;  /* 0x0000763214147816 */ /* 0x000fc40000000014 */
[----:B------:R-:W-:Y:S02]  /*505b0*/  ISETP.LT.AND P6, PT, R47, c[0x0][0x178], !P6 ;  /* 0x00005e002f007a0c */ /* 0x000fe400077c1270 */
[----:B----4-:R-:W-:-:S03]  /*505c0*/  ISETP.GE.AND P2, PT, R57, c[0x0][0x17c], PT ;  /* 0x00005f0039007a0c */ /* 0x010fc60003f46270 */
[----:B------:R0:W-:Y:S01]  /*505d0*/  @P3 STG.E.U16 [R4.64], R20 ;  /* 0x0000001404003986 */ /* 0x0001e2000c101506 */
[----:B------:R-:W-:Y:S01]  /*505e0*/  ISETP.LT.AND P3, PT, R60, c[0x0][0x178], !P2 ;  /* 0x00005e003c007a0c */ /* 0x000fe20005761270 */
[----:B------:R-:W-:Y:S01]  /*505f0*/  IMAD.WIDE R6, R16, 0x2, R2 ;  /* 0x0000000210067825 */ /* 0x000fe200078e0202 */
[----:B------:R-:W-:Y:S02]  /*50600*/  ISETP.LT.AND P2, PT, R47, c[0x0][0x178], !P2 ;  /* 0x00005e002f007a0c */ /* 0x000fe40005741270 */
[----:B------:R-:W-:Y:S02]  /*50610*/  ISETP.GE.AND P0, PT, R56, c[0x0][0x17c], PT ;  /* 0x00005f0038007a0c */ /* 0x000fe40003f06270 */
[----:B------:R1:W-:Y:S01]  /*50620*/  @P5 STG.E.U16 [R6.64], R8 ;  /* 0x0000000806005986 */ /* 0x0003e2000c101506 */
[C---:B0-----:R-:W-:Y:S01]  /*50630*/  IMAD.WIDE R4, R16.reuse, 0x2, R52 ;  /* 0x0000000210047825 */ /* 0x041fe200078e0234 */
[----:B------:R-:W-:Y:S02]  /*50640*/  IADD3 R16, R16, c[0x0][0x198], RZ ;  /* 0x0000660010107a10 */ /* 0x000fe40007ffe0ff */
[----:B------:R-:W-:-:S02]  /*50650*/  PRMT R20, R8, 0x7632, R20 ;  /* 0x0000763208147816 */ /* 0x000fc40000000014 */
[----:B------:R0:W-:Y:S01]  /*50660*/  @P6 STG.E.U16 [R4.64], R24 ;  /* 0x0000001804006986 */ /* 0x0001e2000c101506 */
[----:B------:R-:W-:Y:S01]  /*50670*/  ISETP.LT.AND P5, PT, R60, c[0x0][0x178], !P0 ;  /* 0x00005e003c007a0c */ /* 0x000fe200047a1270 */
[C---:B-1----:R-:W-:Y:S01]  /*50680*/  IMAD.WIDE R6, R16.reuse, 0x2, R2 ;  /* 0x0000000210067825 */ /* 0x042fe200078e0202 */
[----:B------:R-:W-:Y:S02]  /*50690*/  ISETP.GE.AND P4, PT, R55, c[0x0][0x17c], PT ;  /* 0x00005f0037007a0c */ /* 0x000fe40003f86270 */
[----:B------:R-:W-:Y:S02]  /*506a0*/  IADD3 R8, R16, c[0x0][0x198], RZ ;  /* 0x0000660010087a10 */ /* 0x000fe40007ffe0ff */
[----:B------:R1:W-:Y:S01]  /*506b0*/  @P3 STG.E.U16 [R6.64], R20 ;  /* 0x0000001406003986 */ /* 0x0003e2000c101506 */
[----:B0-----:R-:W-:Y:S01]  /*506c0*/  PRMT R24, R24, 0x7632, R24 ;  /* 0x0000763218187816 */ /* 0x001fe20000000018 */
[----:B------:R-:W-:Y:S01]  /*506d0*/  IMAD.WIDE R4, R16, 0x2, R52 ;  /* 0x0000000210047825 */ /* 0x000fe200078e0234 */
[----:B------:R-:W-:-:S04]  /*506e0*/  ISETP.LT.AND P0, PT, R47, c[0x0][0x178], !P0 ;  /* 0x00005e002f007a0c */ /* 0x000fc80004701270 */
[----:B------:R0:W-:Y:S01]  /*506f0*/  @P2 STG.E.U16 [R4.64], R24 ;  /* 0x0000001804002986 */ /* 0x0001e2000c101506 */
[----:B------:R-:W-:Y:S01]  /*50700*/  ISETP.LT.AND P2, PT, R60, c[0x0][0x178], !P4 ;  /* 0x00005e003c007a0c */ /* 0x000fe20006741270 */
[C---:B-1----:R-:W-:Y:S01]  /*50710*/  IMAD.WIDE R6, R8.reuse, 0x2, R2 ;  /* 0x0000000208067825 */ /* 0x042fe200078e0202 */
[----:B------:R-:W-:-:S04]  /*50720*/  IADD3 R16, R8, c[0x0][0x198], RZ ;  /* 0x0000660008107a10 */ /* 0x000fc80007ffe0ff */
[----:B------:R1:W-:Y:S01]  /*50730*/  @P5 STG.E.U16 [R6.64], R12 ;  /* 0x0000000c06005986 */ /* 0x0003e2000c101506 */
[----:B0-----:R-:W-:Y:S01]  /*50740*/  IMAD.WIDE R4, R8, 0x2, R52 ;  /* 0x0000000208047825 */ /* 0x001fe200078e0234 */
[----:B-1----:R-:W-:-:S03]  /*50750*/  PRMT R12, R12, 0x7632, R12 ;  /* 0x000076320c0c7816 */ /* 0x002fc6000000000c */
[----:B------:R-:W-:Y:S01]  /*50760*/  IMAD.WIDE R6, R16, 0x2, R2 ;  /* 0x0000000210067825 */ /* 0x000fe200078e0202 */
[----:B------:R0:W-:Y:S04]  /*50770*/  @P0 STG.E.U16 [R4.64], R28 ;  /* 0x0000001c04000986 */ /* 0x0001e8000c101506 */
[----:B------:R1:W-:Y:S01]  /*50780*/  @P2 STG.E.U16 [R6.64], R12 ;  /* 0x0000000c06002986 */ /* 0x0003e2000c101506 */
[----:B---3--:R-:W-:-:S03]  /*50790*/  ISETP.GE.AND P3, PT, R49, c[0x0][0x17c], PT ;  /* 0x00005f0031007a0c */ /* 0x008fc60003f66270 */
[----:B------:R-:W3:Y:S04]  /*507a0*/  LDL.LU R49, [R1+0x1724] ;  /* 0x0017240001317983 */ /* 0x000ee80000300800 */
[----:B------:R-:W4:Y:S04]  /*507b0*/  LDL.LU R20, [R1+0x1728] ;  /* 0x0017280001147983 */ /* 0x000f280000300800 */
[----:B------:R-:W3:Y:S01]  /*507c0*/  LDL.LU R61, [R1+0x214] ;  /* 0x00021400013d7983 */ /* 0x000ee20000300800 */
[----:B--2---:R-:W-:-:S03]  /*507d0*/  ISETP.GE.AND P2, PT, R48, c[0x0][0x17c], PT ;  /* 0x00005f0030007a0c */ /* 0x004fc60003f46270 */
[----:B------:R-:W2:Y:S04]  /*507e0*/  LDL.LU R48, [R1+0x172c] ;  /* 0x00172c0001307983 */ /* 0x000ea80000300800 */
[----:B------:R-:W2:Y:S01]  /*507f0*/  LDL.LU R24, [R1+0x1730] ;  /* 0x0017300001187983 */ /* 0x000ea20000300800 */
[----:B------:R-:W-:Y:S02]  /*50800*/  ISETP.GE.AND P1, PT, R54, c[0x0][0x17c], PT ;  /* 0x00005f0036007a0c */ /* 0x000fe40003f26270 */
[C---:B------:R-:W-:Y:S02]  /*50810*/  ISETP.LT.AND P4, PT, R47.reuse, c[0x0][0x178], !P4 ;  /* 0x00005e002f007a0c */ /* 0x040fe40006781270 */
[----:B------:R-:W-:Y:S02]  /*50820*/  ISETP.LT.AND P5, PT, R60, c[0x0][0x178], !P1 ;  /* 0x00005e003c007a0c */ /* 0x000fe40004fa1270 */
[C---:B------:R-:W-:Y:S01]  /*50830*/  IADD3 R8, R16.reuse, c[0x0][0x198], RZ ;  /* 0x0000660010087a10 */ /* 0x040fe20007ffe0ff */
[----:B0-----:R-:W-:Y:S01]  /*50840*/  IMAD.WIDE R4, R16, 0x2, R52 ;  /* 0x0000000210047825 */ /* 0x001fe200078e0234 */
[----:B------:R-:W-:-:S02]  /*50850*/  ISETP.LT.AND P1, PT, R47, c[0x0][0x178], !P1 ;  /* 0x00005e002f007a0c */ /* 0x000fc40004f21270 */
[----:B------:R-:W-:Y:S01]  /*50860*/  PRMT R28, R28, 0x7632, R28 ;  /* 0x000076321c1c7816 */ /* 0x000fe2000000001c */
[----:B-1----:R-:W-:Y:S01]  /*50870*/  IMAD.WIDE R6, R8, 0x2, R2 ;  /* 0x0000000208067825 */ /* 0x002fe200078e0202 */
[----:B------:R-:W-:-:S03]  /*50880*/  ISETP.GE.AND P6, PT, R51, c[0x0][0x17c], PT ;  /* 0x00005f0033007a0c */ /* 0x000fc60003fc6270 */
[----:B------:R0:W-:Y:S01]  /*50890*/  @P4 STG.E.U16 [R4.64], R28 ;  /* 0x0000001c04004986 */ /* 0x0001e2000c101506 */
[----:B------:R-:W-:Y:S02]  /*508a0*/  ISETP.LT.AND P4, PT, R60, c[0x0][0x178], !P6 ;  /* 0x00005e003c007a0c */ /* 0x000fe40007781270 */
[----:B------:R-:W-:Y:S01]  /*508b0*/  ISETP.LT.AND P6, PT, R47, c[0x0][0x178], !P6 ;  /* 0x00005e002f007a0c */ /* 0x000fe200077c1270 */
[----:B------:R1:W-:Y:S01]  /*508c0*/  @P5 STG.E.U16 [R6.64], R59 ;  /* 0x0000003b06005986 */ /* 0x0003e2000c101506 */
[----:B------:R-:W-:Y:S01]  /*508d0*/  PRMT R12, R59, 0x7632, R12 ;  /* 0x000076323b0c7816 */ /* 0x000fe2000000000c */
[C---:B0-----:R-:W-:Y:S01]  /*508e0*/  IMAD.WIDE R4, R8.reuse, 0x2, R52 ;  /* 0x0000000208047825 */ /* 0x041fe200078e0234 */
[----:B-1----:R-:W-:-:S04]  /*508f0*/  IADD3 R6, R8, c[0x0][0x198], RZ ;  /* 0x0000660008067a10 */ /* 0x002fc80007ffe0ff */
[----:B------:R0:W-:Y:S01]  /*50900*/  @P1 STG.E.U16 [R4.64], R17 ;  /* 0x0000001104001986 */ /* 0x0001e2000c101506 */
[----:B------:R-:W-:Y:S02]  /*50910*/  ISETP.LT.AND P1, PT, R60, c[0x0][0x178], !P3 ;  /* 0x00005e003c007a0c */ /* 0x000fe40005f21270 */
[----:B------:R-:W-:Y:S02]  /*50920*/  IADD3 R8, R6, c[0x0][0x198], RZ ;  /* 0x0000660006087a10 */ /* 0x000fe40007ffe0ff */
[----:B------:R-:W-:Y:S01]  /*50930*/  ISETP.GE.AND P0, PT, R50, c[0x0][0x17c], PT ;  /* 0x00005f0032007a0c */ /* 0x000fe20003f06270 */
[----:B0-----:R-:W-:Y:S01]  /*50940*/  IMAD.WIDE R4, R6, 0x2, R2 ;  /* 0x0000000206047825 */ /* 0x001fe200078e0202 */
[----:B------:R-:W-:-:S03]  /*50950*/  PRMT R17, R17, 0x7632, R17 ;  /* 0x0000763211117816 */ /* 0x000fc60000000011 */
[----:B------:R-:W-:Y:S01]  /*50960*/  IMAD.WIDE R6, R6, 0x2, R52 ;  /* 0x0000000206067825 */ /* 0x000fe200078e0234 */
[----:B------:R0:W-:Y:S01]  /*50970*/  @P4 STG.E.U16 [R4.64], R12 ;  /* 0x0000000c04004986 */ /* 0x0001e2000c101506 */
[----:B------:R-:W-:-:S03]  /*50980*/  ISETP.LT.AND P3, PT, R47, c[0x0][0x178], !P3 ;  /* 0x00005e002f007a0c */ /* 0x000fc60005f61270 */
[----:B------:R1:W-:Y:S01]  /*50990*/  @P6 STG.E.U16 [R6.64], R17 ;  /* 0x0000001106006986 */ /* 0x0003e2000c101506 */
[----:B------:R-:W-:Y:S01]  /*509a0*/  ISETP.LT.AND P6, PT, R60, c[0x0][0x178], !P0 ;  /* 0x00005e003c007a0c */ /* 0x000fe200047c1270 */
[C---:B0-----:R-:W-:Y:S01]  /*509b0*/  IMAD.WIDE R4, R8.reuse, 0x2, R2 ;  /* 0x0000000208047825 */ /* 0x041fe200078e0202 */
[----:B------:R-:W-:-:S03]  /*509c0*/  IADD3 R12, R8, c[0x0][0x198], RZ ;  /* 0x00006600080c7a10 */ /* 0x000fc60007ffe0ff */
[----:B-1----:R-:W-:Y:S01]  /*509d0*/  IMAD.WIDE R6, R8, 0x2, R52 ;  /* 0x0000000208067825 */ /* 0x002fe200078e0234 */
[----:B----4-:R-:W-:Y:S02]  /*509e0*/  ISETP.GE.AND P4, PT, R20, c[0x0][0x17c], PT ;  /* 0x00005f0014007a0c */ /* 0x010fe40003f86270 */
[----:B------:R-:W4:Y:S01]  /*509f0*/  LDL.LU R20, [R1+0x173c] ;  /* 0x00173c0001147983 */ /* 0x000f220000300800 */
[----:B---3--:R-:W-:-:S03]  /*50a00*/  PRMT R16, R61, 0x7632, R16 ;  /* 0x000076323d107816 */ /* 0x008fc60000000010 */
[----:B------:R0:W-:Y:S04]  /*50a10*/  @P1 STG.E.U16 [R4.64], R61 ;  /* 0x0000003d04001986 */ /* 0x0001e8000c101506 */
[----:B------:R-:W-:Y:S04]  /*50a20*/  @P3 STG.E.U16 [R6.64], R21 ;  /* 0x0000001506003986 */ /* 0x000fe8000c101506 */
[----:B------:R-:W3:Y:S01]  /*50a30*/  LDL.LU R17, [R1+0x1740] ;  /* 0x0017400001117983 */ /* 0x000ee20000300800 */
[----:B0-----:R-:W-:-:S05]  /*50a40*/  IMAD.WIDE R4, R12, 0x2, R2 ;  /* 0x000000020c047825 */ /* 0x001fca00078e0202 */
[----:B------:R0:W-:Y:S01]  /*50a50*/  @P6 STG.E.U16 [R4.64], R16 ;  /* 0x0000001004006986 */ /* 0x0001e2000c101506 */
[----:B--2---:R-:W-:-:S03]  /*50a60*/  ISETP.GE.AND P6, PT, R24, c[0x0][0x17c], PT ;  /* 0x00005f0018007a0c */ /* 0x004fc60003fc6270 */
[----:B------:R-:W2:Y:S04]  /*50a70*/  LDL.LU R24, [R1+0x174c] ;  /* 0x00174c0001187983 */ /* 0x000ea80000300800 */
[----:B0-----:R-:W2:Y:S01]  /*50a80*/  LDL.LU R16, [R1+0x1750] ;  /* 0x0017500001107983 */ /* 0x001ea20000300800 */
[----:B------:R-:W-:Y:S01]  /*50a90*/  ISETP.LT.AND P0, PT, R47, c[0x0][0x178], !P0 ;  /* 0x00005e002f007a0c */ /* 0x000fe20004701270 */
[----:B------:R-:W-:Y:S01]  /*50aa0*/  IMAD.WIDE R6, R12, 0x2, R52 ;  /* 0x000000020c067825 */ /* 0x000fe200078e0234 */
[----:B------:R-:W-:Y:S01]  /*50ab0*/  ISETP.LT.AND P3, PT, R60, c[0x0][0x178], !P2 ;  /* 0x00005e003c007a0c */ /* 0x000fe20005761270 */
[----:B------:R-:W2:Y:S01]  /*50ac0*/  LDL.LU R59, [R1+0x2f8] ;  /* 0x0002f800013b7983 */ /* 0x000ea20000300800 */
[----:B------:R-:W-:Y:S02]  /*50ad0*/  PRMT R21, R21, 0x7632, R21 ;  /* 0x0000763215157816 */ /* 0x000fe40000000015 */
[----:B------:R-:W-:-:S02]  /*50ae0*/  ISETP.LT.AND P2, PT, R47, c[0x0][0x178], !P2 ;  /* 0x00005e002f007a0c */ /* 0x000fc40005741270 */
[----:B------:R-:W-:Y:S02]  /*50af0*/  ISETP.GE.AND P5, PT, R49, c[0x0][0x17c], PT ;  /* 0x00005f0031007a0c */ /* 0x000fe40003fa6270 */
[----:B------:R-:W-:-:S03]  /*50b00*/  IADD3 R8, R12, c[0x0][0x198], RZ ;  /* 0x000066000c087a10 */ /* 0x000fc60007ffe0ff */
[----:B------:R0:W-:Y:S01]  /*50b10*/  @P0 STG.E.U16 [R6.64], R21 ;  /* 0x0000001506000986 */ /* 0x0001e2000c101506 */
[----:B------:R-:W-:Y:S01]  /*50b20*/  ISETP.LT.AND P0, PT, R60, c[0x0][0x178], !P5 ;  /* 0x00005e003c007a0c */ /* 0x000fe20006f01270 */
[C---:B------:R-:W-:Y:S01]  /*50b30*/  IMAD.WIDE R4, R8.reuse, 0x2, R2 ;  /* 0x0000000208047825 */ /* 0x040fe200078e0202 */
[----:B------:R-:W-:Y:S02]  /*50b40*/  ISETP.LT.AND P5, PT, R47, c[0x0][0x178], !P5 ;  /* 0x00005e002f007a0c */ /* 0x000fe40006fa1270 */
[C---:B------:R-:W-:Y:S02]  /*50b50*/  IADD3 R12, R8.reuse, c[0x0][0x198], RZ ;  /* 0x00006600080c7a10 */ /* 0x040fe40007ffe0ff */
[----:B------:R1:W-:Y:S01]  /*50b60*/  @P3 STG.E.U16 [R4.64], R9 ;  /* 0x0000000904003986 */ /* 0x0003e2000c101506 */
[----:B0-----:R-:W-:Y:S01]  /*50b70*/  IMAD.WIDE R6, R8, 0x2, R52 ;  /* 0x0000000208067825 */ /* 0x001fe200078e0234 */
[----:B------:R-:W-:-:S04]  /*50b80*/  ISETP.LT.AND P3, PT, R60, c[0x0][0x178], !P4 ;  /* 0x00005e003c007a0c */ /* 0x000fc80006761270 */
[----:B------:R0:W-:Y:S01]  /*50b90*/  @P2 STG.E.U16 [R6.64], R25 ;  /* 0x0000001906002986 */ /* 0x0001e2000c101506 */
[----:B-1----:R-:W-:Y:S01]  /*50ba0*/  PRMT R9, R9, 0x7632, R9 ;  /* 0x0000763209097816 */ /* 0x002fe20000000009 */
[----:B------:R-:W-:Y:S01]  /*50bb0*/  IMAD.WIDE R4, R12, 0x2, R2 ;  /* 0x000000020c047825 */ /* 0x000fe200078e0202 */
[----:B------:R-:W-:Y:S02]  /*50bc0*/  ISETP.GE.AND P1, PT, R48, c[0x0][0x17c], PT ;  /* 0x00005f0030007a0c */ /* 0x000fe40003f26270 */
[C---:B------:R-:W-:Y:S02]  /*50bd0*/  IADD3 R8, R12.reuse, c[0x0][0x198], RZ ;  /* 0x000066000c087a10 */ /* 0x040fe40007ffe0ff */
        /* <DEDUP_REMOVED lines=14> */
[----:B----4-:R-:W-:-:S03]  /*50cc0*/  ISETP.GE.AND P2, PT, R20, c[0x0][0x17c], PT ;  /* 0x00005f0014007a0c */ /* 0x010fc60003f46270 */
[----:B------:R-:W4:Y:S01]  /*50cd0*/  LDL.LU R20, [R1+0x1754] ;  /* 0x0017540001147983 */ /* 0x000f220000300800 */
[----:B---3--:R-:W-:-:S03]  /*50ce0*/  ISETP.GE.AND P0, PT, R17, c[0x0][0x17c], PT ;  /* 0x00005f0011007a0c */ /* 0x008fc60003f06270 */
[----:B------:R-:W3:Y:S04]  /*50cf0*/  LDL.LU R17, [R1+0x1758] ;  /* 0x0017580001117983 */ /* 0x000ee80000300800 */
[----:B------:R-:W3:Y:S01]  /*50d00*/  LDL.LU R61, [R1+0x218] ;  /* 0x00021800013d7983 */ /* 0x000ee20000300800 */
[----:B--2---:R-:W-:-:S03]  /*50d10*/  ISETP.GE.AND P5, PT, R16, c[0x0][0x17c], PT ;  /* 0x00005f0010007a0c */ /* 0x004fc60003fa6270 */
[----:B------:R-:W2:Y:S01]  /*50d20*/  LDL.LU R16, [R1+0x175c] ;  /* 0x00175c0001107983 */ /* 0x000ea20000300800 */
[----:B------:R-:W-:Y:S02]  /*50d30*/  ISETP.LT.AND P1, PT, R47, c[0x0][0x178], !P1 ;  /* 0x00005e002f007a0c */ /* 0x000fe40004f21270 */
[----:B------:R-:W-:Y:S01]  /*50d40*/  ISETP.LT.AND P3, PT, R60, c[0x0][0x178], !P6 ;  /* 0x00005e003c007a0c */ /* 0x000fe20007761270 */
[----:B0-----:R-:W-:Y:S01]  /*50d50*/  IMAD.WIDE R6, R9, 0x2, R52 ;  /* 0x0000000209067825 */ /* 0x001fe200078e0234 */
[----:B------:R-:W-:Y:S01]  /*50d60*/  ISETP.LT.AND P6, PT, R47, c[0x0][0x178], !P6 ;  /* 0x00005e002f007a0c */ /* 0x000fe200077c1270 */
[----:B-1----:R-:W2:Y:S01]  /*50d70*/  LDL.LU R13, [R1+0x1760] ;  /* 0x00176000010d7983 */ /* 0x002ea20000300800 */
[----:B------:R-:W-:Y:S02]  /*50d80*/  PRMT R29, R29, 0x7632, R29 ;  /* 0x000076321d1d7816 */ /* 0x000fe4000000001d */
[----:B------:R-:W-:-:S05]  /*50d90*/  IADD3 R8, R9, c[0x0][0x198], RZ ;  /* 0x0000660009087a10 */ /* 0x000fca0007ffe0ff */
[----:B------:R0:W-:Y:S01]  /*50da0*/  @P1 STG.E.U16 [R6.64], R29 ;  /* 0x0000001d06001986 */ /* 0x0001e2000c101506 */
[----:B------:R-:W-:Y:S01]  /*50db0*/  IMAD.WIDE R4, R8, 0x2, R2 ;  /* 0x0000000208047825 */ /* 0x000fe200078e0202 */
[----:B------:R-:W-:Y:S02]  /*50dc0*/  ISETP.LT.AND P1, PT, R60, c[0x0][0x178], !P2 ;  /* 0x00005e003c007a0c */ /* 0x000fe40005721270 */
[----:B------:R-:W-:Y:S02]  /*50dd0*/  ISETP.LT.AND P2, PT, R47, c[0x0][0x178], !P2 ;  /* 0x00005e002f007a0c */ /* 0x000fe40005741270 */
[C---:B------:R-:W-:Y:S01]  /*50de0*/  IADD3 R9, R8.reuse, c[0x0][0x198], RZ ;  /* 0x0000660008097a10 */ /* 0x040fe20007ffe0ff */
[----:B------:R1:W-:Y:S01]  /*50df0*/  @P3 STG.E.U16 [R4.64], R59 ;  /* 0x0000003b04003986 */ /* 0x0003e2000c101506 */
[----:B0-----:R-:W-:Y:S01]  /*50e00*/  IMAD.WIDE R6, R8, 0x2, R52 ;  /* 0x0000000208067825 */ /* 0x001fe200078e0234 */
[----:B------:R-:W-:Y:S02]  /*50e10*/  ISETP.LT.AND P3, PT, R60, c[0x0][0x178], !P0 ;  /* 0x00005e003c007a0c */ /* 0x000fe40004761270 */
[----:B------:R-:W-:-:S02]  /*50e20*/  PRMT R12, R59, 0x7632, R12 ;  /* 0x000076323b0c7816 */ /* 0x000fc4000000000c */
[----:B------:R0:W-:Y:S01]  /*50e30*/  @P6 STG.E.U16 [R6.64], R18 ;  /* 0x0000001206006986 */ /* 0x0001e2000c101506 */
[----:B------:R-:W-:Y:S01]  /*50e40*/  ISETP.LT.AND P6, PT, R47, c[0x0][0x178], !P0 ;  /* 0x00005e002f007a0c */ /* 0x000fe200047c1270 */
[C---:B-1----:R-:W-:Y:S01]  /*50e50*/  IMAD.WIDE R4, R9.reuse, 0x2, R2 ;  /* 0x0000000209047825 */ /* 0x042fe200078e0202 */
[----:B------:R-:W-:-:S04]  /*50e60*/  IADD3 R8, R9, c[0x0][0x198], RZ ;  /* 0x0000660009087a10 */ /* 0x000fc80007ffe0ff */
[----:B------:R1:W-:Y:S01]  /*50e70*/  @P1 STG.E.U16 [R4.64], R12 ;  /* 0x0000000c04001986 */ /* 0x0003e2000c101506 */
[----:B0-----:R-:W-:Y:S01]  /*50e80*/  PRMT R18, R18, 0x7632, R18 ;  /* 0x0000763212127816 */ /* 0x001fe20000000012 */
[----:B------:R-:W-:-:S05]  /*50e90*/  IMAD.WIDE R6, R9, 0x2, R52 ;  /* 0x0000000209067825 */ /* 0x000fca00078e0234 */
[----:B------:R0:W-:Y:S01]  /*50ea0*/  @P2 STG.E.U16 [R6.64], R18 ;  /* 0x0000001206002986 */ /* 0x0001e2000c101506 */
[----:B-1----:R-:W-:-:S04]  /*50eb0*/  IMAD.WIDE R4, R8, 0x2, R2 ;  /* 0x0000000208047825 */ /* 0x002fc800078e0202 */
[----:B0-----:R-:W-:Y:S01]  /*50ec0*/  IMAD.WIDE R6, R8, 0x2, R52 ;  /* 0x0000000208067825 */ /* 0x001fe200078e0234 */
[----:B----4-:R-:W-:Y:S02]  /*50ed0*/  ISETP.GE.AND P0, PT, R20, c[0x0][0x17c], PT ;  /* 0x00005f0014007a0c */ /* 0x010fe40003f06270 */
[----:B------:R-:W4:Y:S01]  /*50ee0*/  LDL.LU R20, [R1+0x1764] ;  /* 0x0017640001147983 */ /* 0x000f220000300800 */
[----:B---3--:R-:W-:-:S03]  /*50ef0*/  ISETP.GE.AND P1, PT, R17, c[0x0][0x17c], PT ;  /* 0x00005f0011007a0c */ /* 0x008fc60003f26270 */
[----:B------:R-:W3:Y:S04]  /*50f00*/  LDL.LU R17, [R1+0x1768] ;  /* 0x0017680001117983 */ /* 0x000ee80000300800 */
[----:B------:R0:W-:Y:S04]  /*50f10*/  @P3 STG.E.U16 [R4.64], R61 ;  /* 0x0000003d04003986 */ /* 0x0001e8000c101506 */
[----:B------:R1:W-:Y:S01]  /*50f20*/  @P6 STG.E.U16 [R6.64], R22 ;  /* 0x0000001606006986 */ /* 0x0003e2000c101506 */
[----:B--2---:R-:W-:-:S03]  /*50f30*/  ISETP.GE.AND P6, PT, R16, c[0x0][0x17c], PT ;  /* 0x00005f0010007a0c */ /* 0x004fc60003fc6270 */
[----:B------:R-:W2:Y:S01]  /*50f40*/  LDL.LU R16, [R1+0x176c] ;  /* 0x00176c0001107983 */ /* 0x000ea20000300800 */
[----:B------:R-:W-:-:S04]  /*50f50*/  ISETP.GE.AND P4, PT, R24, c[0x0][0x17c], PT ;  /* 0x00005f0018007a0c */ /* 0x000fc80003f86270 */
[----:B------:R-:W-:Y:S02]  /*50f60*/  ISETP.LT.AND P2, PT, R60, c[0x0][0x178], !P4 ;  /* 0x00005e003c007a0c */ /* 0x000fe40006741270 */
[----:B------:R-:W-:Y:S02]  /*50f70*/  ISETP.LT.AND P4, PT, R47, c[0x0][0x178], !P4 ;  /* 0x00005e002f007a0c */ /* 0x000fe40006781270 */
[----:B------:R-:W-:Y:S02]  /*50f80*/  IADD3 R9, R8, c[0x0][0x198], RZ ;  /* 0x0000660008097a10 */ /* 0x000fe40007ffe0ff */
[----:B------:R-:W-:Y:S02]  /*50f90*/  ISETP.LT.AND P3, PT, R60, c[0x0][0x178], !P5 ;  /* 0x00005e003c007a0c */ /* 0x000fe40006f61270 */
[----:B------:R-:W-:Y:S01]  /*50fa0*/  PRMT R12, R61, 0x7632, R12 ;  /* 0x000076323d0c7816 */ /* 0x000fe2000000000c */
[----:B0-----:R-:W-:Y:S01]  /*50fb0*/  IMAD.WIDE R4, R9, 0x2, R2 ;  /* 0x0000000209047825 */ /* 0x001fe200078e0202 */
[----:B-1----:R-:W-:-:S02]  /*50fc0*/  PRMT R22, R22, 0x7632, R22 ;  /* 0x0000763216167816 */ /* 0x002fc40000000016 */
[C---:B------:R-:W-:Y:S01]  /*50fd0*/  IADD3 R8, R9.reuse, c[0x0][0x198], RZ ;  /* 0x0000660009087a10 */ /* 0x040fe20007ffe0ff */
[----:B------:R-:W-:Y:S01]  /*50fe0*/  IMAD.WIDE R6, R9, 0x2, R52 ;  /* 0x0000000209067825 */ /* 0x000fe200078e0234 */
[----:B------:R0:W-:Y:S01]  /*50ff0*/  @P2 STG.E.U16 [R4.64], R12 ;  /* 0x0000000c04002986 */ /* 0x0001e2000c101506 */
[----:B------:R-:W-:-:S03]  /*51000*/  ISETP.LT.AND P5, PT, R47, c[0x0][0x178], !P5 ;  /* 0x00005e002f007a0c */ /* 0x000fc60006fa1270 */
[----:B------:R1:W-:Y:S01]  /*51010*/  @P4 STG.E.U16 [R6.64], R22 ;  /* 0x0000001606004986 */ /* 0x0003e2000c101506 */
[----:B------:R-:W-:Y:S02]  /*51020*/  ISETP.LT.AND P4, PT, R60, c[0x0][0x178], !P0 ;  /* 0x00005e003c007a0c */ /* 0x000fe40004781270 */
[C---:B------:R-:W-:Y:S01]  /*51030*/  IADD3 R9, R8.reuse, c[0x0][0x198], RZ ;  /* 0x0000660008097a10 */ /* 0x040fe20007ffe0ff */
[C---:B0-----:R-:W-:Y:S01]  /*51040*/  IMAD.WIDE R4, R8.reuse, 0x2, R2 ;  /* 0x0000000208047825 */ /* 0x041fe200078e0202 */
[----:B------:R-:W-:Y:S02]  /*51050*/  ISETP.GE.AND P2, PT, R13, c[0x0][0x17c], PT ;  /* 0x00005f000d007a0c */ /* 0x000fe40003f46270 */
[----:B------:R-:W-:Y:S01]  /*51060*/  ISETP.LT.AND P0, PT, R47, c[0x0][0x178], !P0 ;  /* 0x00005e002f007a0c */ /* 0x000fe20004701270 */
[----:B------:R-:W4:Y:S01]  /*51070*/  LDL.LU R13, [R1+0x1770] ;  /* 0x00177000010d7983 */ /* 0x000f220000300800 */
[----:B-1----:R-:W-:-:S03]  /*51080*/  IMAD.WIDE R6, R8, 0x2, R52 ;  /* 0x0000000208067825 */ /* 0x002fc600078e0234 */
[----:B------:R0:W-:Y:S01]  /*51090*/  @P3 STG.E.U16 [R4.64], R10 ;  /* 0x0000000a04003986 */ /* 0x0001e2000c101506 */
[----:B------:R-:W-:-:S03]  /*510a0*/  ISETP.LT.AND P3, PT, R60, c[0x0][0x178], !P1 ;  /* 0x00005e003c007a0c */ /* 0x000fc60004f61270 */
[----:B------:R-:W4:Y:S01]  /*510b0*/  LDL.LU R59, [R1+0x2fc] ;  /* 0x0002fc00013b7983 */ /* 0x000f220000300800 */
[----:B------:R-:W-:-:S03]  /*510c0*/  IADD3 R8, R9, c[0x0][0x198], RZ ;  /* 0x0000660009087a10 */ /* 0x000fc60007ffe0ff */
[----:B------:R1:W-:Y:S01]  /*510d0*/  @P5 STG.E.U16 [R6.64], R26 ;  /* 0x0000001a06005986 */ /* 0x0003e2000c101506 */
[----:B0-----:R-:W-:Y:S01]  /*510e0*/  PRMT R10, R10, 0x7632, R10 ;  /* 0x000076320a0a7816 */ /* 0x001fe2000000000a */
[----:B------:R-:W-:-:S05]  /*510f0*/  IMAD.WIDE R4, R9, 0x2, R2 ;  /* 0x0000000209047825 */ /* 0x000fca00078e0202 */
[----:B------:R0:W-:Y:S01]  /*51100*/  @P4 STG.E.U16 [R4.64], R10 ;  /* 0x0000000a04004986 */ /* 0x0001e2000c101506 */
[----:B-1----:R-:W-:Y:S01]  /*51110*/  PRMT R26, R26, 0x7632, R26 ;  /* 0x000076321a1a7816 */ /* 0x002fe2000000001a */
[----:B------:R-:W-:Y:S02]  /*51120*/  IMAD.WIDE R6, R9, 0x2, R52 ;  /* 0x0000000209067825 */ /* 0x000fe400078e0234 */
[----:B------:R-:W4:Y:S02]  /*51130*/  LDL.LU R9, [R1+0x1748] ;  /* 0x0017480001097983 */ /* 0x000f240000300800 */
[----:B0-----:R-:W-:Y:S02]  /*51140*/  IMAD.WIDE R4, R8, 0x2, R2 ;  /* 0x0000000208047825 */ /* 0x001fe400078e0202 */
[----:B------:R0:W-:Y:S04]  /*51150*/  @P0 STG.E.U16 [R6.64], R26 ;  /* 0x0000001a06000986 */ /* 0x0001e8000c101506 */
[----:B------:R1:W-:Y:S01]  /*51160*/  @P3 STG.E.U16 [R4.64], R14 ;  /* 0x0000000e04003986 */ /* 0x0003e2000c101506 */
[----:B---3--:R-:W-:-:S03]  /*51170*/  ISETP.GE.AND P4, PT, R17, c[0x0][0x17c], PT ;  /* 0x00005f0011007a0c */ /* 0x008fc60003f86270 */
[----:B------:R-:W3:Y:S01]  /*51180*/  LDL.LU R17, [R1+0x1744] ;  /* 0x0017440001117983 */ /* 0x000ee20000300800 */
[----:B--2---:R-:W-:-:S03]  /*51190*/  ISETP.GE.AND P3, PT, R16, c[0x0][0x17c], PT ;  /* 0x00005f0010007a0c */ /* 0x004fc60003f66270 */
[----:B------:R-:W2:Y:S04]  /*511a0*/  LDL.LU R16, [R1+0x1738] ;  /* 0x0017380001107983 */ /* 0x000ea80000300800 */
[----:B------:R-:W2:Y:S01]  /*511b0*/  LDL.LU R61, [R1+0x21c] ;  /* 0x00021c00013d7983 */ /* 0x000ea20000300800 */
[C---:B------:R-:W-:Y:S01]  /*511c0*/  ISETP.LT.AND P5, PT, R47.reuse, c[0x0][0x178], !P1 ;  /* 0x00005e002f007a0c */ /* 0x040fe20004fa1270 */
[----:B0-----:R-:W-:Y:S01]  /*511d0*/  IMAD.WIDE R6, R8, 0x2, R52 ;  /* 0x0000000208067825 */ /* 0x001fe200078e0234 */
[----:B------:R-:W-:Y:S01]  /*511e0*/  ISETP.LT.AND P0, PT, R60, c[0x0][0x178], !P6 ;  /* 0x00005e003c007a0c */ /* 0x000fe20007701270 */
[----:B------:R-:W2:Y:S01]  /*511f0*/  LDL.LU R18, [R1+0x1734] ;  /* 0x0017340001127983 */ /* 0x000ea20000300800 */
[----:B------:R-:W-:Y:S02]  /*51200*/  IADD3 R8, R8, c[0x0][0x198], RZ ;  /* 0x0000660008087a10 */ /* 0x000fe40007ffe0ff */
[----:B------:R-:W-:-:S02]  /*51210*/  ISETP.LT.AND P6, PT, R47, c[0x0][0x178], !P6 ;  /* 0x00005e002f007a0c */ /* 0x000fc400077c1270 */
[----:B-1----:R-:W-:Y:S01]  /*51220*/  PRMT R14, R14, 0x7632, R14 ;  /* 0x000076320e0e7816 */ /* 0x002fe2000000000e */
[----:B------:R-:W-:-:S04]  /*51230*/  IMAD.WIDE R4, R8, 0x2, R2 ;  /* 0x0000000208047825 */ /* 0x000fc800078e0202 */
[----:B------:R0:W-:Y:S01]  /*51240*/  @P5 STG.E.U16 [R6.64], R30 ;  /* 0x0000001e06005986 */ /* 0x0001e2000c101506 */
[----:B------:R-:W-:Y:S02]  /*51250*/  ISETP.LT.AND P5, PT, R60, c[0x0][0x178], !P2 ;  /* 0x00005e003c007a0c */ /* 0x000fe400057a1270 */
[----:B------:R-:W-:Y:S01]  /*51260*/  ISETP.LT.AND P2, PT, R47, c[0x0][0x178], !P2 ;  /* 0x00005e002f007a0c */ /* 0x000fe20005741270 */
[----:B------:R1:W-:Y:S01]  /*51270*/  @P0 STG.E.U16 [R4.64], R14 ;  /* 0x0000000e04000986 */ /* 0x0003e2000c101506 */
[----:B----4-:R-:W-:Y:S01]  /*51280*/  ISETP.GE.AND P1, PT, R20, c[0x0][0x17c], PT ;  /* 0x00005f0014007a0c */ /* 0x010fe20003f26270 */
[C---:B0-----:R-:W-:Y:S01]  /*51290*/  IMAD.WIDE R6, R8.reuse, 0x2, R52 ;  /* 0x0000000208067825 */ /* 0x041fe200078e0234 */
[----:B------:R-:W-:Y:S02]  /*512a0*/  IADD3 R8, R8, c[0x0][0x198], RZ ;  /* 0x0000660008087a10 */ /* 0x000fe40007ffe0ff */
[----:B------:R-:W-:-:S03]  /*512b0*/  PRMT R30, R30, 0x7632, R30 ;  /* 0x000076321e1e7816 */ /* 0x000fc6000000001e */
[----:B-1----:R-:W-:Y:S02]  /*512c0*/  IMAD.WIDE R4, R8, 0x2, R2 ;  /* 0x0000000208047825 */ /* 0x002fe400078e0202 */
[----:B------:R0:W-:Y:S01]  /*512d0*/  @P6 STG.E.U16 [R6.64], R30 ;  /* 0x0000001e06006986 */ /* 0x0001e2000c101506 */
[C---:B------:R-:W-:Y:S02]  /*512e0*/  ISETP.LT.AND P6, PT, R60.reuse, c[0x0][0x178], !P1 ;  /* 0x00005e003c007a0c */ /* 0x040fe40004fc1270 */
[----:B------:R-:W-:Y:S01]  /*512f0*/  ISETP.LT.AND P1, PT, R47, c[0x0][0x178], !P1 ;  /* 0x00005e002f007a0c */ /* 0x000fe20004f21270 */
[----:B------:R1:W-:Y:S01]  /*51300*/  @P5 STG.E.U16 [R4.64], R59 ;  /* 0x0000003b04005986 */ /* 0x0003e2000c101506 */
[----:B------:R-:W-:Y:S02]  /*51310*/  ISETP.LT.AND P5, PT, R60, c[0x0][0x178], !P4 ;  /* 0x00005e003c007a0c */ /* 0x000fe400067a1270 */
[----:B------:R-:W-:Y:S01]  /*51320*/  ISETP.GE.AND P0, PT, R13, c[0x0][0x17c], PT ;  /* 0x00005f000d007a0c */ /* 0x000fe20003f06270 */
[C---:B0-----:R-:W-:Y:S01]  /*51330*/  IMAD.WIDE R6, R8.reuse, 0x2, R52 ;  /* 0x0000000208067825 */ /* 0x041fe200078e0234 */
[----:B-1----:R-:W-:-:S04]  /*51340*/  IADD3 R4, R8, c[0x0][0x198], RZ ;  /* 0x0000660008047a10 */ /* 0x002fc80007ffe0ff */
[----:B------:R0:W-:Y:S01]  /*51350*/  @P2 STG.E.U16 [R6.64], R19 ;  /* 0x0000001306002986 */ /* 0x0001e2000c101506 */
[----:B------:R-:W-:Y:S02]  /*51360*/  IADD3 R13, R4, c[0x0][0x198], RZ ;  /* 0x00006600040d7a10 */ /* 0x000fe40007ffe0ff */
[----:B------:R-:W-:Y:S02]  /*51370*/  PRMT R10, R59, 0x7632, R10 ;  /* 0x000076323b0a7816 */ /* 0x000fe4000000000a */
[----:B------:R-:W-:Y:S02]  /*51380*/  PRMT R12, R19, 0x7632, R12 ;  /* 0x00007632130c7816 */ /* 0x000fe4000000000c */
[----:B------:R-:W-:Y:S01]  /*51390*/  ISETP.GE.AND P2, PT, R9, c[0x0][0x17c], PT ;  /* 0x00005f0009007a0c */ /* 0x000fe20003f46270 */
[----:B------:R-:W-:Y:S01]  /*513a0*/  IMAD.WIDE R8, R13, 0x2, R2 ;  /* 0x000000020d087825 */ /* 0x000fe200078e0202 */
[----:B------:R-:W-:-:S03]  /*513b0*/  ISETP.LT.AND P4, PT, R47, c[0x0][0x178], !P4 ;  /* 0x00005e002f007a0c */ /* 0x000fc60006781270 */
[----:B0-----:R-:W-:-:S04]  /*513c0*/  IMAD.WIDE R6, R4, 0x2, R2 ;  /* 0x0000000204067825 */ /* 0x001fc800078e0202 */
[----:B------:R-:W-:Y:S01]  /*513d0*/  IMAD.WIDE R4, R4, 0x2, R52 ;  /* 0x0000000204047825 */ /* 0x000fe200078e0234 */
[----:B------:R-:W-:Y:S01]  /*513e0*/  @P6 STG.E.U16 [R6.64], R10 ;  /* 0x0000000a06006986 */ /* 0x000fe2000c101506 */
[----:B------:R-:W-:-:S03]  /*513f0*/  ISETP.LT.AND P6, PT, R60, c[0x0][0x178], !P3 ;  /* 0x00005e003c007a0c */ /* 0x000fc60005fc1270 */
[----:B------:R0:W-:Y:S02]  /*51400*/  @P1 STG.E.U16 [R4.64], R12 ;  /* 0x0000000c04001986 */ /* 0x0001e4000c101506 */
[----:B0-----:R-:W-:Y:S01]  /*51410*/  IMAD.WIDE R4, R13, 0x2, R52 ;  /* 0x000000020d047825 */ /* 0x001fe200078e0234 */
[----:B------:R-:W-:Y:S02]  /*51420*/  PRMT R10, R23, 0x7632, R10 ;  /* 0x00007632170a7816 */ /* 0x000fe4000000000a */
[----:B------:R-:W-:Y:S02]  /*51430*/  PRMT R14, R11, 0x7632, R14 ;  /* 0x000076320b0e7816 */ /* 0x000fe4000000000e */
[----:B------:R-:W-:Y:S02]  /*51440*/  PRMT R19, R31, 0x7632, R19 ;  /* 0x000076321f137816 */ /* 0x000fe40000000013 */
[----:B---3--:R-:W-:Y:S02]  /*51450*/  ISETP.GE.AND P1, PT, R17, c[0x0][0x17c], PT ;  /* 0x00005f0011007a0c */ /* 0x008fe40003f26270 */
[----:B------:R-:W3:Y:S04]  /*51460*/  LDL.LU R17, [R1+0x177c] ;  /* 0x00177c0001117983 */ /* 0x000ee80000300800 */
[----:B--2---:R0:W-:Y:S01]  /*51470*/  @P5 STG.E.U16 [R8.64], R61 ;  /* 0x0000003d08005986 */ /* 0x0041e2000c101506 */
[----:B------:R-:W-:-:S02]  /*51480*/  ISETP.LT.AND P5, PT, R47, c[0x0][0x178], !P3 ;  /* 0x00005e002f007a0c */ /* 0x000fc40005fa1270 */
[----:B------:R-:W-:Y:S02]  /*51490*/  ISETP.GE.AND P3, PT, R16, c[0x0][0x17c], PT ;  /* 0x00005f0010007a0c */ /* 0x000fe40003f66270 */
[----:B------:R-:W2:Y:S01]  /*514a0*/  LDL.LU R16, [R1+0x1778] ;  /* 0x0017780001107983 */ /* 0x000ea20000300800 */
[----:B0-----:R-:W-:Y:S02]  /*514b0*/  IADD3 R8, R13, c[0x0][0x198], RZ ;  /* 0x000066000d087a10 */ /* 0x001fe40007ffe0ff */
[----:B------:R-:W-:Y:S01]  /*514c0*/  PRMT R9, R61, 0x7632, R9 ;  /* 0x000076323d097816 */ /* 0x000fe20000000009 */
[----:B------:R0:W-:Y:S02]  /*514d0*/  @P4 STG.E.U16 [R4.64], R23 ;  /* 0x0000001704004986 */ /* 0x0001e4000c101506 */
[----:B------:R-:W-:Y:S01]  /*514e0*/  IMAD.WIDE R6, R8, 0x2, R2 ;  /* 0x0000000208067825 */ /* 0x000fe200078e0202 */
[----:B------:R-:W-:Y:S01]  /*514f0*/  ISETP.LT.AND P4, PT, R60, c[0x0][0x178], !P0 ;  /* 0x00005e003c007a0c */ /* 0x000fe20004781270 */
[----:B------:R-:W4:Y:S01]  /*51500*/  LDL.LU R21, [R1+0x1788] ;  /* 0x0017880001157983 */ /* 0x000f220000300800 */
[----:B------:R-:W-:-:S03]  /*51510*/  ISETP.LT.AND P0, PT, R47, c[0x0][0x178], !P0 ;  /* 0x00005e002f007a0c */ /* 0x000fc60004701270 */
[----:B------:R1:W-:Y:S01]  /*51520*/  @P6 STG.E.U16 [R6.64], R9 ;  /* 0x0000000906006986 */ /* 0x0003e2000c101506 */
[----:B0-----:R-:W-:-:S03]  /*51530*/  IMAD.WIDE R4, R8, 0x2, R52 ;  /* 0x0000000208047825 */ /* 0x001fc600078e0234 */
[----:B------:R-:W4:Y:S01]  /*51540*/  LDL.LU R20, [R1+0x1784] ;  /* 0x0017840001147983 */ /* 0x000f220000300800 */
[----:B-1----:R-:W-:-:S03]  /*51550*/  IADD3 R6, R8, c[0x0][0x198], RZ ;  /* 0x0000660008067a10 */ /* 0x002fc60007ffe0ff */
[----:B------:R0:W-:Y:S01]  /*51560*/  @P5 STG.E.U16 [R4.64], R10 ;  /* 0x0000000a04005986 */ /* 0x0001e2000c101506 */
[----:B------:R-:W-:Y:S01]  /*51570*/  ISETP.LT.AND P5, PT, R60, c[0x0][0x178], !P2 ;  /* 0x00005e003c007a0c */ /* 0x000fe200057a1270 */
[C---:B------:R-:W-:Y:S01]  /*51580*/  IMAD.WIDE R8, R6.reuse, 0x2, R2 ;  /* 0x0000000206087825 */ /* 0x040fe200078e0202 */
[C---:B------:R-:W-:Y:S01]  /*51590*/  ISETP.LT.AND P2, PT, R47.reuse, c[0x0][0x178], !P2 ;  /* 0x00005e002f007a0c */ /* 0x040fe20005741270 */
[----:B------:R-:W4:Y:S02]  /*515a0*/  LDL.LU R23, [R1+0x1790] ;  /* 0x0017900001177983 */ /* 0x000f240000300800 */
[C---:B------:R-:W-:Y:S02]  /*515b0*/  IMAD.WIDE R12, R6.reuse, 0x2, R52 ;  /* 0x00000002060c7825 */ /* 0x040fe400078e0234 */
[----:B------:R1:W-:Y:S01]  /*515c0*/  @P4 STG.E.U16 [R8.64], R11 ;  /* 0x0000000b08004986 */ /* 0x0003e2000c101506 */
[----:B0-----:R-:W-:Y:S02]  /*515d0*/  IADD3 R10, R6, c[0x0][0x198], RZ ;  /* 0x00006600060a7a10 */ /* 0x001fe40007ffe0ff */
[----:B------:R-:W-:Y:S01]  /*515e0*/  ISETP.LT.AND P4, PT, R60, c[0x0][0x178], !P1 ;  /* 0x00005e003c007a0c */ /* 0x000fe20004f81270 */
[----:B------:R0:W-:Y:S01]  /*515f0*/  @P0 STG.E.U16 [R12.64], R27 ;  /* 0x0000001b0c000986 */ /* 0x0001e2000c101506 */
[----:B------:R-:W-:-:S03]  /*51600*/  ISETP.LT.AND P1, PT, R47, c[0x0][0x178], !P1 ;  /* 0x00005e002f007a0c */ /* 0x000fc60004f21270 */
[----:B------:R-:W4:Y:S01]  /*51610*/  LDL.LU R22, [R1+0x178c] ;  /* 0x00178c0001167983 */ /* 0x000f220000300800 */
[----:B-1----:R-:W-:-:S03]  /*51620*/  IMAD.WIDE R8, R10, 0x2, R2 ;  /* 0x000000020a087825 */ /* 0x002fc600078e0202 */
[----:B------:R-:W1:Y:S01]  /*51630*/  S2R R61, SR_TID.X ;  /* 0x00000000003d7919 */ /* 0x000e620000002100 */
[C---:B0-----:R-:W-:Y:S01]  /*51640*/  IADD3 R12, R10.reuse, c[0x0][0x198], RZ ;  /* 0x000066000a0c7a10 */ /* 0x041fe20007ffe0ff */
[----:B------:R-:W-:Y:S01]  /*51650*/  IMAD.WIDE R10, R10, 0x2, R52 ;  /* 0x000000020a0a7825 */ /* 0x000fe200078e0234 */
[----:B------:R-:W-:Y:S01]  /*51660*/  PRMT R27, R27, 0x7632, R27 ;  /* 0x000076321b1b7816 */ /* 0x000fe2000000001b */
[----:B------:R0:W-:Y:S04]  /*51670*/  @P5 STG.E.U16 [R8.64], R14 ;  /* 0x0000000e08005986 */ /* 0x0001e8000c101506 */
[----:B------:R-:W-:Y:S04]  /*51680*/  @P2 STG.E.U16 [R10.64], R27 ;  /* 0x0000001b0a002986 */ /* 0x000fe8000c101506 */
[----:B------:R-:W2:Y:S01]  /*51690*/  LDS.128 R4, [R0] ;  /* 0x0000000000047984 */ /* 0x000ea20000000c00 */
[C---:B0-----:R-:W-:Y:S01]  /*516a0*/  IMAD.WIDE R8, R12.reuse, 0x2, R2 ;  /* 0x000000020c087825 */ /* 0x041fe200078e0202 */
[----:B------:R-:W-:-:S03]  /*516b0*/  IADD3 R14, R12, c[0x0][0x198], RZ ;  /* 0x000066000c0e7a10 */ /* 0x000fc60007ffe0ff */
[----:B------:R-:W-:Y:S01]  /*516c0*/  IMAD.WIDE R12, R12, 0x2, R52 ;  /* 0x000000020c0c7825 */ /* 0x000fe200078e0234 */
[----:B------:R-:W-:Y:S04]  /*516d0*/  @P4 STG.E.U16 [R8.64], R15 ;  /* 0x0000000f08004986 */ /* 0x000fe8000c101506 */
[----:B------:R0:W-:Y:S04]  /*516e0*/  @P1 STG.E.U16 [R12.64], R31 ;  /* 0x0000001f0c001986 */ /* 0x0001e8000c101506 */
[----:B0-----:R-:W4:Y:S04]  /*516f0*/  LDL.LU R31, [R1+0x17a8] ;  /* 0x0017a800011f7983 */ /* 0x001f280000300800 */
[----:B------:R-:W4:Y:S04]  /*51700*/  LDL.LU R29, [R1+0x17a4] ;  /* 0x0017a400011d7983 */ /* 0x000f280000300800 */
[----:B------:R-:W4:Y:S01]  /*51710*/  LDL.LU R28, [R1+0x17b0] ;  /* 0x0017b000011c7983 */ /* 0x000f220000300800 */
[C---:B-1----:R-:W-:Y:S01]  /*51720*/  LOP3.LUT R59, R61.reuse, 0x1f, RZ, 0xc0, !PT ;  /* 0x0000001f3d3b7812 */ /* 0x042fe200078ec0ff */
[----:B------:R-:W-:Y:S01]  /*51730*/  IMAD.SHL.U32 R61, R61, 0x100, RZ ;  /* 0x000001003d3d7824 */ /* 0x000fe200078e00ff */
[----:B------:R-:W-:Y:S01]  /*51740*/  ISETP.LT.AND P2, PT, R60, c[0x0][0x178], !P3 ;  /* 0x00005e003c007a0c */ /* 0x000fe20005f41270 */
[----:B------:R-:W-:Y:S01]  /*51750*/  IMAD.WIDE R12, R14, 0x2, R2 ;  /* 0x000000020e0c7825 */ /* 0x000fe200078e0202 */
[----:B------:R-:W-:Y:S01]  /*51760*/  ISETP.GE.AND P6, PT, R18, c[0x0][0x17c], PT ;  /* 0x00005f0012007a0c */ /* 0x000fe20003fc6270 */
[----:B------:R-:W4:Y:S01]  /*51770*/  LDL.LU R30, [R1+0x17ac] ;  /* 0x0017ac00011e7983 */ /* 0x000f220000300800 */
[----:B------:R-:W-:-:S05]  /*51780*/  LOP3.LUT R61, R61, 0x600, RZ, 0xc0, !PT ;  /* 0x000006003d3d7812 */ /* 0x000fca00078ec0ff */
[----:B------:R-:W-:-:S05]  /*51790*/  IMAD R61, R59, 0x10, R61 ;  /* 0x000000103b3d7824 */ /* 0x000fca00078e023d */
[----:B------:R-:W-:-:S05]  /*517a0*/  LOP3.LUT R61, R61, 0x20, RZ, 0x3c, !PT ;  /* 0x000000203d3d7812 */ /* 0x000fca00078e3cff */
[----:B------:R0:W1:Y:S04]  /*517b0*/  LDS.128 R8, [R61] ;  /* 0x000000003d087984 */ /* 0x0000680000000c00 */
[----:B0-----:R-:W0:Y:S01]  /*517c0*/  S2R R61, SR_TID.X ;  /* 0x00000000003d7919 */ /* 0x001e220000002100 */
[----:B------:R-:W-:Y:S02]  /*517d0*/  ISETP.LT.AND P3, PT, R47, c[0x0][0x178], !P3 ;  /* 0x00005e002f007a0c */ /* 0x000fe40005f61270 */
[----:B------:R-:W-:Y:S02]  /*517e0*/  PRMT R0, R15, 0x7632, R0 ;  /* 0x000076320f007816 */ /* 0x000fe40000000000 */
[C---:B------:R-:W-:Y:S01]  /*517f0*/  IADD3 R18, R14.reuse, c[0x0][0x198], RZ ;  /* 0x000066000e127a10 */ /* 0x040fe20007ffe0ff */
[----:B------:R-:W-:Y:S01]  /*51800*/  IMAD.WIDE R14, R14, 0x2, R52 ;  /* 0x000000020e0e7825 */ /* 0x000fe200078e0234 */
[----:B------:R-:W-:-:S02]  /*51810*/  ISETP.LT.AND P4, PT, R60, c[0x0][0x178], !P6 ;  /* 0x00005e003c007a0c */ /* 0x000fc40007781270 */
[C---:B0-----:R-:W-:Y:S01]  /*51820*/  LOP3.LUT R59, R61.reuse, 0x1f, RZ, 0xc0, !PT ;  /* 0x0000001f3d3b7812 */ /* 0x041fe200078ec0ff */
[----:B------:R-:W-:-:S05]  /*51830*/  IMAD.SHL.U32 R61, R61, 0x100, RZ ;  /* 0x000001003d3d7824 */ /* 0x000fca00078e00ff */
[----:B------:R-:W-:-:S05]  /*51840*/  LOP3.LUT R61, R61, 0x600, RZ, 0xc0, !PT ;  /* 0x000006003d3d7812 */ /* 0x000fca00078ec0ff */
[----:B------:R-:W-:Y:S01]  /*51850*/  IMAD R61, R59, 0x10, R61 ;  /* 0x000000103b3d7824 */ /* 0x000fe200078e023d */
[----:B------:R-:W-:Y:S04]  /*51860*/  @P2 STG.E.U16 [R12.64], R0 ;  /* 0x000000000c002986 */ /* 0x000fe8000c101506 */
[----:B------:R-:W-:Y:S01]  /*51870*/  LOP3.LUT R61, R61, 0x40, RZ, 0x3c, !PT ;  /* 0x000000403d3d7812 */ /* 0x000fe200078e3cff */
[----:B------:R-:W-:Y:S01]  /*51880*/  @P3 STG.E.U16 [R14.64], R19 ;  /* 0x000000130e003986 */ /* 0x000fe2000c101506 */
[----:B------:R-:W-:-:S03]  /*51890*/  ISETP.LT.AND P6, PT, R47, c[0x0][0x178], !P6 ;  /* 0x00005e002f007a0c */ /* 0x000fc600077c1270 */
[----:B------:R-:W0:Y:S01]  /*518a0*/  LDS.128 R12, [R61] ;  /* 0x000000003d0c7984 */ /* 0x000e220000000c00 */
[----:B---3--:R-:W-:-:S04]  /*518b0*/  ISETP.GE.AND P0, PT, R17, c[0x0][0x17c], PT ;  /* 0x00005f0011007a0c */ /* 0x008fc80003f06270 */
[----:B------:R-:W-:Y:S02]  /*518c0*/  ISETP.LT.AND P3, PT, R60, c[0x0][0x178], !P0 ;  /* 0x00005e003c007a0c */ /* 0x000fe40004761270 */
[----:B------:R-:W-:Y:S02]  /*518d0*/  ISETP.LT.AND P0, PT, R47, c[0x0][0x178], !P0 ;  /* 0x00005e002f007a0c */ /* 0x000fe40004701270 */
[----:B--2---:R-:W-:Y:S01]  /*518e0*/  ISETP.GE.AND P5, PT, R16, c[0x0][0x17c], PT ;  /* 0x00005f0010007a0c */ /* 0x004fe20003fa6270 */
[----:B------:R-:W-:-:S05]  /*518f0*/  IMAD.WIDE R16, R18, 0x2, R2 ;  /* 0x0000000212107825 */ /* 0x000fca00078e0202 */
[----:B------:R2:W-:Y:S01]  /*51900*/  @P4 STG.E.U16 [R16.64], R32 ;  /* 0x0000002010004986 */ /* 0x0005e2000c101506 */
[----:B------:R-:W-:Y:S01]  /*51910*/  ISETP.LT.AND P4, PT, R60, c[0x0][0x178], !P5 ;  /* 0x00005e003c007a0c */ /* 0x000fe20006f81270 */
[C---:B--2---:R-:W-:Y:S01]  /*51920*/  IMAD.WIDE R16, R18.reuse, 0x2, R52 ;  /* 0x0000000212107825 */ /* 0x044fe200078e0234 */
[----:B------:R-:W-:Y:S02]  /*51930*/  IADD3 R18, R18, c[0x0][0x198], RZ ;  /* 0x0000660012127a10 */ /* 0x000fe40007ffe0ff */
[----:B------:R-:W-:Y:S02]  /*51940*/  PRMT R32, R32, 0x7632, R32 ;  /* 0x0000763220207816 */ /* 0x000fe40000000020 */
[----:B------:R-:W-:Y:S01]  /*51950*/  IADD3 R0, R18, c[0x0][0x198], RZ ;  /* 0x0000660012007a10 */ /* 0x000fe20007ffe0ff */
[----:B------:R2:W-:Y:S01]  /*51960*/  @P6 STG.E.U16 [R16.64], R4 ;  /* 0x0000000410006986 */ /* 0x0005e2000c101506 */
[----:B----4-:R-:W-:Y:S02]  /*51970*/  ISETP.GE.AND P1, PT, R21, c[0x0][0x17c], PT ;  /* 0x00005f0015007a0c */ /* 0x010fe40003f26270 */
[----:B------:R-:W-:Y:S01]  /*51980*/  ISETP.GE.AND P2, PT, R20, c[0x0][0x17c], PT ;  /* 0x00005f0014007a0c */ /* 0x000fe20003f46270 */
[----:B------:R-:W-:Y:S01]  /*51990*/  IMAD.WIDE R20, R0, 0x2, R2 ;  /* 0x0000000200147825 */ /* 0x000fe200078e0202 */
[----:B------:R-:W-:-:S03]  /*519a0*/  ISETP.LT.AND P5, PT, R47, c[0x0][0x178], !P5 ;  /* 0x00005e002f007a0c */ /* 0x000fc60006fa1270 */
[----:B--2---:R-:W-:Y:S01]  /*519b0*/  IMAD.WIDE R16, R18, 0x2, R2 ;  /* 0x0000000212107825 */ /* 0x004fe200078e0202 */
[----:B------:R-:W-:-:S03]  /*519c0*/  PRMT R4, R4, 0x7632, R4 ;  /* 0x0000763204047816 */ /* 0x000fc60000000004 */
[----:B------:R-:W-:Y:S01]  /*519d0*/  IMAD.WIDE R18, R18, 0x2, R52 ;  /* 0x0000000212127825 */ /* 0x000fe200078e0234 */
[----:B------:R-:W-:Y:S01]  /*519e0*/  @P3 STG.E.U16 [R16.64], R32 ;  /* 0x0000002010003986 */ /* 0x000fe2000c101506 */
[----:B------:R-:W-:-:S03]  /*519f0*/  IADD3 R24, R0, c[0x0][0x198], RZ ;  /* 0x0000660000187a10 */ /* 0x000fc60007ffe0ff */
[----:B------:R2:W-:Y:S01]  /*51a00*/  @P0 STG.E.U16 [R18.64], R4 ;  /* 0x0000000412000986 */ /* 0x0005e2000c101506 */
[C---:B------:R-:W-:Y:S02]  /*51a10*/  ISETP.LT.AND P0, PT, R60.reuse, c[0x0][0x178], !P1 ;  /* 0x00005e003c007a0c */ /* 0x040fe40004f01270 */
[C---:B------:R-:W-:Y:S01]  /*51a20*/  ISETP.LT.AND P1, PT, R47.reuse, c[0x0][0x178], !P1 ;  /* 0x00005e002f007a0c */ /* 0x040fe20004f21270 */
[----:B------:R3:W-:Y:S01]  /*51a30*/  @P4 STG.E.U16 [R20.64], R36 ;  /* 0x0000002414004986 */ /* 0x0007e2000c101506 */
[----:B------:R-:W-:Y:S02]  /*51a40*/  ISETP.LT.AND P4, PT, R60, c[0x0][0x178], !P2 ;  /* 0x00005e003c007a0c */ /* 0x000fe40005781270 */
[----:B------:R-:W-:Y:S02]  /*51a50*/  ISETP.LT.AND P2, PT, R47, c[0x0][0x178], !P2 ;  /* 0x00005e002f007a0c */ /* 0x000fe40005741270 */
[----:B------:R-:W-:Y:S02]  /*51a60*/  ISETP.GE.AND P6, PT, R23, c[0x0][0x17c], PT ;  /* 0x00005f0017007a0c */ /* 0x000fe40003fc6270 */
[----:B--2---:R-:W-:-:S02]  /*51a70*/  IADD3 R4, R24, c[0x0][0x198], RZ ;  /* 0x0000660018047a10 */ /* 0x004fc40007ffe0ff */
[----:B------:R-:W-:Y:S01]  /*51a80*/  ISETP.GE.AND P3, PT, R22, c[0x0][0x17c], PT ;  /* 0x00005f0016007a0c */ /* 0x000fe20003f66270 */
[----:B---3--:R-:W-:Y:S01]  /*51a90*/  IMAD.WIDE R20, R0, 0x2, R52 ;  /* 0x0000000200147825 */ /* 0x008fe200078e0234 */
[----:B------:R-:W-:Y:S02]  /*51aa0*/  PRMT R36, R36, 0x7632, R36 ;  /* 0x0000763224247816 */ /* 0x000fe40000000024 */
[----:B-1----:R-:W-:Y:S01]  /*51ab0*/  PRMT R0, R8, 0x7632, R0 ;  /* 0x0000763208007816 */ /* 0x002fe20000000000 */
[C---:B------:R-:W-:Y:S01]  /*51ac0*/  IMAD.WIDE R22, R24.reuse, 0x2, R2 ;  /* 0x0000000218167825 */ /* 0x040fe200078e0202 */
[----:B------:R1:W-:Y:S03]  /*51ad0*/  @P5 STG.E.U16 [R20.64], R8 ;  /* 0x0000000814005986 */ /* 0x0003e6000c101506 */
[----:B------:R-:W-:Y:S01]  /*51ae0*/  IMAD.WIDE R24, R24, 0x2, R52 ;  /* 0x0000000218187825 */ /* 0x000fe200078e0234 */
[----:B------:R-:W-:Y:S03]  /*51af0*/  @P0 STG.E.U16 [R22.64], R36 ;  /* 0x0000002416000986 */ /* 0x000fe6000c101506 */
[C---:B------:R-:W-:Y:S01]  /*51b00*/  IMAD.WIDE R26, R4.reuse, 0x2, R2 ;  /* 0x00000002041a7825 */ /* 0x040fe200078e0202 */
[----:B------:R2:W-:Y:S03]  /*51b10*/  @P1 STG.E.U16 [R24.64], R0 ;  /* 0x0000000018001986 */ /* 0x0005e6000c101506 */
[----:B-1----:R-:W-:Y:S01]  /*51b20*/  IMAD.WIDE R20, R4, 0x2, R52 ;  /* 0x0000000204147825 */ /* 0x002fe200078e0234 */
[----:B------:R1:W-:Y:S04]  /*51b30*/  @P4 STG.E.U16 [R26.64], R40 ;  /* 0x000000281a004986 */ /* 0x0003e8000c101506 */
[----:B0-----:R-:W-:Y:S01]  /*51b40*/  @P2 STG.E.U16 [R20.64], R12 ;  /* 0x0000000c14002986 */ /* 0x001fe2000c101506 */
[----:B------:R-:W-:-:S03]  /*51b50*/  ISETP.GE.AND P5, PT, R31, c[0x0][0x17c], PT ;  /* 0x00005f001f007a0c */ /* 0x000fc60003fa6270 */
[----:B------:R-:W3:Y:S01]  /*51b60*/  LDL.LU R31, [R1+0x17bc] ;  /* 0x0017bc00011f7983 */ /* 0x000ee20000300800 */
[----:B------:R-:W-:-:S03]  /*51b70*/  ISETP.GE.AND P0, PT, R29, c[0x0][0x17c], PT ;  /* 0x00005f001d007a0c */ /* 0x000fc60003f06270 */
[----:B------:R-:W4:Y:S01]  /*51b80*/  LDL.LU R29, [R1+0x17b8] ;  /* 0x0017b800011d7983 */ /* 0x000f220000300800 */
[----:B------:R-:W-:-:S03]  /*51b90*/  ISETP.GE.AND P2, PT, R28, c[0x0][0x17c], PT ;  /* 0x00005f001c007a0c */ /* 0x000fc60003f46270 */
[----:B------:R-:W3:Y:S04]  /*51ba0*/  LDL.LU R28, [R1+0x17cc] ;  /* 0x0017cc00011c7983 */ /* 0x000ee80000300800 */
[----:B------:R-:W0:Y:S02]  /*51bb0*/  S2R R61, SR_TID.X ;  /* 0x00000000003d7919 */ /* 0x000e240000002100 */
[C---:B0-----:R-:W-:Y:S01]  /*51bc0*/  LOP3.LUT R59, R61.reuse, 0x1f, RZ, 0xc0, !PT ;  /* 0x0000001f3d3b7812 */ /* 0x041fe200078ec0ff */
[----:B------:R-:W-:-:S05]  /*51bd0*/  IMAD.SHL.U32 R61, R61, 0x100, RZ ;  /* 0x000001003d3d7824 */ /* 0x000fca00078e00ff */
[----:B------:R-:W-:-:S05]  /*51be0*/  LOP3.LUT R61, R61, 0x600, RZ, 0xc0, !PT ;  /* 0x000006003d3d7812 */ /* 0x000fca00078ec0ff */
[----:B------:R-:W-:-:S05]  /*51bf0*/  IMAD R61, R59, 0x10, R61 ;  /* 0x000000103b3d7824 */ /* 0x000fca00078e023d */
[----:B------:R-:W-:-:S05]  /*51c00*/  LOP3.LUT R61, R61, 0x60, RZ, 0x3c, !PT ;  /* 0x000000603d3d7812 */ /* 0x000fca00078e3cff */
[----:B------:R-:W0:Y:S01]  /*51c10*/  LDS.128 R16, [R61] ;  /* 0x000000003d107984 */ /* 0x000e220000000c00 */
[----:B------:R-:W-:Y:S02]  /*51c20*/  ISETP.LT.AND P1, PT, R60, c[0x0][0x178], !P6 ;  /* 0x00005e003c007a0c */ /* 0x000fe40007721270 */
[----:B------:R-:W-:Y:S02]  /*51c30*/  ISETP.LT.AND P6, PT, R47, c[0x0][0x178], !P6 ;  /* 0x00005e002f007a0c */ /* 0x000fe400077c1270 */
[----:B--2---:R-:W-:Y:S02]  /*51c40*/  IADD3 R24, R4, c[0x0][0x198], RZ ;  /* 0x0000660004187a10 */ /* 0x004fe40007ffe0ff */
[----:B------:R-:W-:Y:S02]  /*51c50*/  ISETP.LT.AND P4, PT, R60, c[0x0][0x178], !P3 ;  /* 0x00005e003c007a0c */ /* 0x000fe40005f81270 */
[C---:B------:R-:W-:Y:S01]  /*51c60*/  IADD3 R0, R24.reuse, c[0x0][0x198], RZ ;  /* 0x0000660018007a10 */ /* 0x040fe20007ffe0ff */
[----:B------:R-:W-:Y:S01]  /*51c70*/  IMAD.WIDE R22, R24, 0x2, R2 ;  /* 0x0000000218167825 */ /* 0x000fe200078e0202 */
[----:B-1----:R-:W-:-:S02]  /*51c80*/  PRMT R40, R40, 0x7632, R40 ;  /* 0x0000763228287816 */ /* 0x002fc40000000028 */
[----:B------:R-:W-:Y:S01]  /*51c90*/  PRMT R4, R12, 0x7632, R4 ;  /* 0x000076320c047816 */ /* 0x000fe20000000004 */
[----:B------:R-:W-:Y:S01]  /*51ca0*/  IMAD.WIDE R24, R24, 0x2, R52 ;  /* 0x0000000218187825 */ /* 0x000fe200078e0234 */
[----:B------:R-:W-:-:S03]  /*51cb0*/  ISETP.LT.AND P3, PT, R47, c[0x0][0x178], !P3 ;  /* 0x00005e002f007a0c */ /* 0x000fc60005f61270 */
[----:B------:R-:W-:Y:S01]  /*51cc0*/  IMAD.WIDE R26, R0, 0x2, R2 ;  /* 0x00000002001a7825 */ /* 0x000fe200078e0202 */
[----:B------:R-:W-:Y:S01]  /*51cd0*/  @P1 STG.E.U16 [R22.64], R40 ;  /* 0x0000002816001986 */ /* 0x000fe2000c101506 */
[----:B------:R-:W-:-:S03]  /*51ce0*/  ISETP.GE.AND P1, PT, R30, c[0x0][0x17c], PT ;  /* 0x00005f001e007a0c */ /* 0x000fc60003f26270 */
[----:B------:R1:W-:Y:S01]  /*51cf0*/  @P6 STG.E.U16 [R24.64], R4 ;  /* 0x0000000418006986 */ /* 0x0003e2000c101506 */
[----:B------:R-:W-:-:S03]  /*51d00*/  ISETP.LT.AND P6, PT, R60, c[0x0][0x178], !P0 ;  /* 0x00005e003c007a0c */ /* 0x000fc600047c1270 */
[----:B------:R2:W-:Y:S01]  /*51d10*/  @P4 STG.E.U16 [R26.64], R44 ;  /* 0x0000002c1a004986 */ /* 0x0005e2000c101506 */
[----:B------:R-:W-:Y:S02]  /*51d20*/  ISETP.LT.AND P4, PT, R60, c[0x0][0x178], !P5 ;  /* 0x00005e003c007a0c */ /* 0x000fe40006f81270 */
[C---:B------:R-:W-:Y:S01]  /*51d30*/  ISETP.LT.AND P5, PT, R47.reuse, c[0x0][0x178], !P5 ;  /* 0x00005e002f007a0c */ /* 0x040fe20006fa1270 */
[----:B------:R-:W4:Y:S01]  /*51d40*/  LDL.LU R30, [R1+0x17c8] ;  /* 0x0017c800011e7983 */ /* 0x000f220000300800 */
[----:B------:R-:W-:Y:S02]  /*51d50*/  ISETP.LT.AND P0, PT, R47, c[0x0][0x178], !P0 ;  /* 0x00005e002f007a0c */ /* 0x000fe40004701270 */
[C---:B-1----:R-:W-:Y:S01]  /*51d60*/  IADD3 R24, R0.reuse, c[0x0][0x198], RZ ;  /* 0x0000660000187a10 */ /* 0x042fe20007ffe0ff */
[----:B------:R-:W-:Y:S01]  /*51d70*/  IMAD.WIDE R20, R0, 0x2, R52 ;  /* 0x0000000200147825 */ /* 0x000fe200078e0234 */
[----:B------:R-:W4:Y:S02]  /*51d80*/  LDL.LU R36, [R1+0x17dc] ;  /* 0x0017dc0001247983 */ /* 0x000f240000300800 */
[C---:B------:R-:W-:Y:S01]  /*51d90*/  IADD3 R4, R24.reuse, c[0x0][0x198], RZ ;  /* 0x0000660018047a10 */ /* 0x040fe20007ffe0ff */
[----:B------:R-:W-:Y:S01]  /*51da0*/  IMAD.WIDE R22, R24, 0x2, R2 ;  /* 0x0000000218167825 */ /* 0x000fe200078e0202 */
[----:B--2---:R-:W-:Y:S01]  /*51db0*/  PRMT R44, R44, 0x7632, R44 ;  /* 0x000076322c2c7816 */ /* 0x004fe2000000002c */
[----:B0-----:R0:W-:Y:S01]  /*51dc0*/  @P3 STG.E.U16 [R20.64], R16 ;  /* 0x0000001014003986 */ /* 0x0011e2000c101506 */
[----:B------:R-:W-:Y:S01]  /*51dd0*/  PRMT R0, R16, 0x7632, R0 ;  /* 0x0000763210007816 */ /* 0x000fe20000000000 */
[----:B------:R-:W-:-:S02]  /*51de0*/  IMAD.WIDE R24, R24, 0x2, R52 ;  /* 0x0000000218187825 */ /* 0x000fc400078e0234 */
[----:B------:R-:W2:Y:S02]  /*51df0*/  LDL.LU R32, [R1+0x17d8] ;  /* 0x0017d80001207983 */ /* 0x000ea40000300800 */
[C---:B------:R-:W-:Y:S02]  /*51e00*/  IMAD.WIDE R26, R4.reuse, 0x2, R2 ;  /* 0x00000002041a7825 */ /* 0x040fe400078e0202 */
[----:B------:R1:W-:Y:S02]  /*51e10*/  @P4 STG.E.U16 [R22.64], R44 ;  /* 0x0000002c16004986 */ /* 0x0003e4000c101506 */
[----:B0-----:R-:W-:Y:S02]  /*51e20*/  IMAD.WIDE R20, R4, 0x2, R52 ;  /* 0x0000000204147825 */ /* 0x001fe400078e0234 */
[----:B------:R0:W-:Y:S04]  /*51e30*/  @P5 STG.E.U16 [R24.64], R0 ;  /* 0x0000000018005986 */ /* 0x0001e8000c101506 */
[----:B------:R0:W-:Y:S04]  /*51e40*/  @P6 STG.E.U16 [R26.64], R33 ;  /* 0x000000211a006986 */ /* 0x0001e8000c101506 */
[----:B------:R0:W-:Y:S01]  /*51e50*/  @P0 STG.E.U16 [R20.64], R5 ;  /* 0x0000000514000986 */ /* 0x0001e2000c101506 */
[----:B---3--:R-:W-:-:S03]  /*51e60*/  ISETP.GE.AND P0, PT, R28, c[0x0][0x17c], PT ;  /* 0x00005f001c007a0c */ /* 0x008fc60003f06270 */
[----:B------:R-:W3:Y:S01]  /*51e70*/  LDL.LU R28, [R1+0x17ec] ;  /* 0x0017ec00011c7983 */ /* 0x000ee20000300800 */
[----:B------:R-:W-:Y:S02]  /*51e80*/  ISETP.GE.AND P3, PT, R31, c[0x0][0x17c], PT ;  /* 0x00005f001f007a0c */ /* 0x000fe40003f66270 */
[----:B------:R-:W-:Y:S02]  /*51e90*/  ISETP.LT.AND P5, PT, R60, c[0x0][0x178], !P2 ;  /* 0x00005e003c007a0c */ /* 0x000fe400057a1270 */
[----:B------:R-:W-:Y:S02]  /*51ea0*/  ISETP.LT.AND P4, PT, R47, c[0x0][0x178], !P2 ;  /* 0x00005e002f007a0c */ /* 0x000fe40005781270 */
[----:B------:R-:W-:Y:S02]  /*51eb0*/  IADD3 R31, R4, c[0x0][0x198], RZ ;  /* 0x00006600041f7a10 */ /* 0x000fe40007ffe0ff */
[----:B------:R-:W-:Y:S02]  /*51ec0*/  ISETP.LT.AND P6, PT, R60, c[0x0][0x178], !P1 ;  /* 0x00005e003c007a0c */ /* 0x000fe40004fc1270 */
[----:B----4-:R-:W-:-:S02]  /*51ed0*/  ISETP.GE.AND P2, PT, R29, c[0x0][0x17c], PT ;  /* 0x00005f001d007a0c */ /* 0x010fc40003f46270 */
[C---:B------:R-:W-:Y:S01]  /*51ee0*/  IADD3 R29, R31.reuse, c[0x0][0x198], RZ ;  /* 0x000066001f1d7a10 */ /* 0x040fe20007ffe0ff */
[----:B-1----:R-:W-:Y:S01]  /*51ef0*/  IMAD.WIDE R22, R31, 0x2, R2 ;  /* 0x000000021f167825 */ /* 0x002fe200078e0202 */
[----:B------:R-:W-:Y:S02]  /*51f00*/  PRMT R8, R33, 0x7632, R8 ;  /* 0x0000763221087816 */ /* 0x000fe40000000008 */
[----:B------:R-:W-:Y:S01]  /*51f10*/  PRMT R12, R5, 0x7632, R12 ;  /* 0x00007632050c7816 */ /* 0x000fe2000000000c */
[----:B0-----:R-:W-:Y:S01]  /*51f20*/  IMAD.WIDE R24, R31, 0x2, R52 ;  /* 0x000000021f187825 */ /* 0x001fe200078e0234 */
[----:B------:R-:W-:-:S03]  /*51f30*/  ISETP.LT.AND P1, PT, R47, c[0x0][0x178], !P1 ;  /* 0x00005e002f007a0c */ /* 0x000fc60004f21270 */
[C---:B------:R-:W-:Y:S01]  /*51f40*/  IMAD.WIDE R26, R29.reuse, 0x2, R2 ;  /* 0x000000021d1a7825 */ /* 0x040fe200078e0202 */
[----:B------:R0:W-:Y:S01]  /*51f50*/  @P5 STG.E.U16 [R22.64], R8 ;  /* 0x0000000816005986 */ /* 0x0001e2000c101506 */
[----:B------:R-:W-:Y:S02]  /*51f60*/  ISETP.LT.AND P5, PT, R60, c[0x0][0x178], !P3 ;  /* 0x00005e003c007a0c */ /* 0x000fe40005fa1270 */
[----:B------:R-:W-:Y:S01]  /*51f70*/  IADD3 R31, R29, c[0x0][0x198], RZ ;  /* 0x000066001d1f7a10 */ /* 0x000fe20007ffe0ff */
[----:B------:R1:W-:Y:S01]  /*51f80*/  @P4 STG.E.U16 [R24.64], R12 ;  /* 0x0000000c18004986 */ /* 0x0003e2000c101506 */
[----:B------:R-:W-:-:S03]  /*51f90*/  ISETP.LT.AND P4, PT, R47, c[0x0][0x178], !P3 ;  /* 0x00005e002f007a0c */ /* 0x000fc60005f81270 */
[----:B------:R-:W-:Y:S01]  /*51fa0*/  @P6 STG.E.U16 [R26.64], R37 ;  /* 0x000000251a006986 */ /* 0x000fe2000c101506 */
[----:B------:R-:W-:Y:S02]  /*51fb0*/  ISETP.LT.AND P6, PT, R60, c[0x0][0x178], !P2 ;  /* 0x00005e003c007a0c */ /* 0x000fe400057c1270 */
[----:B------:R-:W-:Y:S01]  /*51fc0*/  IADD3 R33, R31, c[0x0][0x198], RZ ;  /* 0x000066001f217a10 */ /* 0x000fe20007ffe0ff */
[----:B------:R-:W-:Y:S01]  /*51fd0*/  IMAD.WIDE R4, R29, 0x2, R52 ;  /* 0x000000021d047825 */ /* 0x000fe200078e0234 */
[----:B------:R-:W-:Y:S02]  /*51fe0*/  PRMT R0, R37, 0x7632, R0 ;  /* 0x0000763225007816 */ /* 0x000fe40000000000 */
[----:B0-----:R-:W-:Y:S01]  /*51ff0*/  PRMT R8, R9, 0x7632, R8 ;  /* 0x0000763209087816 */ /* 0x001fe20000000008 */
[C---:B------:R-:W-:Y:S01]  /*52000*/  IMAD.WIDE R20, R31.reuse, 0x2, R2 ;  /* 0x000000021f147825 */ /* 0x040fe200078e0202 */
[----:B------:R0:W-:Y:S03]  /*52010*/  @P1 STG.E.U16 [R4.64], R9 ;  /* 0x0000000904001986 */ /* 0x0001e6000c101506 */
[----:B------:R-:W-:Y:S01]  /*52020*/  IMAD.WIDE R22, R31, 0x2, R52 ;  /* 0x000000021f167825 */ /* 0x000fe200078e0234 */
[----:B------:R-:W-:Y:S03]  /*52030*/  @P5 STG.E.U16 [R20.64], R0 ;  /* 0x0000000014005986 */ /* 0x000fe6000c101506 */
[----:B-1----:R-:W-:Y:S01]  /*52040*/  IMAD.WIDE R24, R33, 0x2, R2 ;  /* 0x0000000221187825 */ /* 0x002fe200078e0202 */
[----:B------:R-:W-:Y:S01]  /*52050*/  ISETP.LT.AND P2, PT, R47, c[0x0][0x178], !P2 ;  /* 0x00005e002f007a0c */ /* 0x000fe20005741270 */
[----:B------:R-:W-:Y:S04]  /*52060*/  @P4 STG.E.U16 [R22.64], R8 ;  /* 0x0000000816004986 */ /* 0x000fe8000c101506 */
[----:B------:R1:W-:Y:S01]  /*52070*/  @P6 STG.E.U16 [R24.64], R41 ;  /* 0x0000002918006986 */ /* 0x0003e2000c101506 */
[----:B0-----:R-:W-:-:S07]  /*52080*/  IMAD.WIDE R4, R33, 0x2, R52 ;  /* 0x0000000221047825 */ /* 0x001fce00078e0234 */
[----:B------:R0:W-:Y:S01]  /*52090*/  @P2 STG.E.U16 [R4.64], R13 ;  /* 0x0000000d04002986 */ /* 0x0001e2000c101506 */
[----:B------:R-:W-:-:S03]  /*520a0*/  ISETP.GE.AND P3, PT, R30, c[0x0][0x17c], PT ;  /* 0x00005f001e007a0c */ /* 0x000fc60003f66270 */
[----:B------:R-:W4:Y:S04]  /*520b0*/  LDL.LU R30, [R1+0x17e8] ;  /* 0x0017e800011e7983 */ /* 0x000f280000300800 */
[----:B------:R-:W4:Y:S04]  /*520c0*/  LDL.LU R31, [R1+0x17e4] ;  /* 0x0017e400011f7983 */ /* 0x000f280000300800 */
[----:B-1----:R-:W4:Y:S01]  /*520d0*/  LDL.LU R24, [R1+0x17e0] ;  /* 0x0017e00001187983 */ /* 0x002f220000300800 */
[----:B---3--:R-:W-:-:S03]  /*520e0*/  ISETP.GE.AND P2, PT, R28, c[0x0][0x17c], PT ;  /* 0x00005f001c007a0c */ /* 0x008fc60003f46270 */
[----:B------:R-:W3:Y:S01]  /*520f0*/  LDL.LU R28, [R1+0x17d4] ;  /* 0x0017d400011c7983 */ /* 0x000ee20000300800 */
[----:B------:R-:W-:Y:S02]  /*52100*/  ISETP.LT.AND P5, PT, R60, c[0x0][0x178], !P0 ;  /* 0x00005e003c007a0c */ /* 0x000fe400047a1270 */
[----:B------:R-:W-:Y:S02]  /*52110*/  ISETP.LT.AND P4, PT, R47, c[0x0][0x178], !P0 ;  /* 0x00005e002f007a0c */ /* 0x000fe40004781270 */
[----:B------:R-:W-:Y:S02]  /*52120*/  IADD3 R27, R33, c[0x0][0x198], RZ ;  /* 0x00006600211b7a10 */ /* 0x000fe40007ffe0ff */
[----:B------:R-:W-:Y:S02]  /*52130*/  PRMT R12, R41, 0x7632, R12 ;  /* 0x00007632290c7816 */ /* 0x000fe4000000000c */
[----:B------:R-:W-:Y:S01]  /*52140*/  PRMT R0, R13, 0x7632, R0 ;  /* 0x000076320d007816 */ /* 0x000fe20000000000 */
[----:B------:R-:W-:Y:S01]  /*52150*/  IMAD.WIDE R8, R27, 0x2, R2 ;  /* 0x000000021b087825 */ /* 0x000fe200078e0202 */
[----:B------:R-:W-:-:S03]  /*52160*/  ISETP.GE.AND P1, PT, R36, c[0x0][0x17c], PT ;  /* 0x00005f0024007a0c */ /* 0x000fc60003f26270 */
[C---:B------:R-:W-:Y:S01]  /*52170*/  IMAD.WIDE R20, R27.reuse, 0x2, R52 ;  /* 0x000000021b147825 */ /* 0x040fe200078e0234 */
[C---:B------:R-:W-:Y:S01]  /*52180*/  ISETP.LT.AND P6, PT, R60.reuse, c[0x0][0x178], !P3 ;  /* 0x00005e003c007a0c */ /* 0x040fe20005fc1270 */
[----:B------:R-:W-:Y:S01]  /*52190*/  @P5 STG.E.U16 [R8.64], R12 ;  /* 0x0000000c08005986 */ /* 0x000fe2000c101506 */
[----:B------:R-:W-:Y:S02]  /*521a0*/  IADD3 R29, R27, c[0x0][0x198], RZ ;  /* 0x000066001b1d7a10 */ /* 0x000fe40007ffe0ff */
[C---:B------:R-:W-:Y:S01]  /*521b0*/  ISETP.LT.AND P3, PT, R47.reuse, c[0x0][0x178], !P3 ;  /* 0x00005e002f007a0c */ /* 0x040fe20005f61270 */
[----:B------:R1:W-:Y:S01]  /*521c0*/  @P4 STG.E.U16 [R20.64], R0 ;  /* 0x0000000014004986 */ /* 0x0003e2000c101506 */
[----:B------:R-:W-:Y:S02]  /*521d0*/  ISETP.LT.AND P5, PT, R60, c[0x0][0x178], !P1 ;  /* 0x00005e003c007a0c */ /* 0x000fe40004fa1270 */
[----:B------:R-:W-:Y:S02]  /*521e0*/  ISETP.LT.AND P4, PT, R47, c[0x0][0x178], !P1 ;  /* 0x00005e002f007a0c */ /* 0x000fe40004f81270 */
[C---:B------:R-:W-:Y:S01]  /*521f0*/  IADD3 R25, R29.reuse, c[0x0][0x198], RZ ;  /* 0x000066001d197a10 */ /* 0x040fe20007ffe0ff */
[----:B------:R-:W-:Y:S01]  /*52200*/  IMAD.WIDE R22, R29, 0x2, R2 ;  /* 0x000000021d167825 */ /* 0x000fe200078e0202 */
[----:B------:R-:W-:-:S03]  /*52210*/  PRMT R16, R45, 0x7632, R16 ;  /* 0x000076322d107816 */ /* 0x000fc60000000010 */
[----:B0-----:R-:W-:Y:S01]  /*52220*/  IMAD.WIDE R4, R29, 0x2, R52 ;  /* 0x000000021d047825 */ /* 0x001fe200078e0234 */
[----:B--2---:R-:W-:Y:S02]  /*52230*/  ISETP.GE.AND P0, PT, R32, c[0x0][0x17c], PT ;  /* 0x00005f0020007a0c */ /* 0x004fe40003f06270 */
[----:B-1----:R-:W-:Y:S01]  /*52240*/  PRMT R0, R17, 0x7632, R0 ;  /* 0x0000763211007816 */ /* 0x002fe20000000000 */
[C---:B------:R-:W-:Y:S01]  /*52250*/  IMAD.WIDE R8, R25.reuse, 0x2, R2 ;  /* 0x0000000219087825 */ /* 0x040fe200078e0202 */
[----:B------:R-:W-:Y:S03]  /*52260*/  @P6 STG.E.U16 [R22.64], R45 ;  /* 0x0000002d16006986 */ /* 0x000fe6000c101506 */
[----:B------:R-:W-:Y:S01]  /*52270*/  IMAD.WIDE R12, R25, 0x2, R52 ;  /* 0x00000002190c7825 */ /* 0x000fe200078e0234 */
[----:B------:R0:W-:Y:S01]  /*52280*/  @P3 STG.E.U16 [R4.64], R17 ;  /* 0x0000001104003986 */ /* 0x0001e2000c101506 */
[----:B------:R-:W-:-:S02]  /*52290*/  ISETP.LT.AND P6, PT, R60, c[0x0][0x178], !P0 ;  /* 0x00005e003c007a0c */ /* 0x000fc400047c1270 */
[----:B------:R-:W-:Y:S01]  /*522a0*/  ISETP.LT.AND P0, PT, R47, c[0x0][0x178], !P0 ;  /* 0x00005e002f007a0c */ /* 0x000fe20004701270 */
[----:B------:R-:W-:Y:S01]  /*522b0*/  @P5 STG.E.U16 [R8.64], R16 ;  /* 0x0000001008005986 */ /* 0x000fe2000c101506 */
[----:B------:R-:W-:-:S03]  /*522c0*/  ISETP.LT.AND P5, PT, R60, c[0x0][0x178], !P2 ;  /* 0x00005e003c007a0c */ /* 0x000fc600057a1270 */
[----:B------:R-:W-:Y:S01]  /*522d0*/  @P4 STG.E.U16 [R12.64], R0 ;  /* 0x000000000c004986 */ /* 0x000fe2000c101506 */
[----:B------:R-:W-:Y:S02]  /*522e0*/  ISETP.LT.AND P4, PT, R47, c[0x0][0x178], !P2 ;  /* 0x00005e002f007a0c */ /* 0x000fe40005781270 */
[----:B------:R-:W-:-:S05]  /*522f0*/  IADD3 R27, R25, c[0x0][0x198], RZ ;  /* 0x00006600191b7a10 */ /* 0x000fca0007ffe0ff */
[----:B------:R-:W-:-:S04]  /*52300*/  IMAD.WIDE R20, R27, 0x2, R2 ;  /* 0x000000021b147825 */ /* 0x000fc800078e0202 */
[----:B0-----:R-:W-:Y:S01]  /*52310*/  IMAD.WIDE R4, R27, 0x2, R52 ;  /* 0x000000021b047825 */ /* 0x001fe200078e0234 */
[----:B------:R0:W-:Y:S01]  /*52320*/  @P6 STG.E.U16 [R20.64], R34 ;  /* 0x0000002214006986 */ /* 0x0001e2000c101506 */
[----:B----4-:R-:W-:-:S03]  /*52330*/  ISETP.GE.AND P1, PT, R30, c[0x0][0x17c], PT ;  /* 0x00005f001e007a0c */ /* 0x010fc60003f26270 */
[----:B------:R-:W2:Y:S04]  /*52340*/  LDL.LU R30, [R1+0x17d0] ;  /* 0x0017d000011e7983 */ /* 0x000ea80000300800 */
[----:B------:R-:W4:Y:S01]  /*52350*/  LDL.LU R29, [R1+0x17c4] ;  /* 0x0017c400011d7983 */ /* 0x000f220000300800 */
[----:B------:R-:W-:-:S03]  /*52360*/  ISETP.GE.AND P2, PT, R24, c[0x0][0x17c], PT ;  /* 0x00005f0018007a0c */ /* 0x000fc60003f46270 */
[----:B------:R-:W4:Y:S04]  /*52370*/  LDL.LU R24, [R1+0x17c0] ;  /* 0x0017c00001187983 */ /* 0x000f280000300800 */
[----:B------:R1:W-:Y:S01]  /*52380*/  @P0 STG.E.U16 [R4.64], R6 ;  /* 0x0000000604000986 */ /* 0x0003e2000c101506 */
[----:B---3--:R-:W-:-:S03]  /*52390*/  ISETP.GE.AND P0, PT, R28, c[0x0][0x17c], PT ;  /* 0x00005f001c007a0c */ /* 0x008fc60003f06270 */
[----:B------:R-:W3:Y:S04]  /*523a0*/  LDL.LU R28, [R1+0x17b4] ;  /* 0x0017b400011c7983 */ /* 0x000ee80000300800 */
[----:B0-----:R-:W3:Y:S01]  /*523b0*/  LDL.LU R20, [R1+0x17a0] ;  /* 0x0017a00001147983 */ /* 0x001ee20000300800 */
[----:B------:R-:W-:Y:S02]  /*523c0*/  IADD3 R23, R27, c[0x0][0x198], RZ ;  /* 0x000066001b177a10 */ /* 0x000fe40007ffe0ff */
[----:B------:R-:W-:Y:S01]  /*523d0*/  ISETP.LT.AND P6, PT, R60, c[0x0][0x178], !P1 ;  /* 0x00005e003c007a0c */ /* 0x000fe20004fc1270 */
[----:B------:R-:W3:Y:S01]  /*523e0*/  LDL.LU R27, [R1+0x179c] ;  /* 0x00179c00011b7983 */ /* 0x000ee20000300800 */
[C---:B------:R-:W-:Y:S01]  /*523f0*/  IADD3 R25, R23.reuse, c[0x0][0x198], RZ ;  /* 0x0000660017197a10 */ /* 0x040fe20007ffe0ff */
[----:B------:R-:W-:Y:S01]  /*52400*/  IMAD.WIDE R8, R23, 0x2, R2 ;  /* 0x0000000217087825 */ /* 0x000fe200078e0202 */
[----:B------:R-:W-:-:S02]  /*52410*/  PRMT R22, R34, 0x7632, R22 ;  /* 0x0000763222167816 */ /* 0x000fc40000000016 */
[----:B------:R-:W-:Y:S01]  /*52420*/  PRMT R0, R6, 0x7632, R0 ;  /* 0x0000763206007816 */ /* 0x000fe20000000000 */
[----:B------:R-:W-:Y:S01]  /*52430*/  IMAD.WIDE R12, R23, 0x2, R52 ;  /* 0x00000002170c7825 */ /* 0x000fe200078e0234 */
[----:B------:R-:W-:Y:S01]  /*52440*/  ISETP.GE.AND P3, PT, R31, c[0x0][0x17c], PT ;  /* 0x00005f001f007a0c */ /* 0x000fe20003f66270 */
[----:B------:R0:W-:Y:S02]  /*52450*/  @P5 STG.E.U16 [R8.64], R22 ;  /* 0x0000001608005986 */ /* 0x0001e4000c101506 */
[----:B------:R-:W-:Y:S01]  /*52460*/  IMAD.WIDE R16, R25, 0x2, R2 ;  /* 0x0000000219107825 */ /* 0x000fe200078e0202 */
[C---:B------:R-:W-:Y:S01]  /*52470*/  ISETP.LT.AND P1, PT, R47.reuse, c[0x0][0x178], !P1 ;  /* 0x00005e002f007a0c */ /* 0x040fe20004f21270 */
[----:B------:R0:W-:Y:S01]  /*52480*/  @P4 STG.E.U16 [R12.64], R0 ;  /* 0x000000000c004986 */ /* 0x0001e2000c101506 */
[----:B------:R-:W-:Y:S02]  /*52490*/  ISETP.LT.AND P5, PT, R60, c[0x0][0x178], !P3 ;  /* 0x00005e003c007a0c */ /* 0x000fe40005fa1270 */
[----:B------:R-:W-:Y:S01]  /*524a0*/  ISETP.LT.AND P4, PT, R47, c[0x0][0x178], !P3 ;  /* 0x00005e002f007a0c */ /* 0x000fe20005f81270 */
[----:B------:R0:W-:Y:S01]  /*524b0*/  @P6 STG.E.U16 [R16.64], R38 ;  /* 0x0000002610006986 */ /* 0x0001e2000c101506 */
[----:B------:R-:W-:-:S02]  /*524c0*/  IADD3 R21, R25, c[0x0][0x198], RZ ;  /* 0x0000660019157a10 */ /* 0x000fc40007ffe0ff */
[----:B------:R-:W-:Y:S01]  /*524d0*/  ISETP.LT.AND P6, PT, R60, c[0x0][0x178], !P2 ;  /* 0x00005e003c007a0c */ /* 0x000fe200057c1270 */
[----:B-1----:R-:W-:Y:S01]  /*524e0*/  IMAD.WIDE R4, R25, 0x2, R52 ;  /* 0x0000000219047825 */ /* 0x002fe200078e0234 */
[C---:B------:R-:W-:Y:S02]  /*524f0*/  IADD3 R23, R21.reuse, c[0x0][0x198], RZ ;  /* 0x0000660015177a10 */ /* 0x040fe40007ffe0ff */
[----:B------:R-:W-:Y:S01]  /*52500*/  PRMT R6, R38, 0x7632, R6 ;  /* 0x0000763226067816 */ /* 0x000fe20000000006 */
[----:B0-----:R-:W-:Y:S01]  /*52510*/  IMAD.WIDE R8, R21, 0x2, R2 ;  /* 0x0000000215087825 */ /* 0x001fe200078e0202 */
[----:B------:R-:W-:-:S03]  /*52520*/  PRMT R0, R10, 0x7632, R0 ;  /* 0x000076320a007816 */ /* 0x000fc60000000000 */
[----:B------:R-:W-:Y:S01]  /*52530*/  IMAD.WIDE R12, R21, 0x2, R52 ;  /* 0x00000002150c7825 */ /* 0x000fe200078e0234 */
[----:B------:R0:W-:Y:S01]  /*52540*/  @P1 STG.E.U16 [R4.64], R10 ;  /* 0x0000000a04001986 */ /* 0x0001e2000c101506 */
[----:B------:R-:W-:Y:S02]  /*52550*/  ISETP.LT.AND P2, PT, R47, c[0x0][0x178], !P2 ;  /* 0x00005e002f007a0c */ /* 0x000fe40005741270 */
[----:B------:R-:W-:Y:S01]  /*52560*/  IMAD.WIDE R16, R23, 0x2, R2 ;  /* 0x0000000217107825 */ /* 0x000fe200078e0202 */
[----:B------:R1:W-:Y:S01]  /*52570*/  @P5 STG.E.U16 [R8.64], R6 ;  /* 0x0000000608005986 */ /* 0x0003e2000c101506 */
[----:B------:R-:W-:-:S03]  /*52580*/  ISETP.LT.AND P5, PT, R60, c[0x0][0x178], !P0 ;  /* 0x00005e003c007a0c */ /* 0x000fc600047a1270 */
[----:B------:R1:W-:Y:S01]  /*52590*/  @P4 STG.E.U16 [R12.64], R0 ;  /* 0x000000000c004986 */ /* 0x0003e2000c101506 */
[----:B------:R-:W-:Y:S02]  /*525a0*/  ISETP.LT.AND P4, PT, R47, c[0x0][0x178], !P0 ;  /* 0x00005e002f007a0c */ /* 0x000fe40004781270 */
[C---:B------:R-:W-:Y:S01]  /*525b0*/  IADD3 R21, R23.reuse, c[0x0][0x198], RZ ;  /* 0x0000660017157a10 */ /* 0x040fe20007ffe0ff */
[----:B------:R1:W-:Y:S01]  /*525c0*/  @P6 STG.E.U16 [R16.64], R42 ;  /* 0x0000002a10006986 */ /* 0x0003e2000c101506 */
[----:B0-----:R-:W-:Y:S02]  /*525d0*/  IMAD.WIDE R4, R23, 0x2, R52 ;  /* 0x0000000217047825 */ /* 0x001fe400078e0234 */
[C---:B------:R-:W-:Y:S02]  /*525e0*/  IADD3 R25, R21.reuse, c[0x0][0x198], RZ ;  /* 0x0000660015197a10 */ /* 0x040fe40007ffe0ff */
[----:B------:R-:W-:Y:S01]  /*525f0*/  PRMT R10, R42, 0x7632, R10 ;  /* 0x000076322a0a7816 */ /* 0x000fe2000000000a */
[C---:B-1----:R-:W-:Y:S01]  /*52600*/  IMAD.WIDE R8, R21.reuse, 0x2, R2 ;  /* 0x0000000215087825 */ /* 0x042fe200078e0202 */
[----:B------:R-:W-:Y:S01]  /*52610*/  PRMT R6, R14, 0x7632, R6 ;  /* 0x000076320e067816 */ /* 0x000fe20000000006 */
[----:B------:R0:W-:Y:S02]  /*52620*/  @P2 STG.E.U16 [R4.64], R14 ;  /* 0x0000000e04002986 */ /* 0x0001e4000c101506 */
[----:B------:R-:W-:-:S02]  /*52630*/  IMAD.WIDE R12, R21, 0x2, R52 ;  /* 0x00000002150c7825 */ /* 0x000fc400078e0234 */
[----:B------:R-:W-:Y:S02]  /*52640*/  @P5 STG.E.U16 [R8.64], R10 ;  /* 0x0000000a08005986 */ /* 0x000fe4000c101506 */
[----:B------:R-:W-:Y:S01]  /*52650*/  IMAD.WIDE R16, R25, 0x2, R2 ;  /* 0x0000000219107825 */ /* 0x000fe200078e0202 */
[----:B--2---:R-:W-:-:S04]  /*52660*/  ISETP.GE.AND P3, PT, R30, c[0x0][0x17c], PT ;  /* 0x00005f001e007a0c */ /* 0x004fc80003f66270 */
[----:B------:R-:W-:Y:S02]  /*52670*/  ISETP.LT.AND P6, PT, R60, c[0x0][0x178], !P3 ;  /* 0x00005e003c007a0c */ /* 0x000fe40005fc1270 */
[----:B------:R-:W-:Y:S02]  /*52680*/  ISETP.LT.AND P3, PT, R47, c[0x0][0x178], !P3 ;  /* 0x00005e002f007a0c */ /* 0x000fe40005f61270 */
[----:B----4-:R-:W-:Y:S02]  /*52690*/  ISETP.GE.AND P0, PT, R24, c[0x0][0x17c], PT ;  /* 0x00005f0018007a0c */ /* 0x010fe40003f06270 */
[----:B------:R-:W2:Y:S01]  /*526a0*/  LDL.LU R24, [R1+0x1798] ;  /* 0x0017980001187983 */ /* 0x000ea20000300800 */
[----:B------:R-:W-:Y:S01]  /*526b0*/  ISETP.GE.AND P1, PT, R29, c[0x0][0x17c], PT ;  /* 0x00005f001d007a0c */ /* 0x000fe20003f26270 */
[----:B0-----:R-:W-:Y:S02]  /*526c0*/  IMAD.WIDE R4, R25, 0x2, R52 ;  /* 0x0000000219047825 */ /* 0x001fe400078e0234 */
[----:B------:R0:W-:Y:S01]  /*526d0*/  @P4 STG.E.U16 [R12.64], R6 ;  /* 0x000000060c004986 */ /* 0x0001e2000c101506 */
[----:B------:R-:W-:-:S02]  /*526e0*/  ISETP.LT.AND P5, PT, R60, c[0x0][0x178], !P1 ;  /* 0x00005e003c007a0c */ /* 0x000fc40004fa1270 */
[----:B------:R-:W-:Y:S01]  /*526f0*/  ISETP.LT.AND P4, PT, R47, c[0x0][0x178], !P1 ;  /* 0x00005e002f007a0c */ /* 0x000fe20004f81270 */
[----:B------:R-:W4:Y:S04]  /*52700*/  LDL.LU R22, [R1+0x1794] ;  /* 0x0017940001167983 */ /* 0x000f280000300800 */
[----:B------:R-:W-:Y:S01]  /*52710*/  @P6 STG.E.U16 [R16.64], R46 ;  /* 0x0000002e10006986 */ /* 0x000fe2000c101506 */
[----:B0-----:R-:W-:-:S03]  /*52720*/  PRMT R6, R18, 0x7632, R6 ;  /* 0x0000763212067816 */ /* 0x001fc60000000006 */
[----:B------:R0:W-:Y:S01]  /*52730*/  @P3 STG.E.U16 [R4.64], R18 ;  /* 0x0000001204003986 */ /* 0x0001e2000c101506 */
[----:B---3--:R-:W-:-:S03]  /*52740*/  ISETP.GE.AND P1, PT, R20, c[0x0][0x17c], PT ;  /* 0x00005f0014007a0c */ /* 0x008fc60003f26270 */
[----:B------:R-:W3:Y:S04]  /*52750*/  LDL.LU R20, [R1+0x1780] ;  /* 0x0017800001147983 */ /* 0x000ee80000300800 */
[----:B0-----:R-:W3:Y:S01]  /*52760*/  LDL.LU R18, [R1+0x1774] ;  /* 0x0017740001127983 */ /* 0x001ee20000300800 */
[----:B------:R-:W-:Y:S02]  /*52770*/  IADD3 R21, R25, c[0x0][0x198], RZ ;  /* 0x0000660019157a10 */ /* 0x000fe40007ffe0ff */
[----:B------:R-:W-:Y:S02]  /*52780*/  ISETP.LT.AND P6, PT, R60, c[0x0][0x178], !P0 ;  /* 0x00005e003c007a0c */ /* 0x000fe400047c1270 */
[C---:B------:R-:W-:Y:S01]  /*52790*/  IADD3 R23, R21.reuse, c[0x0][0x198], RZ ;  /* 0x0000660015177a10 */ /* 0x040fe20007ffe0ff */
[----:B------:R-:W-:Y:S01]  /*527a0*/  IMAD.WIDE R8, R21, 0x2, R2 ;  /* 0x0000000215087825 */ /* 0x000fe200078e0202 */
[----:B------:R-:W-:-:S02]  /*527b0*/  PRMT R0, R46, 0x7632, R0 ;  /* 0x000076322e007816 */ /* 0x000fc40000000000 */
[----:B------:R-:W-:Y:S01]  /*527c0*/  ISETP.GE.AND P2, PT, R28, c[0x0][0x17c], PT ;  /* 0x00005f001c007a0c */ /* 0x000fe20003f46270 */
[----:B------:R-:W-:Y:S01]  /*527d0*/  IMAD.WIDE R12, R21, 0x2, R52 ;  /* 0x00000002150c7825 */ /* 0x000fe200078e0234 */
[----:B------:R-:W-:-:S03]  /*527e0*/  ISETP.LT.AND P0, PT, R47, c[0x0][0x178], !P0 ;  /* 0x00005e002f007a0c */ /* 0x000fc60004701270 */
[C---:B------:R-:W-:Y:S01]  /*527f0*/  IMAD.WIDE R16, R23.reuse, 0x2, R2 ;  /* 0x0000000217107825 */ /* 0x040fe200078e0202 */
[----:B------:R0:W-:Y:S01]  /*52800*/  @P5 STG.E.U16 [R8.64], R0 ;  /* 0x0000000008005986 */ /* 0x0001e2000c101506 */
[----:B------:R-:W-:Y:S02]  /*52810*/  ISETP.LT.AND P5, PT, R60, c[0x0][0x178], !P2 ;  /* 0x00005e003c007a0c */ /* 0x000fe400057a1270 */
[----:B------:R-:W-:Y:S01]  /*52820*/  IADD3 R21, R23, c[0x0][0x198], RZ ;  /* 0x0000660017157a10 */ /* 0x000fe20007ffe0ff */
[----:B------:R1:W-:Y:S01]  /*52830*/  @P4 STG.E.U16 [R12.64], R6 ;  /* 0x000000060c004986 */ /* 0x0003e2000c101506 */
[----:B------:R-:W-:-:S03]  /*52840*/  ISETP.LT.AND P4, PT, R47, c[0x0][0x178], !P2 ;  /* 0x00005e002f007a0c */ /* 0x000fc60005781270 */
[----:B------:R1:W-:Y:S01]  /*52850*/  @P6 STG.E.U16 [R16.64], R35 ;  /* 0x0000002310006986 */ /* 0x0003e2000c101506 */
[----:B------:R-:W-:Y:S02]  /*52860*/  ISETP.LT.AND P6, PT, R60, c[0x0][0x178], !P1 ;  /* 0x00005e003c007a0c */ /* 0x000fe40004fc1270 */
[----:B------:R-:W-:Y:S01]  /*52870*/  IADD3 R25, R21, c[0x0][0x198], RZ ;  /* 0x0000660015197a10 */ /* 0x000fe20007ffe0ff */
[----:B------:R-:W-:Y:S01]  /*52880*/  IMAD.WIDE R4, R23, 0x2, R52 ;  /* 0x0000000217047825 */ /* 0x000fe200078e0234 */
[----:B------:R-:W-:-:S03]  /*52890*/  PRMT R10, R35, 0x7632, R10 ;  /* 0x00007632230a7816 */ /* 0x000fc6000000000a */
[----:B0-----:R-:W-:Y:S01]  /*528a0*/  IMAD.WIDE R8, R21, 0x2, R2 ;  /* 0x0000000215087825 */ /* 0x001fe200078e0202 */
[----:B-1----:R-:W-:Y:S02]  /*528b0*/  PRMT R6, R7, 0x7632, R6 ;  /* 0x0000763207067816 */ /* 0x002fe40000000006 */
[----:B------:R-:W-:Y:S01]  /*528c0*/  ISETP.GE.AND P3, PT, R27, c[0x0][0x17c], PT ;  /* 0x00005f001b007a0c */ /* 0x000fe20003f66270 */
[----:B------:R-:W-:Y:S01]  /*528d0*/  IMAD.WIDE R12, R21, 0x2, R52 ;  /* 0x00000002150c7825 */ /* 0x000fe200078e0234 */
[----:B------:R0:W-:Y:S01]  /*528e0*/  @P0 STG.E.U16 [R4.64], R7 ;  /* 0x0000000704000986 */ /* 0x0001e2000c101506 */
[----:B------:R-:W-:Y:S02]  /*528f0*/  ISETP.LT.AND P1, PT, R47, c[0x0][0x178], !P1 ;  /* 0x00005e002f007a0c */ /* 0x000fe40004f21270 */
[----:B------:R-:W-:Y:S01]  /*52900*/  IMAD.WIDE R16, R25, 0x2, R2 ;  /* 0x0000000219107825 */ /* 0x000fe200078e0202 */
[----:B------:R1:W-:Y:S01]  /*52910*/  @P5 STG.E.U16 [R8.64], R10 ;  /* 0x0000000a08005986 */ /* 0x0003e2000c101506 */
[----:B------:R-:W-:-:S02]  /*52920*/  ISETP.LT.AND P5, PT, R60, c[0x0][0x178], !P3 ;  /* 0x00005e003c007a0c */ /* 0x000fc40005fa1270 */
[----:B------:R-:W-:Y:S01]  /*52930*/  IADD3 R21, R25, c[0x0][0x198], RZ ;  /* 0x0000660019157a10 */ /* 0x000fe20007ffe0ff */
[----:B------:R1:W-:Y:S01]  /*52940*/  @P4 STG.E.U16 [R12.64], R6 ;  /* 0x000000060c004986 */ /* 0x0003e2000c101506 */
[----:B------:R-:W-:-:S03]  /*52950*/  ISETP.LT.AND P4, PT, R47, c[0x0][0x178], !P3 ;  /* 0x00005e002f007a0c */ /* 0x000fc60005f81270 */
[----:B------:R2:W-:Y:S01]  /*52960*/  @P6 STG.E.U16 [R16.64], R39 ;  /* 0x0000002710006986 */ /* 0x0005e2000c101506 */
[----:B------:R-:W-:Y:S01]  /*52970*/  IADD3 R23, R21, c[0x0][0x198], RZ ;  /* 0x0000660015177a10 */ /* 0x000fe20007ffe0ff */
[----:B0-----:R-:W-:Y:S01]  /*52980*/  IMAD.WIDE R4, R25, 0x2, R52 ;  /* 0x0000000219047825 */ /* 0x001fe200078e0234 */
[----:B------:R-:W-:Y:S02]  /*52990*/  PRMT R0, R39, 0x7632, R0 ;  /* 0x0000763227007816 */ /* 0x000fe40000000000 */
[----:B-1----:R-:W-:Y:S01]  /*529a0*/  PRMT R10, R11, 0x7632, R10 ;  /* 0x000076320b0a7816 */ /* 0x002fe2000000000a */
[C---:B------:R-:W-:Y:S01]  /*529b0*/  IMAD.WIDE R8, R21.reuse, 0x2, R52 ;  /* 0x0000000215087825 */ /* 0x040fe200078e0234 */
[----:B------:R0:W-:Y:S03]  /*529c0*/  @P1 STG.E.U16 [R4.64], R11 ;  /* 0x0000000b04001986 */ /* 0x0001e6000c101506 */
[----:B------:R-:W-:-:S04]  /*529d0*/  IMAD.WIDE R6, R21, 0x2, R2 ;  /* 0x0000000215067825 */ /* 0x000fc800078e0202 */
[----:B------:R-:W-:Y:S01]  /*529e0*/  IMAD.WIDE R12, R23, 0x2, R2 ;  /* 0x00000002170c7825 */ /* 0x000fe200078e0202 */
[----:B------:R1:W-:Y:S01]  /*529f0*/  @P5 STG.E.U16 [R6.64], R0 ;  /* 0x0000000006005986 */ /* 0x0003e2000c101506 */
[----:B--2---:R-:W-:-:S04]  /*52a00*/  ISETP.GE.AND P2, PT, R24, c[0x0][0x17c], PT ;  /* 0x00005f0018007a0c */ /* 0x004fc80003f46270 */
[----:B------:R-:W-:Y:S01]  /*52a10*/  ISETP.LT.AND P6, PT, R60, c[0x0][0x178], !P2 ;  /* 0x00005e003c007a0c */ /* 0x000fe200057c1270 */
[----:B------:R2:W-:Y:S01]  /*52a20*/  @P4 STG.E.U16 [R8.64], R10 ;  /* 0x0000000a08004986 */ /* 0x0005e2000c101506 */
[----:B----4-:R-:W-:Y:S02]  /*52a30*/  ISETP.GE.AND P0, PT, R22, c[0x0][0x17c], PT ;  /* 0x00005f0016007a0c */ /* 0x010fe40003f06270 */
[----:B------:R-:W-:-:S09]  /*52a40*/  ISETP.LT.AND P2, PT, R47, c[0x0][0x178], !P2 ;  /* 0x00005e002f007a0c */ /* 0x000fd20005741270 */
[----:B------:R4:W-:Y:S01]  /*52a50*/  @P6 STG.E.U16 [R12.64], R43 ;  /* 0x0000002b0c006986 */ /* 0x0009e2000c101506 */
[----:B------:R-:W-:Y:S02]  /*52a60*/  ISETP.LT.AND P6, PT, R60, c[0x0][0x178], !P0 ;  /* 0x00005e003c007a0c */ /* 0x000fe400047c1270 */
[----:B------:R-:W-:Y:S02]  /*52a70*/  ISETP.LT.AND P0, PT, R47, c[0x0][0x178], !P0 ;  /* 0x00005e002f007a0c */ /* 0x000fe40004701270 */
[----:B---3--:R-:W-:Y:S02]  /*52a80*/  ISETP.GE.AND P3, PT, R20, c[0x0][0x17c], PT ;  /* 0x00005f0014007a0c */ /* 0x008fe40003f66270 */
[----:B------:R-:W-:Y:S02]  /*52a90*/  ISETP.GE.AND P1, PT, R18, c[0x0][0x17c], PT ;  /* 0x00005f0012007a0c */ /* 0x000fe40003f26270 */
[C---:B------:R-:W-:Y:S02]  /*52aa0*/  ISETP.LT.AND P5, PT, R60.reuse, c[0x0][0x178], !P3 ;  /* 0x00005e003c007a0c */ /* 0x040fe40005fa1270 */
[----:B------:R-:W-:-:S02]  /*52ab0*/  ISETP.LT.AND P4, PT, R60, c[0x0][0x178], !P1 ;  /* 0x00005e003c007a0c */ /* 0x000fc40004f81270 */
[C---:B------:R-:W-:Y:S02]  /*52ac0*/  ISETP.LT.AND P1, PT, R47.reuse, c[0x0][0x178], !P1 ;  /* 0x00005e002f007a0c */ /* 0x040fe40004f21270 */
[----:B------:R-:W-:Y:S02]  /*52ad0*/  ISETP.LT.AND P3, PT, R47, c[0x0][0x178], !P3 ;  /* 0x00005e002f007a0c */ /* 0x000fe40005f61270 */
[----:B------:R-:W3:Y:S01]  /*52ae0*/  LDL.LU R47, [R1+0x17f0] ;  /* 0x0017f000012f7983 */ /* 0x000ee20000300800 */
[C---:B------:R-:W-:Y:S01]  /*52af0*/  IADD3 R17, R23.reuse, c[0x0][0x198], RZ ;  /* 0x0000660017117a10 */ /* 0x040fe20007ffe0ff */
[----:B0-----:R-:W-:-:S03]  /*52b00*/  IMAD.WIDE R4, R23, 0x2, R52 ;  /* 0x0000000217047825 */ /* 0x001fc600078e0234 */
[C---:B------:R-:W-:Y:S01]  /*52b10*/  IADD3 R21, R17.reuse, c[0x0][0x198], RZ ;  /* 0x0000660011157a10 */ /* 0x040fe20007ffe0ff */
[----:B-1----:R-:W-:Y:S01]  /*52b20*/  IMAD.WIDE R6, R17, 0x2, R2 ;  /* 0x0000000211067825 */ /* 0x002fe200078e0202 */
[----:B------:R-:W-:Y:S02]  /*52b30*/  PRMT R0, R43, 0x7632, R0 ;  /* 0x000076322b007816 */ /* 0x000fe40000000000 */
[----:B------:R-:W-:Y:S01]  /*52b40*/  IADD3 R23, R21, c[0x0][0x198], RZ ;  /* 0x0000660015177a10 */ /* 0x000fe20007ffe0ff */
[----:B--2---:R-:W-:Y:S01]  /*52b50*/  IMAD.WIDE R8, R17, 0x2, R52 ;  /* 0x0000000211087825 */ /* 0x004fe200078e0234 */
[----:B------:R-:W-:Y:S01]  /*52b60*/  PRMT R14, R15, 0x7632, R14 ;  /* 0x000076320f0e7816 */ /* 0x000fe2000000000e */
[----:B------:R3:W-:Y:S02]  /*52b70*/  @P2 STG.E.U16 [R4.64], R15 ;  /* 0x0000000f04002986 */ /* 0x0007e4000c101506 */
[C---:B------:R-:W-:Y:S02]  /*52b80*/  IMAD.WIDE R10, R21.reuse, 0x2, R2 ;  /* 0x00000002150a7825 */ /* 0x040fe400078e0202 */
[----:B------:R0:W-:Y:S02]  /*52b90*/  @P6 STG.E.U16 [R6.64], R0 ;  /* 0x0000000006006986 */ /* 0x0001e4000c101506 */
[----:B----4-:R-:W-:-:S02]  /*52ba0*/  IMAD.WIDE R12, R21, 0x2, R52 ;  /* 0x00000002150c7825 */ /* 0x010fc400078e0234 */
[----:B------:R0:W-:Y:S02]  /*52bb0*/  @P0 STG.E.U16 [R8.64], R14 ;  /* 0x0000000e08000986 */ /* 0x0001e4000c101506 */
[----:B------:R-:W-:-:S04]  /*52bc0*/  IMAD.WIDE R2, R23, 0x2, R2 ;  /* 0x0000000217027825 */ /* 0x000fc800078e0202 */
[----:B------:R-:W-:Y:S01]  /*52bd0*/  IMAD.WIDE R52, R23, 0x2, R52 ;  /* 0x0000000217347825 */ /* 0x000fe200078e0234 */
[----:B---3--:R-:W-:Y:S01]  /*52be0*/  PRMT R5, R47, 0x7632, R5 ;  /* 0x000076322f057816 */ /* 0x008fe20000000005 */
[----:B------:R0:W-:Y:S04]  /*52bf0*/  @P5 STG.E.U16 [R10.64], R47 ;  /* 0x0000002f0a005986 */ /* 0x0001e8000c101506 */
[----:B------:R0:W-:Y:S04]  /*52c00*/  @P3 STG.E.U16 [R12.64], R19 ;  /* 0x000000130c003986 */ /* 0x0001e8000c101506 */
[----:B------:R0:W-:Y:S01]  /*52c10*/  @P4 STG.E.U16 [R2.64], R5 ;  /* 0x0000000502004986 */ /* 0x0001e2000c101506 */
[----:B------:R-:W-:Y:S05]  /*52c20*/  @!P1 EXIT ;  /* 0x000000000000994d */ /* 0x000fea0003800000 */
[----:B------:R-:W-:-:S05]  /*52c30*/  PRMT R26, R19, 0x7632, R26 ;  /* 0x00007632131a7816 */ /* 0x000fca000000001a */
[----:B------:R-:W-:Y:S01]  /*52c40*/  STG.E.U16 [R52.64], R26 ;  /* 0x0000001a34007986 */ /* 0x000fe2000c101506 */
[----:B------:R-:W-:Y:S05]  /*52c50*/  EXIT ;  /* 0x000000000000794d */ /* 0x000fea0003800000 */
.L_x_4:
[----:B------:R-:W-:-:S00]  /*52c60*/  BRA `(.L_x_4) ;  /* 0xfffffff000007947 */ /* 0x000fc0000383ffff */
[----:B------:R-:W-:-:S00]  /*52c70*/  NOP ;  /* 0x0000000000007918 */ /* 0x000fc00000000000 */
        /* <DEDUP_REMOVED lines=8> */
.L_x_5:


//--------------------- .nv.shared.matmul_kernel  --------------------------
	.section	.nv.shared.matmul_kernel,"aw",@nobits
	.sectionflags	@""
	.align	16
